def attn_fwd(
    Q,
    K,
    V,
    Out,
    Lse,
    sm_scale,
    stride_qz,
    stride_qh,
    stride_qm,
    stride_qk,
    stride_kz,
    stride_kh,
    stride_kn,
    stride_kk,
    stride_vz,
    stride_vh,
    stride_vn,
    stride_vk,
    stride_oz,
    stride_oh,
    stride_om,
    stride_ok,
    seqlen_q,
    seqlen_k,
    BLOCK_M: tl.constexpr,
    BLOCK_N: tl.constexpr,
    HEAD_DIM: tl.constexpr,
    CAUSAL: tl.constexpr,
):
    start_m = tl.program_id(0)
    off_hz = tl.program_id(1)
    q_off = off_hz * stride_qh
    k_off = off_hz * stride_kh
    v_off = off_hz * stride_vh
    offs_m = start_m * BLOCK_M + tl.arange(0, BLOCK_M)
    offs_d = tl.arange(0, HEAD_DIM)
    offs_n = tl.arange(0, BLOCK_N)
    q_ptrs = Q + q_off + offs_m[:, None] * stride_qm + offs_d[None, :] * stride_qk
    k_ptrs = K + k_off + offs_d[:, None] * stride_kk + offs_n[None, :] * stride_kn
    v_ptrs = V + v_off + offs_n[:, None] * stride_vn + offs_d[None, :] * stride_vk
    m_i = tl.full([BLOCK_M], float("-inf"), dtype=tl.float32)
    l_i = tl.zeros([BLOCK_M], dtype=tl.float32) + 1.0
    acc = tl.zeros([BLOCK_M, HEAD_DIM], dtype=tl.float32)
    q = tl.load(q_ptrs)
    acc, l_i, m_i = _attn_fwd_inner(
        acc,
        l_i,
        m_i,
        q,
        k_ptrs,
        v_ptrs,
        sm_scale,
        stride_kn,
        stride_vn,
        start_m,
        seqlen_k,
        BLOCK_M,
        BLOCK_N,
        HEAD_DIM,
        CAUSAL,
    )
    acc = acc / l_i[:, None]
    lse = m_i + tl.math.log2(l_i) / 1.4426950408889634
    o_ptrs = (
        Out
        + off_hz * stride_oh
        + offs_m[:, None] * stride_om
        + offs_d[None, :] * stride_ok
    )
    tl.store(o_ptrs, acc.to(Out.dtype.element_ty))
    tl.store(Lse + off_hz * seqlen_q + offs_m, lse)

# config = {"BLOCK_M": 32, "BLOCK_N": 128, "HEAD_DIM": 256, "arch": "sm_100", "causal": false, "dtype": "bf16", "num_stages": 2, "num_warps": 4}
# arch = sm_100


// ===== COMPILED SASS (sm_100a) =====

	.target	sm_100a

	.elftype	@"ET_EXEC"


//--------------------- .note.nv.tkinfo           --------------------------
	.section	.note.nv.tkinfo,"",@"SHT_NOTE"
	.sectionflags	@"SHF_NOTE_NV_TKINFO"
	.tkinfo
        /*0018*/ 	.word	0x00000081
        /*0030*/ 	.string	""
        /*0030*/ 	.string	"ptxas-blackwell"
        /*0030*/ 	.string	"Cuda compilation tools, release 12.9, V12.9.86"
        /*0030*/ 	.string	"Build cuda_12.9.r12.9/compiler.36037853_0"
        /*0030*/ 	.string	"-v  -suppress-debug-info  -lineinfo  -arch sm_100a "



//--------------------- .note.nv.cuver            --------------------------
	.section	.note.nv.cuver,"",@"SHT_NOTE"
	.sectionflags	@"SHF_NOTE_NV_CUVER"
        /*0018*/ 	.short	0x0001
        /*001a*/ 	.short	0x0064
        /*001c*/ 	.short	0x0001
        /*001e*/ 	.short	0x0000
        /*0020*/ 	.short	0x0001
        /*0022*/ 	.short	0x0000


//--------------------- .nv.info                  --------------------------
	.section	.nv.info,"",@"SHT_CUDA_INFO"
	.align	4


	//----- nvinfo : EIATTR_REGCOUNT
	.align		4
        /*0000*/ 	.byte	0x04, 0x2f
        /*0002*/ 	.short	(.L_2 - .L_1)
	.align		4
.L_1:
        /*0004*/ 	.word	index@(attn_fwd)
        /*0008*/ 	.word	0x00000020


	//----- nvinfo : EIATTR_FRAME_SIZE
	.align		4
.L_2:
        /*000c*/ 	.byte	0x04, 0x11
        /*000e*/ 	.short	(.L_4 - .L_3)
	.align		4
.L_3:
        /*0010*/ 	.word	index@(attn_fwd)
        /*0014*/ 	.word	0x00002900


	//----- nvinfo : EIATTR_MIN_STACK_SIZE
	.align		4
.L_4:
        /*0018*/ 	.byte	0x04, 0x12
        /*001a*/ 	.short	(.L_6 - .L_5)
	.align		4
.L_5:
        /*001c*/ 	.word	index@(attn_fwd)
        /*0020*/ 	.word	0x00002900
.L_6:


//--------------------- .nv.info.attn_fwd         --------------------------
	.section	.nv.info.attn_fwd,"",@"SHT_CUDA_INFO"
	.sectionflags	@""
	.align	4


	//----- nvinfo : EIATTR_CUDA_API_VERSION
	.align		4
        /*0000*/ 	.byte	0x04, 0x37
        /*0002*/ 	.short	(.L_8 - .L_7)
.L_7:
        /*0004*/ 	.word	0x00000081


	//----- nvinfo : EIATTR_KPARAM_INFO
	.align		4
.L_8:
        /*0008*/ 	.byte	0x04, 0x17
        /*000a*/ 	.short	(.L_10 - .L_9)
.L_9:
        /*000c*/ 	.word	0x00000000
        /*0010*/ 	.short	0x0019
        /*0012*/ 	.short	0x0080
        /*0014*/ 	.byte	0x00, 0xf4, 0x21, 0x00


	//----- nvinfo : EIATTR_KPARAM_INFO
	.align		4
.L_10:
        /*0018*/ 	.byte	0x04, 0x17
        /*001a*/ 	.short	(.L_12 - .L_11)
.L_11:
        /*001c*/ 	.word	0x00000000
        /*0020*/ 	.short	0x0018
        /*0022*/ 	.short	0x0078
        /*0024*/ 	.byte	0x00, 0xf4, 0x21, 0x00


	//----- nvinfo : EIATTR_KPARAM_INFO
	.align		4
.L_12:
        /*0028*/ 	.byte	0x04, 0x17
        /*002a*/ 	.short	(.L_14 - .L_13)
.L_13:
        /*002c*/ 	.word	0x00000000
        /*0030*/ 	.short	0x0017
        /*0032*/ 	.short	0x0070
        /*0034*/ 	.byte	0x00, 0xf0, 0x11, 0x00


	//----- nvinfo : EIATTR_KPARAM_INFO
	.align		4
.L_14:
        /*0038*/ 	.byte	0x04, 0x17
        /*003a*/ 	.short	(.L_16 - .L_15)
.L_15:
        /*003c*/ 	.word	0x00000000
        /*0040*/ 	.short	0x0016
        /*0042*/ 	.short	0x006c
        /*0044*/ 	.byte	0x00, 0xf0, 0x11, 0x00


	//----- nvinfo : EIATTR_KPARAM_INFO
	.align		4
.L_16:
        /*0048*/ 	.byte	0x04, 0x17
        /*004a*/ 	.short	(.L_18 - .L_17)
.L_17:
        /*004c*/ 	.word	0x00000000
        /*0050*/ 	.short	0x0015
        /*0052*/ 	.short	0x0068
        /*0054*/ 	.byte	0x00, 0xf0, 0x11, 0x00


	//----- nvinfo : EIATTR_KPARAM_INFO
	.align		4
.L_18:
        /*0058*/ 	.byte	0x04, 0x17
        /*005a*/ 	.short	(.L_20 - .L_19)
.L_19:
        /*005c*/ 	.word	0x00000000
        /*0060*/ 	.short	0x0014
        /*0062*/ 	.short	0x0064
        /*0064*/ 	.byte	0x00, 0xf0, 0x11, 0x00


	//----- nvinfo : EIATTR_KPARAM_INFO
	.align		4
.L_20:
        /*0068*/ 	.byte	0x04, 0x17
        /*006a*/ 	.short	(.L_22 - .L_21)
.L_21:
        /*006c*/ 	.word	0x00000000
        /*0070*/ 	.short	0x0013
        /*0072*/ 	.short	0x0060
        /*0074*/ 	.byte	0x00, 0xf0, 0x11, 0x00


	//----- nvinfo : EIATTR_KPARAM_INFO
	.align		4
.L_22:
        /*0078*/ 	.byte	0x04, 0x17
        /*007a*/ 	.short	(.L_24 - .L_23)
.L_23:
        /*007c*/ 	.word	0x00000000
        /*0080*/ 	.short	0x0012
        /*0082*/ 	.short	0x005c
        /*0084*/ 	.byte	0x00, 0xf0, 0x11, 0x00


	//----- nvinfo : EIATTR_KPARAM_INFO
	.align		4
.L_24:
        /*0088*/ 	.byte	0x04, 0x17
        /*008a*/ 	.short	(.L_26 - .L_25)
.L_25:
        /*008c*/ 	.word	0x00000000
        /*0090*/ 	.short	0x0011
        /*0092*/ 	.short	0x0058
        /*0094*/ 	.byte	0x00, 0xf0, 0x11, 0x00


	//----- nvinfo : EIATTR_KPARAM_INFO
	.align		4
.L_26:
        /*0098*/ 	.byte	0x04, 0x17
        /*009a*/ 	.short	(.L_28 - .L_27)
.L_27:
        /*009c*/ 	.word	0x00000000
        /*00a0*/ 	.short	0x0010
        /*00a2*/ 	.short	0x0054
        /*00a4*/ 	.byte	0x00, 0xf0, 0x11, 0x00


	//----- nvinfo : EIATTR_KPARAM_INFO
	.align		4
.L_28:
        /*00a8*/ 	.byte	0x04, 0x17
        /*00aa*/ 	.short	(.L_30 - .L_29)
.L_29:
        /*00ac*/ 	.word	0x00000000
        /*00b0*/ 	.short	0x000f
        /*00b2*/ 	.short	0x0050
        /*00b4*/ 	.byte	0x00, 0xf0, 0x11, 0x00


	//----- nvinfo : EIATTR_KPARAM_INFO
	.align		4
.L_30:
        /*00b8*/ 	.byte	0x04, 0x17
        /*00ba*/ 	.short	(.L_32 - .L_31)
.L_31:
        /*00bc*/ 	.word	0x00000000
        /*00c0*/ 	.short	0x000e
        /*00c2*/ 	.short	0x004c
        /*00c4*/ 	.byte	0x00, 0xf0, 0x11, 0x00


	//----- nvinfo : EIATTR_KPARAM_INFO
	.align		4
.L_32:
        /*00c8*/ 	.byte	0x04, 0x17
        /*00ca*/ 	.short	(.L_34 - .L_33)
.L_33:
        /*00cc*/ 	.word	0x00000000
        /*00d0*/ 	.short	0x000d
        /*00d2*/ 	.short	0x0048
        /*00d4*/ 	.byte	0x00, 0xf0, 0x11, 0x00


	//----- nvinfo : EIATTR_KPARAM_INFO
	.align		4
.L_34:
        /*00d8*/ 	.byte	0x04, 0x17
        /*00da*/ 	.short	(.L_36 - .L_35)
.L_35:
        /*00dc*/ 	.word	0x00000000
        /*00e0*/ 	.short	0x000c
        /*00e2*/ 	.short	0x0044
        /*00e4*/ 	.byte	0x00, 0xf0, 0x11, 0x00


	//----- nvinfo : EIATTR_KPARAM_INFO
	.align		4
.L_36:
        /*00e8*/ 	.byte	0x04, 0x17
        /*00ea*/ 	.short	(.L_38 - .L_37)
.L_37:
        /*00ec*/ 	.word	0x00000000
        /*00f0*/ 	.short	0x000b
        /*00f2*/ 	.short	0x0040
        /*00f4*/ 	.byte	0x00, 0xf0, 0x11, 0x00


	//----- nvinfo : EIATTR_KPARAM_INFO
	.align		4
.L_38:
        /*00f8*/ 	.byte	0x04, 0x17
        /*00fa*/ 	.short	(.L_40 - .L_39)
.L_39:
        /*00fc*/ 	.word	0x00000000
        /*0100*/ 	.short	0x000a
        /*0102*/ 	.short	0x003c
        /*0104*/ 	.byte	0x00, 0xf0, 0x11, 0x00


	//----- nvinfo : EIATTR_KPARAM_INFO
	.align		4
.L_40:
        /*0108*/ 	.byte	0x04, 0x17
        /*010a*/ 	.short	(.L_42 - .L_41)
.L_41:
        /*010c*/ 	.word	0x00000000
        /*0110*/ 	.short	0x0009
        /*0112*/ 	.short	0x0038
        /*0114*/ 	.byte	0x00, 0xf0, 0x11, 0x00


	//----- nvinfo : EIATTR_KPARAM_INFO
	.align		4
.L_42:
        /*0118*/ 	.byte	0x04, 0x17
        /*011a*/ 	.short	(.L_44 - .L_43)
.L_43:
        /*011c*/ 	.word	0x00000000
        /*0120*/ 	.short	0x0008
        /*0122*/ 	.short	0x0034
        /*0124*/ 	.byte	0x00, 0xf0, 0x11, 0x00


	//----- nvinfo : EIATTR_KPARAM_INFO
	.align		4
.L_44:
        /*0128*/ 	.byte	0x04, 0x17
        /*012a*/ 	.short	(.L_46 - .L_45)
.L_45:
        /*012c*/ 	.word	0x00000000
        /*0130*/ 	.short	0x0007
        /*0132*/ 	.short	0x0030
        /*0134*/ 	.byte	0x00, 0xf0, 0x11, 0x00


	//----- nvinfo : EIATTR_KPARAM_INFO
	.align		4
.L_46:
        /*0138*/ 	.byte	0x04, 0x17
        /*013a*/ 	.short	(.L_48 - .L_47)
.L_47:
        /*013c*/ 	.word	0x00000000
        /*0140*/ 	.short	0x0006
        /*0142*/ 	.short	0x002c
        /*0144*/ 	.byte	0x00, 0xf0, 0x11, 0x00


	//----- nvinfo : EIATTR_KPARAM_INFO
	.align		4
.L_48:
        /*0148*/ 	.byte	0x04, 0x17
        /*014a*/ 	.short	(.L_50 - .L_49)
.L_49:
        /*014c*/ 	.word	0x00000000
        /*0150*/ 	.short	0x0005
        /*0152*/ 	.short	0x0028
        /*0154*/ 	.byte	0x00, 0xf0, 0x11, 0x00


	//----- nvinfo : EIATTR_KPARAM_INFO
	.align		4
.L_50:
        /*0158*/ 	.byte	0x04, 0x17
        /*015a*/ 	.short	(.L_52 - .L_51)
.L_51:
        /*015c*/ 	.word	0x00000000
        /*0160*/ 	.short	0x0004
        /*0162*/ 	.short	0x0020
        /*0164*/ 	.byte	0x00, 0xf4, 0x21, 0x00


	//----- nvinfo : EIATTR_KPARAM_INFO
	.align		4
.L_52:
        /*0168*/ 	.byte	0x04, 0x17
        /*016a*/ 	.short	(.L_54 - .L_53)
.L_53:
        /*016c*/ 	.word	0x00000000
        /*0170*/ 	.short	0x0003
        /*0172*/ 	.short	0x0018
        /*0174*/ 	.byte	0x00, 0xf4, 0x21, 0x00


	//----- nvinfo : EIATTR_KPARAM_INFO
	.align		4
.L_54:
        /*0178*/ 	.byte	0x04, 0x17
        /*017a*/ 	.short	(.L_56 - .L_55)
.L_55:
        /*017c*/ 	.word	0x00000000
        /*0180*/ 	.short	0x0002
        /*0182*/ 	.short	0x0010
        /*0184*/ 	.byte	0x00, 0xf4, 0x21, 0x00


	//----- nvinfo : EIATTR_KPARAM_INFO
	.align		4
.L_56:
        /*0188*/ 	.byte	0x04, 0x17
        /*018a*/ 	.short	(.L_58 - .L_57)
.L_57:
        /*018c*/ 	.word	0x00000000
        /*0190*/ 	.short	0x0001
        /*0192*/ 	.short	0x0008
        /*0194*/ 	.byte	0x00, 0xf4, 0x21, 0x00


	//----- nvinfo : EIATTR_KPARAM_INFO
	.align		4
.L_58:
        /*0198*/ 	.byte	0x04, 0x17
        /*019a*/ 	.short	(.L_60 - .L_59)
.L_59:
        /*019c*/ 	.word	0x00000000
        /*01a0*/ 	.short	0x0000
        /*01a2*/ 	.short	0x0000
        /*01a4*/ 	.byte	0x00, 0xf4, 0x21, 0x00


	//----- nvinfo : EIATTR_SPARSE_MMA_MASK
	.align		4
.L_60:
        /*01a8*/ 	.byte	0x03, 0x50
        /*01aa*/ 	.short	0x0000


	//----- nvinfo : EIATTR_MAXREG_COUNT
	.align		4
        /*01ac*/ 	.byte	0x03, 0x1b
        /*01ae*/ 	.short	0x00ff


	//----- nvinfo : EIATTR_NUM_BARRIERS
	.align		4
        /*01b0*/ 	.byte	0x02, 0x4c
        /*01b2*/ 	.byte	0x01
	.zero		1


	//----- nvinfo : EIATTR_ANNOTATIONS
	.align		4
        /*01b4*/ 	.byte	0x04, 0x55
        /*01b6*/ 	.short	(.L_62 - .L_61)


	//   ....[0]....
.L_61:
        /*01b8*/ 	.word	0x00000001
        /*01bc*/ 	.byte	0xf0, 0x00, 0x00, 0x00, 0x01, 0x00, 0x00, 0x00, 0x60, 0x04, 0x00, 0x00, 0x01, 0x00, 0x00, 0x00
        /* <DEDUP_REMOVED lines=3050> */
        /*c06c*/ 	.byte	0x50, 0x09, 0x03, 0x00


	//----- nvinfo : EIATTR_COOP_GROUP_MASK_REGIDS
	.align		4
.L_62:
        /*c070*/ 	.byte	0x04, 0x29
        /*c072*/ 	.short	(.L_64 - .L_63)


	//   ....[0]....
.L_63:
        /*c074*/ 	.word	0xffffffff


	//   ....[1]....
        /*c078*/ 	.word	0xffffffff


	//   ....[2]....
        /*c07c*/ 	.word	0xffffffff


	//   ....[3]....
        /*c080*/ 	.word	0xffffffff


	//   ....[4]....
        /*c084*/ 	.word	0xffffffff


	//   ....[5]....
        /*c088*/ 	.word	0xffffffff


	//   ....[6]....
        /*c08c*/ 	.word	0xffffffff


	//   ....[7]....
        /*c090*/ 	.word	0xffffffff


	//   ....[8]....
        /*c094*/ 	.word	0xffffffff


	//   ....[9]....
        /*c098*/ 	.word	0xffffffff


	//   ....[10]....
        /*c09c*/ 	.word	0xffffffff


	//   ....[11]....
        /*c0a0*/ 	.word	0xffffffff


	//   ....[12]....
        /*c0a4*/ 	.word	0xffffffff


	//   ....[13]....
        /*c0a8*/ 	.word	0xffffffff


	//   ....[14]....
        /*c0ac*/ 	.word	0xffffffff


	//   ....[15]....
        /*c0b0*/ 	.word	0xffffffff


	//   ....[16]....
        /*c0b4*/ 	.word	0xffffffff


	//   ....[17]....
        /*c0b8*/ 	.word	0xffffffff


	//   ....[18]....
        /*c0bc*/ 	.word	0xffffffff


	//   ....[19]....
        /*c0c0*/ 	.word	0xffffffff


	//----- nvinfo : EIATTR_COOP_GROUP_INSTR_OFFSETS
	.align		4
.L_64:
        /*c0c4*/ 	.byte	0x04, 0x28
        /*c0c6*/ 	.short	(.L_66 - .L_65)


	//   ....[0]....
.L_65:
        /*c0c8*/ 	.word	0x0001a370


	//   ....[1]....
        /*c0cc*/ 	.word	0x0001a3a0


	//   ....[2]....
        /*c0d0*/ 	.word	0x0001a3e0


	//   ....[3]....
        /*c0d4*/ 	.word	0x0001a3f0


	//   ....[4]....
        /*c0d8*/ 	.word	0x0001a460


	//   ....[5]....
        /*c0dc*/ 	.word	0x0001a470


	//   ....[6]....
        /*c0e0*/ 	.word	0x0001a480


	//   ....[7]....
        /*c0e4*/ 	.word	0x0001a490


	//   ....[8]....
        /*c0e8*/ 	.word	0x0001a690


	//   ....[9]....
        /*c0ec*/ 	.word	0x0001a6b0


	//   ....[10]....
        /*c0f0*/ 	.word	0x0001b430


	//   ....[11]....
        /*c0f4*/ 	.word	0x0001b440


	//   ....[12]....
        /*c0f8*/ 	.word	0x0001b4c0


	//   ....[13]....
        /*c0fc*/ 	.word	0x0001b4d0


	//   ....[14]....
        /*c100*/ 	.word	0x0001b540


	//   ....[15]....
        /*c104*/ 	.word	0x0001b550


	//   ....[16]....
        /*c108*/ 	.word	0x0001b560


	//   ....[17]....
        /*c10c*/ 	.word	0x0001b570


	//   ....[18]....
        /*c110*/ 	.word	0x0001b670


	//   ....[19]....
        /*c114*/ 	.word	0x0001b690


	//----- nvinfo : EIATTR_VRC_CTA_INIT_COUNT
	.align		4
.L_66:
        /*c118*/ 	.byte	0x02, 0x4a
	.zero		1
	.zero		1


	//----- nvinfo : EIATTR_EXIT_INSTR_OFFSETS
	.align		4
        /*c11c*/ 	.byte	0x04, 0x1c
        /*c11e*/ 	.short	(.L_68 - .L_67)


	//   ....[0]....
.L_67:
        /*c120*/ 	.word	0x00030940


	//   ....[1]....
        /*c124*/ 	.word	0x00030980


	//----- nvinfo : EIATTR_REQNTID
	.align		4
.L_68:
        /*c128*/ 	.byte	0x04, 0x10
        /*c12a*/ 	.short	(.L_70 - .L_69)
.L_69:
        /*c12c*/ 	.word	0x00000080
        /*c130*/ 	.word	0x00000001
        /*c134*/ 	.word	0x00000001


	//----- nvinfo : EIATTR_CBANK_PARAM_SIZE
	.align		4
.L_70:
        /*c138*/ 	.byte	0x03, 0x19
        /*c13a*/ 	.short	0x0088


	//----- nvinfo : EIATTR_PARAM_CBANK
	.align		4
        /*c13c*/ 	.byte	0x04, 0x0a
        /*c13e*/ 	.short	(.L_72 - .L_71)
	.align		4
.L_71:
        /*c140*/ 	.word	index@(.nv.constant0.attn_fwd)
        /*c144*/ 	.short	0x0380
        /*c146*/ 	.short	0x0088


	//----- nvinfo : EIATTR_SW_WAR
	.align		4
.L_72:
        /*c148*/ 	.byte	0x04, 0x36
        /*c14a*/ 	.short	(.L_74 - .L_73)
.L_73:
        /*c14c*/ 	.word	0x00000008
.L_74:


//--------------------- .nv.compat                --------------------------
	.section	.nv.compat,"",@"SHT_CUDA_COMPAT_INFO"
	.align	4
        /*0000*/ 	.byte	0x02, 0x02, 0x01, 0x00, 0x02, 0x05, 0x05, 0x00, 0x02, 0x03, 0x00, 0x00, 0x02, 0x06, 0x01, 0x00


//--------------------- .nv.callgraph             --------------------------
	.section	.nv.callgraph,"",@"SHT_CUDA_CALLGRAPH"
	.align	4
	.sectionentsize	8
	.align		4
        /*0000*/ 	.word	0x00000000
	.align		4
        /*0004*/ 	.word	0xffffffff
	.align		4
        /*0008*/ 	.word	0x00000000
	.align		4
        /*000c*/ 	.word	0xfffffffe
	.align		4
        /*0010*/ 	.word	0x00000000
	.align		4
        /*0014*/ 	.word	0xfffffffd
	.align		4
        /*0018*/ 	.word	0x00000000
	.align		4
        /*001c*/ 	.word	0xfffffffc


//--------------------- .nv.constant4             --------------------------
	.section	.nv.constant4,"a",@progbits
	.align	8
	.align		8
.nv.constant4:
        /*0000*/ 	.dword	_$_str


//--------------------- .text.attn_fwd            --------------------------
	.section	.text.attn_fwd,"ax",@progbits
	.align	128
        .global         attn_fwd
        .type           attn_fwd,@function
        .size           attn_fwd,(.L_x_3 - attn_fwd)
        .other          attn_fwd,@"STO_CUDA_ENTRY STV_DEFAULT"
attn_fwd:
.text.attn_fwd:
[----:B------:R-:W0:Y:S01]  /*0000*/  LDC R1, c[0x0][0x37c] ;  /* 0x0000df00ff017b82 */ /* 0x000e220000000800 */
[----:B------:R-:W1:Y:S07]  /*0010*/  S2R R2, SR_TID.X ;  /* 0x0000000000027919 */ /* 0x000e6e0000002100 */
[----:B------:R-:W2:Y:S01]  /*0020*/  S2UR UR7, SR_CTAID.Y ;  /* 0x00000000000779c3 */ /* 0x000ea20000002600 */
[----:B------:R-:W2:Y:S01]  /*0030*/  LDCU.64 UR4, c[0x0][0x3b0] ;  /* 0x00007600ff0477ac */ /* 0x000ea20008000a00 */
[----:B0-----:R-:W-:Y:S01]  /*0040*/  IADD3 R1, PT, PT, R1, -0x2900, RZ ;  /* 0xffffd70001017810 */ /* 0x001fe20007ffe0ff */
[----:B------:R-:W0:Y:S01]  /*0050*/  S2R R3, SR_CTAID.X ;  /* 0x0000000000037919 */ /* 0x000e220000002500 */
[----:B------:R-:W3:Y:S04]  /*0060*/  LDCU.64 UR10, c[0x0][0x358] ;  /* 0x00006b00ff0a77ac */ /* 0x000ee80008000a00 */
[----:B------:R-:W4:Y:S08]  /*0070*/  LDC R4, c[0x0][0x3b8] ;  /* 0x0000ee00ff047b82 */ /* 0x000f300000000800 */
[----:B------:R-:W5:Y:S01]  /*0080*/  LDC.64 R6, c[0x0][0x380] ;  /* 0x0000e000ff067b82 */ /* 0x000f620000000a00 */
[----:B--2---:R-:W-:-:S04]  /*0090*/  UIMAD UR4, UR7, UR4, URZ ;  /* 0x00000004070472a4 */ /* 0x004fc8000f8e02ff */
[----:B------:R-:W-:Y:S01]  /*00a0*/  USHF.L.U32 UR6, UR4, 0x1, URZ ;  /* 0x0000000104067899 */ /* 0x000fe200080006ff */
[----:B-1----:R-:W-:Y:S02]  /*00b0*/  LOP3.LUT R0, R2, 0x1f, RZ, 0xc0, !PT ;  /* 0x0000001f02007812 */ /* 0x002fe400078ec0ff */
[----:B------:R-:W-:Y:S02]  /*00c0*/  SHF.R.U32.HI R2, RZ, 0x5, R2 ;  /* 0x00000005ff027819 */ /* 0x000fe40000011602 */
[----:B0-----:R-:W-:Y:S02]  /*00d0*/  LEA R0, R3, R0, 0x5 ;  /* 0x0000000003007211 */ /* 0x001fe400078e28ff */
[----:B------:R-:W-:-:S03]  /*00e0*/  SGXT.U32 R3, R2, 0x2 ;  /* 0x000000020203781a */ /* 0x000fc60000000000 */
[----:B------:R0:W-:Y:S02]  /*00f0*/  STL [R1+0x1560], R0 ;  /* 0x0015600001007387 */ /* 0x0001e40000100800 */
[----:B----4-:R-:W-:-:S05]  /*0100*/  IMAD R5, R3, R4, RZ ;  /* 0x0000000403057224 */ /* 0x010fca00078e02ff */
[----:B------:R-:W-:Y:S01]  /*0110*/  LEA R11, R4, R5, 0x2 ;  /* 0x00000005040b7211 */ /* 0x000fe200078e10ff */
[----:B0-----:R-:W-:Y:S01]  /*0120*/  IMAD R0, R0, UR5, RZ ;  /* 0x0000000500007c24 */ /* 0x001fe2000f8e02ff */
[----:B------:R-:W-:-:S03]  /*0130*/  UIMAD.WIDE UR4, UR4, 0x2, URZ ;  /* 0x00000002040478a5 */ /* 0x000fc6000f8e02ff */
[----:B------:R-:W-:Y:S02]  /*0140*/  IMAD R9, R4, 0x4, R11 ;  /* 0x0000000404097824 */ /* 0x000fe400078e020b */
[C---:B------:R-:W-:Y:S01]  /*0150*/  IMAD.HI R2, R0.reuse, 0x2, RZ ;  /* 0x0000000200027827 */ /* 0x040fe200078e02ff */
[----:B------:R-:W-:-:S04]  /*0160*/  SHF.L.U32 R3, R0, 0x1, RZ ;  /* 0x0000000100037819 */ /* 0x000fc800000006ff */
[----:B-----5:R-:W-:-:S04]  /*0170*/  IADD3 R3, P0, P1, R3, UR6, R6 ;  /* 0x0000000603037c10 */ /* 0x020fc8000f91e006 */
[----:B------:R-:W-:Y:S02]  /*0180*/  IADD3.X R2, PT, PT, R2, UR5, R7, P0, P1 ;  /* 0x0000000502027c10 */ /* 0x000fe400087e2407 */
[-C--:B------:R-:W-:Y:S02]  /*0190*/  LEA R12, P0, R5, R3.reuse, 0x1 ;  /* 0x00000003050c7211 */ /* 0x080fe400078008ff */
[-C--:B------:R-:W-:Y:S02]  /*01a0*/  LEA R8, P1, R9, R3.reuse, 0x1 ;  /* 0x0000000309087211 */ /* 0x080fe400078208ff */
[-C--:B------:R-:W-:Y:S02]  /*01b0*/  LEA.HI.X.SX32 R13, R5, R2.reuse, 0x1, P0 ;  /* 0x00000002050d7211 */ /* 0x080fe400000f0eff */
[C---:B------:R-:W-:Y:S02]  /*01c0*/  LEA R6, P0, R11.reuse, R3, 0x1 ;  /* 0x000000030b067211 */ /* 0x040fe400078008ff */
[----:B------:R-:W-:Y:S01]  /*01d0*/  LEA R5, R4, R9, 0x2 ;  /* 0x0000000904057211 */ /* 0x000fe200078e10ff */
[----:B---3--:R0:W2:Y:S01]  /*01e0*/  LDG.E.U16 R24, desc[UR10][R12.64] ;  /* 0x0000000a0c187981 */ /* 0x0080a2000c1e1500 */
[----:B------:R-:W-:-:S02]  /*01f0*/  LEA.HI.X.SX32 R7, R11, R2, 0x1, P0 ;  /* 0x000000020b077211 */ /* 0x000fc400000f0eff */
[----:B------:R-:W-:Y:S02]  /*0200*/  LEA R16, P0, R5, R3, 0x1 ;  /* 0x0000000305107211 */ /* 0x000fe400078008ff */
[-C--:B------:R-:W-:Y:S01]  /*0210*/  LEA.HI.X.SX32 R9, R9, R2.reuse, 0x1, P1 ;  /* 0x0000000209097211 */ /* 0x080fe200008f0eff */
[----:B------:R1:W3:Y:S01]  /*0220*/  LDG.E.U16 R22, desc[UR10][R6.64] ;  /* 0x0000000a06167981 */ /* 0x0002e2000c1e1500 */
[----:B------:R-:W-:-:S03]  /*0230*/  LEA.HI.X.SX32 R17, R5, R2, 0x1, P0 ;  /* 0x0000000205117211 */ /* 0x000fc600000f0eff */
[----:B------:R4:W5:Y:S04]  /*0240*/  LDG.E.U16 R23, desc[UR10][R8.64] ;  /* 0x0000000a08177981 */ /* 0x000968000c1e1500 */
[----:B------:R-:W3:Y:S01]  /*0250*/  LDG.E.U16 R16, desc[UR10][R16.64] ;  /* 0x0000000a10107981 */ /* 0x000ee2000c1e1500 */
[----:B------:R-:W-:-:S04]  /*0260*/  LEA R11, R4, R5, 0x2 ;  /* 0x00000005040b7211 */ /* 0x000fc800078e10ff */
[C---:B------:R-:W-:Y:S02]  /*0270*/  LEA R10, P0, R11.reuse, R3, 0x1 ;  /* 0x000000030b0a7211 */ /* 0x040fe400078008ff */
[C---:B------:R-:W-:Y:S02]  /*0280*/  LEA R5, R4.reuse, R11, 0x2 ;  /* 0x0000000b04057211 */ /* 0x040fe400078e10ff */
[-C--:B------:R-:W-:Y:S02]  /*0290*/  LEA.HI.X.SX32 R11, R11, R2.reuse, 0x1, P0 ;  /* 0x000000020b0b7211 */ /* 0x080fe400000f0eff */
[C---:B------:R-:W-:Y:S02]  /*02a0*/  LEA R15, R4.reuse, R5, 0x2 ;  /* 0x00000005040f7211 */ /* 0x040fe400078e10ff */
[C---:B------:R-:W-:Y:S01]  /*02b0*/  LEA R18, P0, R5.reuse, R3, 0x1 ;  /* 0x0000000305127211 */ /* 0x040fe200078008ff */
[----:B------:R1:W3:Y:S02]  /*02c0*/  LDG.E.U16 R20, desc[UR10][R10.64] ;  /* 0x0000000a0a147981 */ /* 0x0002e4000c1e1500 */
[----:B0-----:R-:W-:Y:S01]  /*02d0*/  IMAD R13, R4, 0x4, R15 ;  /* 0x00000004040d7824 */ /* 0x001fe200078e020f */
[----:B------:R-:W-:-:S02]  /*02e0*/  LEA.HI.X.SX32 R19, R5, R2, 0x1, P0 ;  /* 0x0000000205137211 */ /* 0x000fc400000f0eff */
[-C--:B------:R-:W-:Y:S02]  /*02f0*/  LEA R14, P1, R15, R3.reuse, 0x1 ;  /* 0x000000030f0e7211 */ /* 0x080fe400078208ff */
[----:B------:R-:W-:Y:S01]  /*0300*/  LEA R12, P0, R13, R3, 0x1 ;  /* 0x000000030d0c7211 */ /* 0x000fe200078008ff */
[----:B------:R-:W3:Y:S01]  /*0310*/  LDG.E.U16 R0, desc[UR10][R18.64] ;  /* 0x0000000a12007981 */ /* 0x000ee2000c1e1500 */
[C---:B------:R-:W-:Y:S02]  /*0320*/  LEA R5, R4.reuse, R13, 0x2 ;  /* 0x0000000d04057211 */ /* 0x040fe400078e10ff */
[-C--:B------:R-:W-:Y:S02]  /*0330*/  LEA.HI.X.SX32 R15, R15, R2.reuse, 0x1, P1 ;  /* 0x000000020f0f7211 */ /* 0x080fe400008f0eff */
[----:B------:R-:W-:Y:S02]  /*0340*/  LEA.HI.X.SX32 R13, R13, R2, 0x1, P0 ;  /* 0x000000020d0d7211 */ /* 0x000fe400000f0eff */
[----:B-1----:R-:W-:Y:S01]  /*0350*/  LEA R6, P0, R5, R3, 0x1 ;  /* 0x0000000305067211 */ /* 0x002fe200078008ff */
[----:B------:R-:W3:Y:S01]  /*0360*/  LDG.E.U16 R21, desc[UR10][R14.64] ;  /* 0x0000000a0e157981 */ /* 0x000ee2000c1e1500 */
[----:B----4-:R-:W-:-:S02]  /*0370*/  LEA R9, R4, R5, 0x2 ;  /* 0x0000000504097211 */ /* 0x010fc400078e10ff */
[-C--:B------:R-:W-:Y:S01]  /*0380*/  LEA.HI.X.SX32 R7, R5, R2.reuse, 0x1, P0 ;  /* 0x0000000205077211 */ /* 0x080fe200000f0eff */
[----:B------:R-:W4:Y:S01]  /*0390*/  LDG.E.U16 R18, desc[UR10][R12.64] ;  /* 0x0000000a0c127981 */ /* 0x000f22000c1e1500 */
[C---:B------:R-:W-:Y:S02]  /*03a0*/  LEA R8, P0, R9.reuse, R3, 0x1 ;  /* 0x0000000309087211 */ /* 0x040fe400078008ff */
[C---:B------:R-:W-:Y:S02]  /*03b0*/  LEA R5, R4.reuse, R9, 0x2 ;  /* 0x0000000904057211 */ /* 0x040fe400078e10ff */
[-C--:B------:R-:W-:Y:S01]  /*03c0*/  LEA.HI.X.SX32 R9, R9, R2.reuse, 0x1, P0 ;  /* 0x0000000209097211 */ /* 0x080fe200000f0eff */
[----:B------:R0:W4:Y:S01]  /*03d0*/  LDG.E.U16 R14, desc[UR10][R6.64] ;  /* 0x0000000a060e7981 */ /* 0x000122000c1e1500 */
[C---:B------:R-:W-:Y:S02]  /*03e0*/  LEA R10, P1, R5.reuse, R3, 0x1 ;  /* 0x00000003050a7211 */ /* 0x040fe400078208ff */
[----:B------:R-:W-:Y:S01]  /*03f0*/  LEA R17, R4, R5, 0x2 ;  /* 0x0000000504117211 */ /* 0x000fe200078e10ff */
[----:B------:R1:W4:Y:S01]  /*0400*/  LDG.E.U16 R19, desc[UR10][R8.64] ;  /* 0x0000000a08137981 */ /* 0x000322000c1e1500 */
[----:B------:R-:W-:-:S02]  /*0410*/  LEA.HI.X.SX32 R11, R5, R2, 0x1, P1 ;  /* 0x00000002050b7211 */ /* 0x000fc400008f0eff */
[----:B0-----:R-:W-:Y:S01]  /*0420*/  LEA R6, P0, R17, R3, 0x1 ;  /* 0x0000000311067211 */ /* 0x001fe200078008ff */
[----:B------:R-:W-:-:S03]  /*0430*/  IMAD R5, R4, 0x4, R17 ;  /* 0x0000000404057824 */ /* 0x000fc600078e0211 */
[----:B------:R-:W-:Y:S02]  /*0440*/  LEA.HI.X.SX32 R7, R17, R2, 0x1, P0 ;  /* 0x0000000211077211 */ /* 0x000fe400000f0eff */
[----:B------:R0:W4:Y:S04]  /*0450*/  LDG.E.U16 R17, desc[UR10][R10.64] ;  /* 0x0000000a0a117981 */ /* 0x000128000c1e1500 */
[----:B--2---:R-:W-:Y:S04]  /*0460*/  STL [R1+0x90], R24 ;  /* 0x0000901801007387 */ /* 0x004fe80000100800 */
[----:B-----5:R-:W-:Y:S04]  /*0470*/  STL [R1+0x88], R23 ;  /* 0x0000881701007387 */ /* 0x020fe80000100800 */
[----:B---3--:R-:W-:Y:S04]  /*0480*/  STL [R1+0xb0], R22 ;  /* 0x0000b01601007387 */ /* 0x008fe80000100800 */
[----:B------:R2:W-:Y:S04]  /*0490*/  STL [R1+0xac], R16 ;  /* 0x0000ac1001007387 */ /* 0x0005e80000100800 */
[----:B--2---:R2:W3:Y:S01]  /*04a0*/  LDG.E.U16 R16, desc[UR10][R6.64] ;  /* 0x0000000a06107981 */ /* 0x0044e2000c1e1500 */
[----:B------:R-:W-:-:S02]  /*04b0*/  LEA R13, R4, R5, 0x2 ;  /* 0x00000005040d7211 */ /* 0x000fc400078e10ff */
[C---:B-1----:R-:W-:Y:S02]  /*04c0*/  LEA R8, P0, R5.reuse, R3, 0x1 ;  /* 0x0000000305087211 */ /* 0x042fe400078008ff */
[C---:B------:R-:W-:Y:S02]  /*04d0*/  LEA R15, R4.reuse, R13, 0x2 ;  /* 0x0000000d040f7211 */ /* 0x040fe400078e10ff */
[-C--:B------:R-:W-:Y:S02]  /*04e0*/  LEA.HI.X.SX32 R9, R5, R2.reuse, 0x1, P0 ;  /* 0x0000000205097211 */ /* 0x080fe400000f0eff */
[-C--:B0-----:R-:W-:Y:S02]  /*04f0*/  LEA R10, P1, R15, R3.reuse, 0x1 ;  /* 0x000000030f0a7211 */ /* 0x081fe400078208ff */
[C---:B--2---:R-:W-:Y:S02]  /*0500*/  LEA R6, P0, R13.reuse, R3, 0x1 ;  /* 0x000000030d067211 */ /* 0x044fe400078008ff */
[----:B------:R-:W-:Y:S01]  /*0510*/  LEA R5, R4, R15, 0x2 ;  /* 0x0000000f04057211 */ /* 0x000fe200078e10ff */
[----:B------:R0:W-:Y:S01]  /*0520*/  STL [R1+0x84], R20 ;  /* 0x0000841401007387 */ /* 0x0001e20000100800 */
[----:B------:R-:W-:-:S02]  /*0530*/  LEA.HI.X.SX32 R7, R13, R2, 0x1, P0 ;  /* 0x000000020d077211 */ /* 0x000fc400000f0eff */
[----:B------:R-:W-:Y:S01]  /*0540*/  LEA.HI.X.SX32 R11, R15, R2, 0x1, P1 ;  /* 0x000000020f0b7211 */ /* 0x000fe200008f0eff */
[----:B------:R1:W-:Y:S04]  /*0550*/  STL [R1+0xa8], R0 ;  /* 0x0000a80001007387 */ /* 0x0003e80000100800 */
[----:B------:R-:W2:Y:S04]  /*0560*/  LDG.E.U16 R13, desc[UR10][R6.64] ;  /* 0x0000000a060d7981 */ /* 0x000ea8000c1e1500 */
[----:B0-----:R0:W5:Y:S01]  /*0570*/  LDG.E.U16 R20, desc[UR10][R8.64] ;  /* 0x0000000a08147981 */ /* 0x001162000c1e1500 */
[----:B-1----:R-:W-:-:S03]  /*0580*/  LEA R0, R4, R5, 0x2 ;  /* 0x0000000504007211 */ /* 0x002fc600078e10ff */
[----:B------:R1:W2:Y:S01]  /*0590*/  LDG.E.U16 R12, desc[UR10][R10.64] ;  /* 0x0000000a0a0c7981 */ /* 0x0002a2000c1e1500 */
[----:B0-----:R-:W-:-:S03]  /*05a0*/  LEA R8, P0, R5, R3, 0x1 ;  /* 0x0000000305087211 */ /* 0x001fc600078008ff */
[----:B------:R-:W-:Y:S01]  /*05b0*/  STL [R1+0x80], R21 ;  /* 0x0000801501007387 */ /* 0x000fe20000100800 */
[-C--:B------:R-:W-:Y:S01]  /*05c0*/  LEA.HI.X.SX32 R9, R5, R2.reuse, 0x1, P0 ;  /* 0x0000000205097211 */ /* 0x080fe200000f0eff */
[----:B------:R-:W-:Y:S01]  /*05d0*/  IMAD R5, R4, 0x4, R0 ;  /* 0x0000000404057824 */ /* 0x000fe200078e0200 */
[C---:B------:R-:W-:Y:S01]  /*05e0*/  LEA R6, P0, R0.reuse, R3, 0x1 ;  /* 0x0000000300067211 */ /* 0x040fe200078008ff */
[----:B----4-:R0:W-:Y:S03]  /*05f0*/  STL [R1+0xa4], R18 ;  /* 0x0000a41201007387 */ /* 0x0101e60000100800 */
[----:B------:R-:W-:Y:S02]  /*0600*/  LEA.HI.X.SX32 R7, R0, R2, 0x1, P0 ;  /* 0x0000000200077211 */ /* 0x000fe400000f0eff */
[----:B-1----:R-:W-:Y:S01]  /*0610*/  LEA R11, R4, R5, 0x2 ;  /* 0x00000005040b7211 */ /* 0x002fe200078e10ff */
[----:B------:R1:W-:Y:S04]  /*0620*/  STL [R1+0x7c], R14 ;  /* 0x00007c0e01007387 */ /* 0x0003e80000100800 */
[----:B0-----:R0:W4:Y:S01]  /*0630*/  LDG.E.U16 R18, desc[UR10][R8.64] ;  /* 0x0000000a08127981 */ /* 0x001122000c1e1500 */
[----:B------:R-:W-:-:S02]  /*0640*/  LEA R10, P1, R11, R3, 0x1 ;  /* 0x000000030b0a7211 */ /* 0x000fc400078208ff */
[----:B------:R-:W-:Y:S01]  /*0650*/  LEA R0, R4, R11, 0x2 ;  /* 0x0000000b04007211 */ /* 0x000fe200078e10ff */
[----:B-1----:R1:W4:Y:S01]  /*0660*/  LDG.E.U16 R14, desc[UR10][R6.64] ;  /* 0x0000000a060e7981 */ /* 0x002322000c1e1500 */
[----:B0-----:R-:W-:-:S04]  /*0670*/  LEA R8, P0, R5, R3, 0x1 ;  /* 0x0000000305087211 */ /* 0x001fc800078008ff */
[-C--:B------:R-:W-:Y:S01]  /*0680*/  LEA.HI.X.SX32 R9, R5, R2.reuse, 0x1, P0 ;  /* 0x0000000205097211 */ /* 0x080fe200000f0eff */
[----:B------:R0:W-:Y:S01]  /*0690*/  STL [R1+0xa0], R19 ;  /* 0x0000a01301007387 */ /* 0x0001e20000100800 */
[----:B------:R-:W-:Y:S02]  /*06a0*/  LEA.HI.X.SX32 R11, R11, R2, 0x1, P1 ;  /* 0x000000020b0b7211 */ /* 0x000fe400008f0eff */
[----:B-1----:R-:W-:Y:S02]  /*06b0*/  LEA R6, P0, R0, R3, 0x1 ;  /* 0x0000000300067211 */ /* 0x002fe400078008ff */
[----:B------:R-:W-:Y:S01]  /*06c0*/  LEA R5, R4, R0, 0x2 ;  /* 0x0000000004057211 */ /* 0x000fe200078e10ff */
[----:B------:R1:W-:Y:S04]  /*06d0*/  STL [R1+0x78], R17 ;  /* 0x0000781101007387 */ /* 0x0003e80000100800 */
[----:B0-----:R0:W4:Y:S01]  /*06e0*/  LDG.E.U16 R19, desc[UR10][R8.64] ;  /* 0x0000000a08137981 */ /* 0x001122000c1e1500 */
[----:B------:R-:W-:-:S03]  /*06f0*/  LEA.HI.X.SX32 R7, R0, R2, 0x1, P0 ;  /* 0x0000000200077211 */ /* 0x000fc600000f0eff */
[----:B-1----:R1:W4:Y:S01]  /*0700*/  LDG.E.U16 R17, desc[UR10][R10.64] ;  /* 0x0000000a0a117981 */ /* 0x002322000c1e1500 */
[----:B0-----:R-:W-:-:S04]  /*0710*/  LEA R8, P0, R5, R3, 0x1 ;  /* 0x0000000305087211 */ /* 0x001fc800078008ff */
[----:B------:R-:W-:-:S05]  /*0720*/  LEA.HI.X.SX32 R9, R5, R2, 0x1, P0 ;  /* 0x0000000205097211 */ /* 0x000fca00000f0eff */
[----:B------:R-:W4:Y:S04]  /*0730*/  LDG.E.U16 R15, desc[UR10][R8.64] ;  /* 0x0000000a080f7981 */ /* 0x000f28000c1e1500 */
[----:B---3--:R0:W-:Y:S04]  /*0740*/  STL [R1+0x9c], R16 ;  /* 0x00009c1001007387 */ /* 0x0081e80000100800 */
[----:B0-----:R0:W3:Y:S01]  /*0750*/  LDG.E.U16 R16, desc[UR10][R6.64] ;  /* 0x0000000a06107981 */ /* 0x0010e2000c1e1500 */
[----:B------:R-:W-:-:S05]  /*0760*/  LEA R0, R4, R5, 0x2 ;  /* 0x0000000504007211 */ /* 0x000fca00078e10ff */
[----:B-1----:R-:W-:Y:S01]  /*0770*/  IMAD R11, R4, 0x4, R0 ;  /* 0x00000004040b7824 */ /* 0x002fe200078e0200 */
[----:B0-----:R-:W-:-:S04]  /*0780*/  LEA R6, P0, R0, R3, 0x1 ;  /* 0x0000000300067211 */ /* 0x001fc800078008ff */
[----:B------:R-:W-:Y:S02]  /*0790*/  LEA R5, R4, R11, 0x2 ;  /* 0x0000000b04057211 */ /* 0x000fe400078e10ff */
[-C--:B------:R-:W-:Y:S02]  /*07a0*/  LEA R10, P1, R11, R3.reuse, 0x1 ;  /* 0x000000030b0a7211 */ /* 0x080fe400078208ff */
[-C--:B------:R-:W-:Y:S02]  /*07b0*/  LEA.HI.X.SX32 R7, R0, R2.reuse, 0x1, P0 ;  /* 0x0000000200077211 */ /* 0x080fe400000f0eff */
[----:B------:R-:W-:Y:S02]  /*07c0*/  LEA R8, P0, R5, R3, 0x1 ;  /* 0x0000000305087211 */ /* 0x000fe400078008ff */
[----:B------:R-:W-:Y:S02]  /*07d0*/  LEA R0, R4, R5, 0x2 ;  /* 0x0000000504007211 */ /* 0x000fe400078e10ff */
[-C--:B------:R-:W-:Y:S01]  /*07e0*/  LEA.HI.X.SX32 R11, R11, R2.reuse, 0x1, P1 ;  /* 0x000000020b0b7211 */ /* 0x080fe200008f0eff */
[----:B-----5:R-:W-:Y:S01]  /*07f0*/  STL [R1+0x74], R20 ;  /* 0x0000741401007387 */ /* 0x020fe20000100800 */
[----:B------:R-:W-:-:S02]  /*0800*/  LEA.HI.X.SX32 R9, R5, R2, 0x1, P0 ;  /* 0x0000000205097211 */ /* 0x000fc400000f0eff */
[----:B------:R-:W-:Y:S01]  /*0810*/  LEA R5, R4, R0, 0x2 ;  /* 0x0000000004057211 */ /* 0x000fe200078e10ff */
[----:B--2---:R0:W-:Y:S04]  /*0820*/  STL [R1+0x98], R13 ;  /* 0x0000980d01007387 */ /* 0x0041e80000100800 */
[----:B------:R1:W-:Y:S04]  /*0830*/  STL [R1+0x70], R12 ;  /* 0x0000700c01007387 */ /* 0x0003e80000100800 */
[----:B0-----:R0:W2:Y:S04]  /*0840*/  LDG.E.U16 R13, desc[UR10][R6.64] ;  /* 0x0000000a060d7981 */ /* 0x0010a8000c1e1500 */
[----:B-1----:R1:W5:Y:S01]  /*0850*/  LDG.E.U16 R12, desc[UR10][R10.64] ;  /* 0x0000000a0a0c7981 */ /* 0x002362000c1e1500 */
[----:B0-----:R-:W-:-:S03]  /*0860*/  LEA R6, P0, R0, R3, 0x1 ;  /* 0x0000000300067211 */ /* 0x001fc600078008ff */
[----:B----4-:R0:W-:Y:S01]  /*0870*/  STL [R1+0x94], R18 ;  /* 0x0000941201007387 */ /* 0x0101e20000100800 */
[----:B-1----:R-:W-:Y:S02]  /*0880*/  LEA R11, R4, R5, 0x2 ;  /* 0x00000005040b7211 */ /* 0x002fe400078e10ff */
[----:B------:R-:W-:-:S03]  /*0890*/  LEA.HI.X.SX32 R7, R0, R2, 0x1, P0 ;  /* 0x0000000200077211 */ /* 0x000fc600000f0eff */
[----:B------:R-:W-:Y:S01]  /*08a0*/  IMAD R0, R4, 0x4, R11 ;  /* 0x0000000404007824 */ /* 0x000fe200078e020b */
[----:B0-----:R0:W4:Y:S01]  /*08b0*/  LDG.E.U16 R18, desc[UR10][R8.64] ;  /* 0x0000000a08127981 */ /* 0x001122000c1e1500 */
[----:B------:R-:W-:-:S03]  /*08c0*/  LEA R10, P1, R11, R3, 0x1 ;  /* 0x000000030b0a7211 */ /* 0x000fc600078208ff */
[----:B------:R1:W-:Y:S01]  /*08d0*/  STL [R1+0x6c], R14 ;  /* 0x00006c0e01007387 */ /* 0x0003e20000100800 */
[----:B0-----:R-:W-:-:S04]  /*08e0*/  LEA R8, P0, R5, R3, 0x1 ;  /* 0x0000000305087211 */ /* 0x001fc800078008ff */
[----:B------:R-:W-:Y:S01]  /*08f0*/  LEA.HI.X.SX32 R9, R5, R2, 0x1, P0 ;  /* 0x0000000205097211 */ /* 0x000fe200000f0eff */
[----:B-1----:R0:W4:Y:S01]  /*0900*/  LDG.E.U16 R14, desc[UR10][R6.64] ;  /* 0x0000000a060e7981 */ /* 0x002122000c1e1500 */
[----:B------:R-:W-:Y:S02]  /*0910*/  LEA R5, R4, R0, 0x2 ;  /* 0x0000000004057211 */ /* 0x000fe400078e10ff */
[----:B------:R-:W-:Y:S01]  /*0920*/  LEA.HI.X.SX32 R11, R11, R2, 0x1, P1 ;  /* 0x000000020b0b7211 */ /* 0x000fe200008f0eff */
[----:B------:R1:W-:Y:S01]  /*0930*/  STL [R1+0x8c], R19 ;  /* 0x00008c1301007387 */ /* 0x0003e20000100800 */
[----:B0-----:R-:W-:-:S03]  /*0940*/  LEA R6, P0, R0, R3, 0x1 ;  /* 0x0000000300067211 */ /* 0x001fc600078008ff */
[----:B------:R-:W4:Y:S01]  /*0950*/  LDG.E.U16 R20, desc[UR10][R10.64] ;  /* 0x0000000a0a147981 */ /* 0x000f22000c1e1500 */
[----:B------:R-:W-:-:S03]  /*0960*/  LEA.HI.X.SX32 R7, R0, R2, 0x1, P0 ;  /* 0x0000000200077211 */ /* 0x000fc600000f0eff */
[----:B-1----:R0:W4:Y:S01]  /*0970*/  LDG.E.U16 R19, desc[UR10][R8.64] ;  /* 0x0000000a08137981 */ /* 0x002122000c1e1500 */
[----:B------:R-:W-:-:S03]  /*0980*/  LEA R0, R4, R5, 0x2 ;  /* 0x0000000504007211 */ /* 0x000fc600078e10ff */
[----:B------:R1:W-:Y:S01]  /*0990*/  STL [R1+0x68], R17 ;  /* 0x0000681101007387 */ /* 0x0003e20000100800 */
[----:B0-----:R-:W-:-:S04]  /*09a0*/  LEA R8, P0, R5, R3, 0x1 ;  /* 0x0000000305087211 */ /* 0x001fc800078008ff */
[----:B------:R-:W-:Y:S01]  /*09b0*/  LEA.HI.X.SX32 R9, R5, R2, 0x1, P0 ;  /* 0x0000000205097211 */ /* 0x000fe200000f0eff */
[----:B-1----:R0:W4:Y:S02]  /*09c0*/  LDG.E.U16 R17, desc[UR10][R6.64] ;  /* 0x0000000a06117981 */ /* 0x002124000c1e1500 */
[----:B0-----:R-:W-:-:S04]  /*09d0*/  LEA R6, P0, R0, R3, 0x1 ;  /* 0x0000000300067211 */ /* 0x001fc800078008ff */
[----:B------:R-:W-:Y:S01]  /*09e0*/  LEA.HI.X.SX32 R7, R0, R2, 0x1, P0 ;  /* 0x0000000200077211 */ /* 0x000fe200000f0eff */
[----:B---3--:R0:W-:Y:S04]  /*09f0*/  STL [R1+0x64], R16 ;  /* 0x0000641001007387 */ /* 0x0081e80000100800 */
[----:B------:R1:W-:Y:S04]  /*0a00*/  STL [R1+0x60], R15 ;  /* 0x0000600f01007387 */ /* 0x0003e80000100800 */
[----:B0-----:R-:W3:Y:S04]  /*0a10*/  LDG.E.U16 R16, desc[UR10][R6.64] ;  /* 0x0000000a06107981 */ /* 0x001ee8000c1e1500 */
[----:B-1----:R0:W3:Y:S01]  /*0a20*/  LDG.E.U16 R15, desc[UR10][R8.64] ;  /* 0x0000000a080f7981 */ /* 0x0020e2000c1e1500 */
[----:B------:R-:W-:-:S04]  /*0a30*/  LEA R11, R4, R0, 0x2 ;  /* 0x00000000040b7211 */ /* 0x000fc800078e10ff */
[----:B------:R-:W-:-:S05]  /*0a40*/  LEA R5, R4, R11, 0x2 ;  /* 0x0000000b04057211 */ /* 0x000fca00078e10ff */
[----:B------:R-:W-:Y:S01]  /*0a50*/  IMAD R0, R4, 0x4, R5 ;  /* 0x0000000404007824 */ /* 0x000fe200078e0205 */
[-C--:B0-----:R-:W-:Y:S02]  /*0a60*/  LEA R8, P0, R5, R3.reuse, 0x1 ;  /* 0x0000000305087211 */ /* 0x081fe400078008ff */
[-C--:B------:R-:W-:Y:S02]  /*0a70*/  LEA R10, P1, R11, R3.reuse, 0x1 ;  /* 0x000000030b0a7211 */ /* 0x080fe400078208ff */
[-C--:B------:R-:W-:Y:S02]  /*0a80*/  LEA.HI.X.SX32 R9, R5, R2.reuse, 0x1, P0 ;  /* 0x0000000205097211 */ /* 0x080fe400000f0eff */
[----:B------:R-:W-:Y:S01]  /*0a90*/  LEA R6, P0, R0, R3, 0x1 ;  /* 0x0000000300067211 */ /* 0x000fe200078008ff */
[----:B--2---:R0:W-:Y:S01]  /*0aa0*/  STL [R1+0x5c], R13 ;  /* 0x00005c0d01007387 */ /* 0x0041e20000100800 */
[----:B------:R-:W-:-:S03]  /*0ab0*/  LEA.HI.X.SX32 R11, R11, R2, 0x1, P1 ;  /* 0x000000020b0b7211 */ /* 0x000fc600008f0eff */
[----:B-----5:R1:W-:Y:S01]  /*0ac0*/  STL [R1+0x58], R12 ;  /* 0x0000580c01007387 */ /* 0x0203e20000100800 */
[----:B------:R-:W-:-:S03]  /*0ad0*/  LEA.HI.X.SX32 R7, R0, R2, 0x1, P0 ;  /* 0x0000000200077211 */ /* 0x000fc600000f0eff */
[----:B------:R2:W5:Y:S01]  /*0ae0*/  LDG.E.U16 R21, desc[UR10][R8.64] ;  /* 0x0000000a08157981 */ /* 0x000562000c1e1500 */
[----:B0-----:R-:W-:-:S03]  /*0af0*/  LEA R13, R4, R0, 0x2 ;  /* 0x00000000040d7211 */ /* 0x001fc600078e10ff */
[----:B------:R-:W5:Y:S01]  /*0b00*/  LDG.E.U16 R22, desc[UR10][R10.64] ;  /* 0x0000000a0a167981 */ /* 0x000f62000c1e1500 */
[C---:B-1----:R-:W-:Y:S02]  /*0b10*/  LEA R12, R4.reuse, R13, 0x2 ;  /* 0x0000000d040c7211 */ /* 0x042fe400078e10ff */
[CC--:B--2---:R-:W-:Y:S02]  /*0b20*/  LEA R8, P0, R13.reuse, R3.reuse, 0x1 ;  /* 0x000000030d087211 */ /* 0x0c4fe400078008ff */
[C---:B------:R-:W-:Y:S01]  /*0b30*/  LEA R0, R4.reuse, R12, 0x2 ;  /* 0x0000000c04007211 */ /* 0x040fe200078e10ff */
[----:B----4-:R0:W-:Y:S01]  /*0b40*/  STL [R1+0x54], R18 ;  /* 0x0000541201007387 */ /* 0x0101e20000100800 */
[----:B------:R-:W-:Y:S02]  /*0b50*/  LEA.HI.X.SX32 R9, R13, R2, 0x1, P0 ;  /* 0x000000020d097211 */ /* 0x000fe400000f0eff */
[----:B------:R-:W-:Y:S01]  /*0b60*/  LEA R5, R4, R0, 0x2 ;  /* 0x0000000004057211 */ /* 0x000fe200078e10ff */
[----:B0-----:R0:W2:Y:S04]  /*0b70*/  LDG.E.U16 R18, desc[UR10][R6.64] ;  /* 0x0000000a06127981 */ /* 0x0010a8000c1e1500 */
[----:B------:R1:W-:Y:S01]  /*0b80*/  STL [R1+0x50], R14 ;  /* 0x0000500e01007387 */ /* 0x0003e20000100800 */
[----:B0-----:R-:W-:-:S04]  /*0b90*/  LEA R6, P0, R0, R3, 0x1 ;  /* 0x0000000300067211 */ /* 0x001fc800078008ff */
[-C--:B------:R-:W-:Y:S01]  /*0ba0*/  LEA.HI.X.SX32 R7, R0, R2.reuse, 0x1, P0 ;  /* 0x0000000200077211 */ /* 0x080fe200000f0eff */
[----:B-1----:R-:W-:Y:S01]  /*0bb0*/  IMAD R14, R4, 0x4, R5 ;  /* 0x00000004040e7824 */ /* 0x002fe200078e0205 */
[C---:B------:R-:W-:Y:S01]  /*0bc0*/  LEA R10, P1, R12.reuse, R3, 0x1 ;  /* 0x000000030c0a7211 */ /* 0x040fe200078208ff */
[----:B------:R0:W-:Y:S04]  /*0bd0*/  STL [R1+0x4c], R19 ;  /* 0x00004c1301007387 */ /* 0x0001e80000100800 */
[----:B------:R1:W-:Y:S04]  /*0be0*/  STL [R1+0x48], R20 ;  /* 0x0000481401007387 */ /* 0x0003e80000100800 */
[----:B0-----:R0:W4:Y:S01]  /*0bf0*/  LDG.E.U16 R19, desc[UR10][R8.64] ;  /* 0x0000000a08137981 */ /* 0x001122000c1e1500 */
[----:B------:R-:W-:-:S03]  /*0c00*/  LEA.HI.X.SX32 R11, R12, R2, 0x1, P1 ;  /* 0x000000020c0b7211 */ /* 0x000fc600008f0eff */
[----:B------:R0:W-:Y:S04]  /*0c10*/  STL [R1+0x44], R17 ;  /* 0x0000441101007387 */ /* 0x0001e80000100800 */
[----:B-1----:R-:W4:Y:S01]  /*0c20*/  LDG.E.U16 R20, desc[UR10][R10.64] ;  /* 0x0000000a0a147981 */ /* 0x002f22000c1e1500 */
[----:B0-----:R-:W-:-:S04]  /*0c30*/  LEA R8, P0, R5, R3, 0x1 ;  /* 0x0000000305087211 */ /* 0x001fc800078008ff */
[----:B------:R-:W-:Y:S01]  /*0c40*/  LEA.HI.X.SX32 R9, R5, R2, 0x1, P0 ;  /* 0x0000000205097211 */ /* 0x000fe200000f0eff */
[----:B------:R0:W4:Y:S04]  /*0c50*/  LDG.E.U16 R17, desc[UR10][R6.64] ;  /* 0x0000000a06117981 */ /* 0x000128000c1e1500 */
[----:B------:R1:W4:Y:S01]  /*0c60*/  LDG.E.U16 R25, desc[UR10][R8.64] ;  /* 0x0000000a08197981 */ /* 0x000322000c1e1500 */
[----:B0-----:R-:W-:-:S04]  /*0c70*/  LEA R6, P0, R14, R3, 0x1 ;  /* 0x000000030e067211 */ /* 0x001fc800078008ff */
[----:B------:R-:W-:Y:S01]  /*0c80*/  LEA.HI.X.SX32 R7, R14, R2, 0x1, P0 ;  /* 0x000000020e077211 */ /* 0x000fe200000f0eff */
[----:B---3--:R-:W-:Y:S04]  /*0c90*/  STL [R1+0x40], R15 ;  /* 0x0000400f01007387 */ /* 0x008fe80000100800 */
[----:B------:R0:W-:Y:S04]  /*0ca0*/  STL [R1+0x3c], R16 ;  /* 0x00003c1001007387 */ /* 0x0001e80000100800 */
[----:B0-----:R0:W3:Y:S01]  /*0cb0*/  LDG.E.U16 R16, desc[UR10][R6.64] ;  /* 0x0000000a06107981 */ /* 0x0010e2000c1e1500 */
[----:B------:R-:W-:-:S04]  /*0cc0*/  LEA R12, R4, R14, 0x2 ;  /* 0x0000000e040c7211 */ /* 0x000fc800078e10ff */
[----:B------:R-:W-:-:S04]  /*0cd0*/  LEA R13, R4, R12, 0x2 ;  /* 0x0000000c040d7211 */ /* 0x000fc800078e10ff */
[C---:B------:R-:W-:Y:S02]  /*0ce0*/  LEA R0, R4.reuse, R13, 0x2 ;  /* 0x0000000d04007211 */ /* 0x040fe400078e10ff */
[CC--:B-1----:R-:W-:Y:S02]  /*0cf0*/  LEA R8, P0, R13.reuse, R3.reuse, 0x1 ;  /* 0x000000030d087211 */ /* 0x0c2fe400078008ff */
[----:B------:R-:W-:Y:S02]  /*0d00*/  LEA R5, R4, R0, 0x2 ;  /* 0x0000000004057211 */ /* 0x000fe400078e10ff */
[-C--:B------:R-:W-:Y:S02]  /*0d10*/  LEA.HI.X.SX32 R9, R13, R2.reuse, 0x1, P0 ;  /* 0x000000020d097211 */ /* 0x080fe400000f0eff */
[----:B0-----:R-:W-:Y:S01]  /*0d20*/  LEA R6, P0, R0, R3, 0x1 ;  /* 0x0000000300067211 */ /* 0x001fe200078008ff */
[----:B------:R-:W-:Y:S02]  /*0d30*/  IMAD R15, R4, 0x4, R5 ;  /* 0x00000004040f7824 */ /* 0x000fe400078e0205 */
[----:B------:R0:W3:Y:S01]  /*0d40*/  LDG.E.U16 R23, desc[UR10][R8.64] ;  /* 0x0000000a08177981 */ /* 0x0000e2000c1e1500 */
[----:B------:R-:W-:-:S02]  /*0d50*/  LEA.HI.X.SX32 R7, R0, R2, 0x1, P0 ;  /* 0x0000000200077211 */ /* 0x000fc400000f0eff */
[----:B------:R-:W-:Y:S02]  /*0d60*/  LEA R10, P1, R12, R3, 0x1 ;  /* 0x000000030c0a7211 */ /* 0x000fe400078208ff */
[----:B------:R-:W-:Y:S01]  /*0d70*/  LEA R14, R4, R15, 0x2 ;  /* 0x0000000f040e7211 */ /* 0x000fe200078e10ff */
[----:B-----5:R1:W-:Y:S01]  /*0d80*/  STL [R1+0x38], R22 ;  /* 0x0000381601007387 */ /* 0x0203e20000100800 */
[C---:B0-----:R-:W-:Y:S02]  /*0d90*/  LEA R8, P0, R5.reuse, R3, 0x1 ;  /* 0x0000000305087211 */ /* 0x041fe400078008ff */
[-C--:B------:R-:W-:Y:S02]  /*0da0*/  LEA.HI.X.SX32 R11, R12, R2.reuse, 0x1, P1 ;  /* 0x000000020c0b7211 */ /* 0x080fe400008f0eff */
[----:B------:R-:W-:Y:S01]  /*0db0*/  LEA.HI.X.SX32 R9, R5, R2, 0x1, P0 ;  /* 0x0000000205097211 */ /* 0x000fe200000f0eff */
[----:B-1----:R0:W5:Y:S01]  /*0dc0*/  LDG.E.U16 R22, desc[UR10][R6.64] ;  /* 0x0000000a06167981 */ /* 0x002162000c1e1500 */
[----:B------:R-:W-:-:S03]  /*0dd0*/  LEA R12, R4, R14, 0x2 ;  /* 0x0000000e040c7211 */ /* 0x000fc600078e10ff */
[----:B------:R1:W-:Y:S04]  /*0de0*/  STL [R1+0x34], R21 ;  /* 0x0000341501007387 */ /* 0x0003e80000100800 */
[----:B------:R-:W5:Y:S01]  /*0df0*/  LDG.E.U16 R24, desc[UR10][R10.64] ;  /* 0x0000000a0a187981 */ /* 0x000f62000c1e1500 */
[-C--:B0-----:R-:W-:Y:S02]  /*0e00*/  LEA R6, P0, R14, R3.reuse, 0x1 ;  /* 0x000000030e067211 */ /* 0x081fe400078008ff */
[----:B------:R-:W-:Y:S01]  /*0e10*/  LEA R13, R4, R12, 0x2 ;  /* 0x0000000c040d7211 */ /* 0x000fe200078e10ff */
[----:B-1----:R0:W5:Y:S01]  /*0e20*/  LDG.E.U16 R21, desc[UR10][R8.64] ;  /* 0x0000000a08157981 */ /* 0x002162000c1e1500 */
[----:B------:R-:W-:Y:S02]  /*0e30*/  LEA.HI.X.SX32 R7, R14, R2, 0x1, P0 ;  /* 0x000000020e077211 */ /* 0x000fe400000f0eff */
[----:B0-----:R-:W-:-:S04]  /*0e40*/  LEA R8, P0, R12, R3, 0x1 ;  /* 0x000000030c087211 */ /* 0x001fc800078008ff */
[-C--:B------:R-:W-:Y:S02]  /*0e50*/  LEA.HI.X.SX32 R9, R12, R2.reuse, 0x1, P0 ;  /* 0x000000020c097211 */ /* 0x080fe400000f0eff */
[C---:B------:R-:W-:Y:S01]  /*0e60*/  LEA R12, P0, R13.reuse, R3, 0x1 ;  /* 0x000000030d0c7211 */ /* 0x040fe200078008ff */
[----:B--2---:R-:W-:Y:S01]  /*0e70*/  STL [R1+0x30], R18 ;  /* 0x0000301201007387 */ /* 0x004fe20000100800 */
[----:B------:R-:W-:Y:S02]  /*0e80*/  LEA R0, R4, R13, 0x2 ;  /* 0x0000000d04007211 */ /* 0x000fe400078e10ff */
[----:B------:R-:W-:Y:S01]  /*0e90*/  LEA.HI.X.SX32 R13, R13, R2, 0x1, P0 ;  /* 0x000000020d0d7211 */ /* 0x000fe200000f0eff */
[----:B----4-:R-:W-:Y:S04]  /*0ea0*/  STL [R1+0x2c], R19 ;  /* 0x00002c1301007387 */ /* 0x010fe80000100800 */
[----:B------:R-:W2:Y:S04]  /*0eb0*/  LDG.E.U16 R29, desc[UR10][R12.64] ;  /* 0x0000000a0c1d7981 */ /* 0x000ea8000c1e1500 */
[----:B------:R-:W-:Y:S04]  /*0ec0*/  STL [R1+0x28], R20 ;  /* 0x0000281401007387 */ /* 0x000fe80000100800 */
[----:B------:R0:W-:Y:S04]  /*0ed0*/  STL [R1+0x24], R17 ;  /* 0x0000241101007387 */ /* 0x0001e80000100800 */
[----:B------:R-:W-:Y:S01]  /*0ee0*/  STL [R1+0x20], R25 ;  /* 0x0000201901007387 */ /* 0x000fe20000100800 */
[----:B------:R-:W-:-:S03]  /*0ef0*/  LEA R10, P1, R15, R3, 0x1 ;  /* 0x000000030f0a7211 */ /* 0x000fc600078208ff */
[----:B0-----:R-:W4:Y:S04]  /*0f00*/  LDG.E.U16 R17, desc[UR10][R6.64] ;  /* 0x0000000a06117981 */ /* 0x001f28000c1e1500 */
[----:B---3--:R0:W-:Y:S04]  /*0f10*/  STL [R1+0x1c], R16 ;  /* 0x00001c1001007387 */ /* 0x0081e80000100800 */
[----:B0-----:R-:W3:Y:S04]  /*0f20*/  LDG.E.U16 R16, desc[UR10][R8.64] ;  /* 0x0000000a08107981 */ /* 0x001ee8000c1e1500 */
[----:B-----5:R-:W-:Y:S04]  /*0f30*/  STL [R1+0x18], R24 ;  /* 0x0000181801007387 */ /* 0x020fe80000100800 */
[----:B--2---:R0:W-:Y:S04]  /*0f40*/  STL [R1+0x1564], R29 ;  /* 0x0015641d01007387 */ /* 0x0041e80000100800 */
[----:B---3--:R-:W-:Y:S04]  /*0f50*/  STL [R1], R16 ;  /* 0x0000001001007387 */ /* 0x008fe80000100800 */
[----:B0-----:R-:W2:Y:S04]  /*0f60*/  LDL.LU R29, [R1] ;  /* 0x00000000011d7983 */ /* 0x001ea80000300800 */
[----:B------:R-:W-:Y:S04]  /*0f70*/  STL [R1+0x14], R23 ;  /* 0x0000141701007387 */ /* 0x000fe80000100800 */
[----:B--2---:R0:W-:Y:S04]  /*0f80*/  STL [R1+0x1584], R29 ;  /* 0x0015841d01007387 */ /* 0x0041e80000100800 */
[----:B0-----:R-:W2:Y:S04]  /*0f90*/  LDL.LU R29, [R1+0x78] ;  /* 0x00007800011d7983 */ /* 0x001ea80000300800 */
[----:B--2---:R0:W-:Y:S04]  /*0fa0*/  STL [R1+0x1588], R29 ;  /* 0x0015881d01007387 */ /* 0x0041e80000100800 */
[----:B0-----:R-:W2:Y:S04]  /*0fb0*/  LDL.LU R29, [R1+0x7c] ;  /* 0x00007c00011d7983 */ /* 0x001ea80000300800 */
[----:B--2---:R0:W-:Y:S04]  /*0fc0*/  STL [R1+0x158c], R29 ;  /* 0x00158c1d01007387 */ /* 0x0041e80000100800 */
[----:B------:R-:W-:Y:S04]  /*0fd0*/  STL [R1+0x10], R22 ;  /* 0x0000101601007387 */ /* 0x000fe80000100800 */
[----:B0-----:R-:W2:Y:S01]  /*0fe0*/  LDL.LU R29, [R1+0x80] ;  /* 0x00008000011d7983 */ /* 0x001ea20000300800 */
[----:B------:R-:W-:-:S05]  /*0ff0*/  LEA.HI.X.SX32 R11, R15, R2, 0x1, P1 ;  /* 0x000000020f0b7211 */ /* 0x000fca00008f0eff */
[----:B------:R0:W3:Y:S04]  /*1000*/  LDG.E.U16 R20, desc[UR10][R10.64] ;  /* 0x0000000a0a147981 */ /* 0x0000e8000c1e1500 */
[----:B--2---:R1:W-:Y:S04]  /*1010*/  STL [R1+0x1590], R29 ;  /* 0x0015901d01007387 */ /* 0x0043e80000100800 */
[----:B-1----:R-:W2:Y:S01]  /*1020*/  LDL.LU R29, [R1+0x84] ;  /* 0x00008400011d7983 */ /* 0x002ea20000300800 */
[----:B------:R-:W-:-:S05]  /*1030*/  IMAD R18, R4, 0x4, R0 ;  /* 0x0000000404127824 */ /* 0x000fca00078e0200 */
[----:B------:R-:W-:-:S04]  /*1040*/  LEA R5, R4, R18, 0x2 ;  /* 0x0000001204057211 */ /* 0x000fc800078e10ff */
[----:B------:R-:W-:-:S04]  /*1050*/  LEA R19, R4, R5, 0x2 ;  /* 0x0000000504137211 */ /* 0x000fc800078e10ff */
[----:B------:R-:W-:-:S04]  /*1060*/  LEA R15, R4, R19, 0x2 ;  /* 0x00000013040f7211 */ /* 0x000fc800078e10ff */
[----:B0-----:R-:W-:-:S05]  /*1070*/  LEA R10, R4, R15, 0x2 ;  /* 0x0000000f040a7211 */ /* 0x001fca00078e10ff */
[----:B------:R-:W-:Y:S01]  /*1080*/  IMAD R14, R4, 0x4, R10 ;  /* 0x00000004040e7824 */ /* 0x000fe200078e020a */
[-C--:B------:R-:W-:Y:S01]  /*1090*/  LEA R6, P1, R0, R3.reuse, 0x1 ;  /* 0x0000000300067211 */ /* 0x080fe200078208ff */
[----:B--2---:R0:W-:Y:S04]  /*10a0*/  STL [R1+0x1594], R29 ;  /* 0x0015941d01007387 */ /* 0x0041e80000100800 */
[----:B0-----:R-:W2:Y:S01]  /*10b0*/  LDL.LU R29, [R1+0x88] ;  /* 0x00008800011d7983 */ /* 0x001ea20000300800 */
[----:B------:R-:W-:Y:S02]  /*10c0*/  LEA R11, R4, R14, 0x2 ;  /* 0x0000000e040b7211 */ /* 0x000fe400078e10ff */
[----:B------:R-:W-:Y:S02]  /*10d0*/  LEA.HI.X.SX32 R7, R0, R2, 0x1, P1 ;  /* 0x0000000200077211 */ /* 0x000fe400008f0eff */
[----:B------:R-:W-:-:S02]  /*10e0*/  LEA R8, P0, R5, R3, 0x1 ;  /* 0x0000000305087211 */ /* 0x000fc400078008ff */
[C---:B------:R-:W-:Y:S01]  /*10f0*/  LEA R0, R4.reuse, R11, 0x2 ;  /* 0x0000000b04007211 */ /* 0x040fe200078e10ff */
[----:B------:R0:W5:Y:S01]  /*1100*/  LDG.E.U16 R28, desc[UR10][R6.64] ;  /* 0x0000000a061c7981 */ /* 0x000162000c1e1500 */
[----:B------:R-:W-:Y:S02]  /*1110*/  LEA.HI.X.SX32 R9, R5, R2, 0x1, P0 ;  /* 0x0000000205097211 */ /* 0x000fe400000f0eff */
[C---:B------:R-:W-:Y:S02]  /*1120*/  LEA R5, R4.reuse, R0, 0x2 ;  /* 0x0000000004057211 */ /* 0x040fe400078e10ff */
[----:B------:R-:W-:Y:S01]  /*1130*/  LEA R12, P0, R15, R3, 0x1 ;  /* 0x000000030f0c7211 */ /* 0x000fe200078008ff */
[----:B------:R1:W3:Y:S01]  /*1140*/  LDG.E.U16 R27, desc[UR10][R8.64] ;  /* 0x0000000a081b7981 */ /* 0x0002e2000c1e1500 */
[----:B0-----:R-:W-:Y:S02]  /*1150*/  LEA R7, R4, R5, 0x2 ;  /* 0x0000000504077211 */ /* 0x001fe400078e10ff */
[----:B------:R-:W-:-:S03]  /*1160*/  LEA R22, P1, R14, R3, 0x1 ;  /* 0x000000030e167211 */ /* 0x000fc600078208ff */
[----:B------:R-:W-:Y:S01]  /*1170*/  IMAD R6, R4, 0x4, R7 ;  /* 0x0000000404067824 */ /* 0x000fe200078e0207 */
[-C--:B------:R-:W-:Y:S02]  /*1180*/  LEA.HI.X.SX32 R13, R15, R2.reuse, 0x1, P0 ;  /* 0x000000020f0d7211 */ /* 0x080fe400000f0eff */
[----:B------:R-:W-:Y:S02]  /*1190*/  LEA.HI.X.SX32 R23, R14, R2, 0x1, P1 ;  /* 0x000000020e177211 */ /* 0x000fe400008f0eff */
[----:B-1----:R-:W-:Y:S01]  /*11a0*/  LEA R8, P0, R0, R3, 0x1 ;  /* 0x0000000300087211 */ /* 0x002fe200078008ff */
[----:B------:R-:W-:Y:S01]  /*11b0*/  STL [R1+0xc], R21 ;  /* 0x00000c1501007387 */ /* 0x000fe20000100800 */
[----:B------:R-:W-:Y:S02]  /*11c0*/  LEA R14, R4, R6, 0x2 ;  /* 0x00000006040e7211 */ /* 0x000fe400078e10ff */
[----:B------:R-:W-:Y:S01]  /*11d0*/  LEA.HI.X.SX32 R9, R0, R2, 0x1, P0 ;  /* 0x0000000200097211 */ /* 0x000fe200000f0eff */
[----:B------:R0:W4:Y:S01]  /*11e0*/  LDG.E.U16 R26, desc[UR10][R12.64] ;  /* 0x0000000a0c1a7981 */ /* 0x000122000c1e1500 */
[----:B------:R-:W-:-:S03]  /*11f0*/  LEA R0, R4, R14, 0x2 ;  /* 0x0000000e04007211 */ /* 0x000fc600078e10ff */
[----:B------:R1:W5:Y:S01]  /*1200*/  LDG.E.U16 R8, desc[UR10][R8.64] ;  /* 0x0000000a08087981 */ /* 0x000362000c1e1500 */
[----:B------:R-:W-:-:S03]  /*1210*/  LEA R15, R4, R0, 0x2 ;  /* 0x00000000040f7211 */ /* 0x000fc600078e10ff */
[----:B------:R-:W5:Y:S01]  /*1220*/  LDG.E.U16 R22, desc[UR10][R22.64] ;  /* 0x0000000a16167981 */ /* 0x000f62000c1e1500 */
[----:B0-----:R-:W-:-:S04]  /*1230*/  LEA R12, P1, R14, R3, 0x1 ;  /* 0x000000030e0c7211 */ /* 0x001fc800078208ff */
[----:B------:R-:W-:Y:S01]  /*1240*/  LEA.HI.X.SX32 R13, R14, R2, 0x1, P1 ;  /* 0x000000020e0d7211 */ /* 0x000fe200008f0eff */
[----:B--2---:R0:W-:Y:S04]  /*1250*/  STL [R1+0x1598], R29 ;  /* 0x0015981d01007387 */ /* 0x0041e80000100800 */
[----:B0-----:R-:W2:Y:S04]  /*1260*/  LDL.LU R29, [R1+0x90] ;  /* 0x00009000011d7983 */ /* 0x001ea80000300800 */
[----:B---3--:R0:W-:Y:S02]  /*1270*/  STL [R1+0x8], R20 ;  /* 0x0000081401007387 */ /* 0x0081e40000100800 */
[----:B0-----:R-:W-:-:S04]  /*1280*/  LEA R20, P0, R7, R3, 0x1 ;  /* 0x0000000307147211 */ /* 0x001fc800078008ff */
[-C--:B------:R-:W-:Y:S02]  /*1290*/  LEA.HI.X.SX32 R21, R7, R2.reuse, 0x1, P0 ;  /* 0x0000000207157211 */ /* 0x080fe400000f0eff */
[C---:B------:R-:W-:Y:S02]  /*12a0*/  LEA R7, R4.reuse, R15, 0x2 ;  /* 0x0000000f04077211 */ /* 0x040fe400078e10ff */
[CC--:B------:R-:W-:Y:S01]  /*12b0*/  LEA R14, P0, R15.reuse, R3.reuse, 0x1 ;  /* 0x000000030f0e7211 */ /* 0x0c0fe200078008ff */
[----:B----4-:R0:W-:Y:S02]  /*12c0*/  STL [R1+0x4], R17 ;  /* 0x0000041101007387 */ /* 0x0101e40000100800 */
[----:B-1----:R-:W-:Y:S01]  /*12d0*/  IMAD R9, R4, 0x4, R7 ;  /* 0x0000000404097824 */ /* 0x002fe200078e0207 */
[-C--:B------:R-:W-:Y:S01]  /*12e0*/  LEA.HI.X.SX32 R15, R15, R2.reuse, 0x1, P0 ;  /* 0x000000020f0f7211 */ /* 0x080fe200000f0eff */
[----:B------:R-:W3:Y:S03]  /*12f0*/  LDG.E.U16 R20, desc[UR10][R20.64] ;  /* 0x0000000a14147981 */ /* 0x000ee6000c1e1500 */
[CC--:B------:R-:W-:Y:S01]  /*1300*/  LEA R16, P1, R9.reuse, R3.reuse, 0x1 ;  /* 0x0000000309107211 */ /* 0x0c0fe200078208ff */
[----:B------:R1:W4:Y:S03]  /*1310*/  LDG.E.U16 R23, desc[UR10][R14.64] ;  /* 0x0000000a0e177981 */ /* 0x000326000c1e1500 */
[----:B0-----:R-:W-:Y:S01]  /*1320*/  LEA.HI.X.SX32 R17, R9, R2, 0x1, P1 ;  /* 0x0000000209117211 */ /* 0x001fe200008f0eff */
[----:B------:R0:W3:Y:S01]  /*1330*/  LDG.E.U16 R21, desc[UR10][R12.64] ;  /* 0x0000000a0c157981 */ /* 0x0000e2000c1e1500 */
[----:B-1----:R-:W-:-:S03]  /*1340*/  LEA R14, P1, R19, R3, 0x1 ;  /* 0x00000003130e7211 */ /* 0x002fc600078208ff */
[----:B------:R1:W3:Y:S01]  /*1350*/  LDG.E.U16 R24, desc[UR10][R16.64] ;  /* 0x0000000a10187981 */ /* 0x0002e2000c1e1500 */
[----:B0-----:R-:W-:-:S04]  /*1360*/  LEA R12, P0, R18, R3, 0x1 ;  /* 0x00000003120c7211 */ /* 0x001fc800078008ff */
[-C--:B------:R-:W-:Y:S02]  /*1370*/  LEA.HI.X.SX32 R13, R18, R2.reuse, 0x1, P0 ;  /* 0x00000002120d7211 */ /* 0x080fe400000f0eff */
[CC--:B-1----:R-:W-:Y:S02]  /*1380*/  LEA R16, P0, R10.reuse, R3.reuse, 0x1 ;  /* 0x000000030a107211 */ /* 0x0c2fe400078008ff */
[-C--:B------:R-:W-:Y:S01]  /*1390*/  LEA.HI.X.SX32 R15, R19, R2.reuse, 0x1, P1 ;  /* 0x00000002130f7211 */ /* 0x080fe200008f0eff */
[----:B------:R0:W3:Y:S01]  /*13a0*/  LDG.E.U16 R25, desc[UR10][R12.64] ;  /* 0x0000000a0c197981 */ /* 0x0000e2000c1e1500 */
[-C--:B------:R-:W-:Y:S02]  /*13b0*/  LEA R18, P1, R11, R3.reuse, 0x1 ;  /* 0x000000030b127211 */ /* 0x080fe400078208ff */
[----:B------:R-:W-:Y:S01]  /*13c0*/  LEA.HI.X.SX32 R17, R10, R2, 0x1, P0 ;  /* 0x000000020a117211 */ /* 0x000fe200000f0eff */
[----:B------:R-:W4:Y:S01]  /*13d0*/  LDG.E.U16 R14, desc[UR10][R14.64] ;  /* 0x0000000a0e0e7981 */ /* 0x000f22000c1e1500 */
[----:B------:R-:W-:-:S02]  /*13e0*/  LEA R10, P0, R5, R3, 0x1 ;  /* 0x00000003050a7211 */ /* 0x000fc400078008ff */
[-C--:B------:R-:W-:Y:S01]  /*13f0*/  LEA.HI.X.SX32 R19, R11, R2.reuse, 0x1, P1 ;  /* 0x000000020b137211 */ /* 0x080fe200008f0eff */
[----:B------:R-:W4:Y:S01]  /*1400*/  LDG.E.U16 R16, desc[UR10][R16.64] ;  /* 0x0000000a10107981 */ /* 0x000f22000c1e1500 */
[-C--:B------:R-:W-:Y:S02]  /*1410*/  LEA.HI.X.SX32 R11, R5, R2.reuse, 0x1, P0 ;  /* 0x00000002050b7211 */ /* 0x080fe400000f0eff */
[----:B0-----:R-:W-:Y:S01]  /*1420*/  LEA R12, P0, R6, R3, 0x1 ;  /* 0x00000003060c7211 */ /* 0x001fe200078008ff */
[----:B------:R-:W4:Y:S01]  /*1430*/  LDG.E.U16 R18, desc[UR10][R18.64] ;  /* 0x0000000a12127981 */ /* 0x000f22000c1e1500 */
[----:B------:R-:W-:Y:S02]  /*1440*/  LEA R9, R4, R9, 0x2 ;  /* 0x0000000904097211 */ /* 0x000fe400078e10ff */
[----:B------:R-:W-:Y:S01]  /*1450*/  LEA R4, P1, R0, R3, 0x1 ;  /* 0x0000000300047211 */ /* 0x000fe200078208ff */
[----:B------:R0:W5:Y:S01]  /*1460*/  LDG.E.U16 R15, desc[UR10][R10.64] ;  /* 0x0000000a0a0f7981 */ /* 0x000162000c1e1500 */
[----:B------:R-:W-:-:S02]  /*1470*/  LEA.HI.X.SX32 R13, R6, R2, 0x1, P0 ;  /* 0x00000002060d7211 */ /* 0x000fc400000f0eff */
[----:B------:R-:W-:-:S03]  /*1480*/  LEA.HI.X.SX32 R5, R0, R2, 0x1, P1 ;  /* 0x0000000200057211 */ /* 0x000fc600008f0eff */
[----:B------:R-:W5:Y:S04]  /*1490*/  LDG.E.U16 R12, desc[UR10][R12.64] ;  /* 0x0000000a0c0c7981 */ /* 0x000f68000c1e1500 */
[----:B------:R-:W5:Y:S01]  /*14a0*/  LDG.E.U16 R4, desc[UR10][R4.64] ;  /* 0x0000000a04047981 */ /* 0x000f62000c1e1500 */
[----:B------:R-:W1:Y:S01]  /*14b0*/  S2R R0, SR_TID.X ;  /* 0x0000000000007919 */ /* 0x000e620000002100 */
[----:B------:R-:W1:Y:S01]  /*14c0*/  S2UR UR6, SR_CgaCtaId ;  /* 0x00000000000679c3 */ /* 0x000e620000008800 */
[-C--:B------:R-:W-:Y:S02]  /*14d0*/  LEA R6, P0, R7, R3.reuse, 0x1 ;  /* 0x0000000307067211 */ /* 0x080fe400078008ff */
[----:B0-----:R-:W-:Y:S02]  /*14e0*/  LEA R10, P1, R9, R3, 0x1 ;  /* 0x00000003090a7211 */ /* 0x001fe400078208ff */
[----:B------:R-:W-:-:S02]  /*14f0*/  LEA.HI.X.SX32 R7, R7, R2, 0x1, P0 ;  /* 0x0000000207077211 */ /* 0x000fc400000f0eff */
[----:B------:R-:W-:Y:S01]  /*1500*/  LEA.HI.X.SX32 R11, R9, R2, 0x1, P1 ;  /* 0x00000002090b7211 */ /* 0x000fe200008f0eff */
[----:B------:R-:W-:Y:S02]  /*1510*/  UMOV UR4, 0x400 ;  /* 0x0000040000047882 */ /* 0x000fe40000000000 */
[----:B------:R-:W5:Y:S04]  /*1520*/  LDG.E.U16 R6, desc[UR10][R6.64] ;  /* 0x0000000a06067981 */ /* 0x000f68000c1e1500 */
[----:B------:R-:W5:Y:S01]  /*1530*/  LDG.E.U16 R10, desc[UR10][R10.64] ;  /* 0x0000000a0a0a7981 */ /* 0x000f62000c1e1500 */
[----:B-1----:R-:W-:Y:S01]  /*1540*/  ULEA UR6, UR6, UR4, 0x18 ;  /* 0x0000000406067291 */ /* 0x002fe2000f8ec0ff */
[----:B------:R-:W0:Y:S01]  /*1550*/  LDCU UR4, c[0x0][0x3f0] ;  /* 0x00007e00ff0477ac */ /* 0x000e220008000800 */
[----:B------:R-:W-:-:S02]  /*1560*/  LOP3.LUT R2, R0, 0x3f, RZ, 0xc0, !PT ;  /* 0x0000003f00027812 */ /* 0x000fc400078ec0ff */
[----:B------:R-:W-:Y:S02]  /*1570*/  SHF.R.S32.HI R0, RZ, 0x6, R0 ;  /* 0x00000006ff007819 */ /* 0x000fe40000011400 */
[----:B------:R-:W-:Y:S02]  /*1580*/  SHF.L.U32 R2, R2, 0x1, RZ ;  /* 0x0000000102027819 */ /* 0x000fe400000006ff */
[----:B------:R-:W-:-:S04]  /*1590*/  SGXT R0, R0, 0x1 ;  /* 0x000000010000781a */ /* 0x000fc80000000200 */
[----:B------:R-:W-:-:S05]  /*15a0*/  LOP3.LUT R0, R2, 0x90, R0, 0x78, !PT ;  /* 0x0000009002007812 */ /* 0x000fca00078e7800 */
[----:B--2---:R-:W-:Y:S04]  /*15b0*/  STS.U16 [R0+UR6+0x10000], R29 ;  /* 0x0100001d00007988 */ /* 0x004fe80008000406 */
[----:B---3--:R1:W-:Y:S04]  /*15c0*/  STL [R1+0x1568], R25 ;  /* 0x0015681901007387 */ /* 0x0083e80000100800 */
[----:B-1----:R-:W2:Y:S04]  /*15d0*/  LDL.LU R25, [R1+0x8] ;  /* 0x0000080001197983 */ /* 0x002ea80000300800 */
[----:B----4-:R1:W-:Y:S04]  /*15e0*/  STL [R1+0x156c], R14 ;  /* 0x00156c0e01007387 */ /* 0x0103e80000100800 */
[----:B-1----:R-:W3:Y:S04]  /*15f0*/  LDL.LU R14, [R1+0x10] ;  /* 0x00001000010e7983 */ /* 0x002ee80000300800 */
[----:B------:R-:W4:Y:S04]  /*1600*/  LDL.LU R17, [R1+0x18] ;  /* 0x0000180001117983 */ /* 0x000f280000300800 */
[----:B------:R1:W-:Y:S04]  /*1610*/  STL [R1+0x1570], R16 ;  /* 0x0015701001007387 */ /* 0x0003e80000100800 */
[----:B-1----:R-:W2:Y:S04]  /*1620*/  LDL.LU R16, [R1+0x20] ;  /* 0x0000200001107983 */ /* 0x002ea80000300800 */
[----:B------:R-:W2:Y:S04]  /*1630*/  LDL.LU R19, [R1+0x28] ;  /* 0x0000280001137983 */ /* 0x000ea80000300800 */
[----:B------:R1:W-:Y:S04]  /*1640*/  STL [R1+0x1574], R18 ;  /* 0x0015741201007387 */ /* 0x0003e80000100800 */
[----:B-1----:R-:W2:Y:S04]  /*1650*/  LDL.LU R18, [R1+0x30] ;  /* 0x0000300001127983 */ /* 0x002ea80000300800 */
[----:B-----5:R1:W-:Y:S04]  /*1660*/  STL [R1+0x1578], R15 ;  /* 0x0015780f01007387 */ /* 0x0203e80000100800 */
[----:B-1----:R-:W5:Y:S04]  /*1670*/  LDL.LU R15, [R1+0x38] ;  /* 0x00003800010f7983 */ /* 0x002f680000300800 */
[----:B------:R-:W2:Y:S04]  /*1680*/  LDL.LU R3, [R1+0x40] ;  /* 0x0000400001037983 */ /* 0x000ea80000300800 */
[----:B------:R-:W2:Y:S04]  /*1690*/  LDL.LU R13, [R1+0x48] ;  /* 0x00004800010d7983 */ /* 0x000ea80000300800 */
[----:B------:R1:W-:Y:S04]  /*16a0*/  STL [R1+0x157c], R12 ;  /* 0x00157c0c01007387 */ /* 0x0003e80000100800 */
[----:B-1----:R-:W2:Y:S04]  /*16b0*/  LDL.LU R12, [R1+0x50] ;  /* 0x00005000010c7983 */ /* 0x002ea80000300800 */
[----:B------:R-:W2:Y:S04]  /*16c0*/  LDL.LU R9, [R1+0x58] ;  /* 0x0000580001097983 */ /* 0x000ea80000300800 */
[----:B------:R-:W2:Y:S04]  /*16d0*/  LDL.LU R5, [R1+0x60] ;  /* 0x0000600001057983 */ /* 0x000ea80000300800 */
[----:B------:R1:W-:Y:S04]  /*16e0*/  STL [R1+0x1580], R4 ;  /* 0x0015800401007387 */ /* 0x0003e80000100800 */
[----:B-1----:R-:W2:Y:S04]  /*16f0*/  LDL.LU R4, [R1+0x68] ;  /* 0x0000680001047983 */ /* 0x002ea80000300800 */
[----:B------:R-:W2:Y:S04]  /*1700*/  LDL.LU R7, [R1+0x6c] ;  /* 0x00006c0001077983 */ /* 0x000ea80000300800 */
[----:B------:R-:W2:Y:S04]  /*1710*/  LDL.LU R11, [R1+0x70] ;  /* 0x00007000010b7983 */ /* 0x000ea80000300800 */
[----:B------:R-:W2:Y:S04]  /*1720*/  LDL.LU R2, [R1+0x74] ;  /* 0x0000740001027983 */ /* 0x000ea80000300800 */
[----:B------:R-:W2:Y:S04]  /*1730*/  LDL.LU R29, [R1+0x1598] ;  /* 0x00159800011d7983 */ /* 0x000ea80000300800 */
[----:B--2---:R1:W-:Y:S04]  /*1740*/  STS.U16 [R0+UR6+0x10200], R29 ;  /* 0x0102001d00007988 */ /* 0x0043e80008000406 */
[----:B-1----:R-:W2:Y:S04]  /*1750*/  LDL.LU R29, [R1+0x1594] ;  /* 0x00159400011d7983 */ /* 0x002ea80000300800 */
[----:B--2---:R1:W-:Y:S04]  /*1760*/  STS.U16 [R0+UR6+0x10400], R29 ;  /* 0x0104001d00007988 */ /* 0x0043e80008000406 */
[----:B-1----:R-:W2:Y:S04]  /*1770*/  LDL.LU R29, [R1+0x1590] ;  /* 0x00159000011d7983 */ /* 0x002ea80000300800 */
[----:B--2---:R1:W-:Y:S04]  /*1780*/  STS.U16 [R0+UR6+0x10600], R29 ;  /* 0x0106001d00007988 */ /* 0x0043e80008000406 */
[----:B-1----:R-:W2:Y:S04]  /*1790*/  LDL.LU R29, [R1+0x158c] ;  /* 0x00158c00011d7983 */ /* 0x002ea80000300800 */
[----:B--2---:R1:W-:Y:S04]  /*17a0*/  STS.U16 [R0+UR6+0x10800], R29 ;  /* 0x0108001d00007988 */ /* 0x0043e80008000406 */
[----:B-1----:R-:W2:Y:S04]  /*17b0*/  LDL.LU R29, [R1+0x1588] ;  /* 0x00158800011d7983 */ /* 0x002ea80000300800 */
[----:B------:R-:W-:Y:S04]  /*17c0*/  STS.U16 [R0+UR6+0x11200], R4 ;  /* 0x0112000400007988 */ /* 0x000fe80008000406 */
[----:B--2---:R1:W-:Y:S04]  /*17d0*/  STS.U16 [R0+UR6+0x10a00], R29 ;  /* 0x010a001d00007988 */ /* 0x0043e80008000406 */
[----:B-1----:R-:W2:Y:S04]  /*17e0*/  LDL.LU R29, [R1+0x1584] ;  /* 0x00158400011d7983 */ /* 0x002ea80000300800 */
[----:B------:R1:W-:Y:S04]  /*17f0*/  STS.U16 [R0+UR6+0x11800], R12 ;  /* 0x0118000c00007988 */ /* 0x0003e80008000406 */
[----:B------:R-:W4:Y:S04]  /*1800*/  LDL.LU R4, [R1+0xb0] ;  /* 0x0000b00001047983 */ /* 0x000f280000300800 */
[----:B-----5:R5:W-:Y:S04]  /*1810*/  STS.U16 [R0+UR6+0x11e00], R15 ;  /* 0x011e000f00007988 */ /* 0x020be80008000406 */
[----:B-1----:R-:W4:Y:S04]  /*1820*/  LDL.LU R12, [R1+0xac] ;  /* 0x0000ac00010c7983 */ /* 0x002f280000300800 */
[----:B------:R1:W-:Y:S04]  /*1830*/  STS.U16 [R0+UR6+0x12000], R18 ;  /* 0x0120001200007988 */ /* 0x0003e80008000406 */
[----:B-----5:R-:W5:Y:S04]  /*1840*/  LDL.LU R15, [R1+0xa8] ;  /* 0x0000a800010f7983 */ /* 0x020f680000300800 */
[----:B------:R0:W-:Y:S04]  /*1850*/  STS.U16 [R0+UR6+0x12400], R16 ;  /* 0x0124001000007988 */ /* 0x0001e80008000406 */
[----:B-1----:R-:W4:Y:S04]  /*1860*/  LDL.LU R18, [R1+0xa4] ;  /* 0x0000a40001127983 */ /* 0x002f280000300800 */
[----:B---3--:R1:W-:Y:S04]  /*1870*/  STS.U16 [R0+UR6+0x12800], R14 ;  /* 0x0128000e00007988 */ /* 0x0083e80008000406 */
[----:B0-----:R-:W3:Y:S04]  /*1880*/  LDL.LU R16, [R1+0xa0] ;  /* 0x0000a00001107983 */ /* 0x001ee80000300800 */
[----:B------:R0:W-:Y:S04]  /*1890*/  STS.U16 [R0+UR6+0x12a00], R25 ;  /* 0x012a001900007988 */ /* 0x0001e80008000406 */
[----:B-1----:R-:W3:Y:S04]  /*18a0*/  LDL.LU R14, [R1+0x9c] ;  /* 0x00009c00010e7983 */ /* 0x002ee80000300800 */
[----:B0-----:R-:W3:Y:S04]  /*18b0*/  LDL.LU R25, [R1+0x98] ;  /* 0x0000980001197983 */ /* 0x001ee80000300800 */
[----:B--2---:R0:W-:Y:S04]  /*18c0*/  STS.U16 [R0+UR6+0x12c00], R29 ;  /* 0x012c001d00007988 */ /* 0x0041e80008000406 */
[----:B0-----:R-:W2:Y:S04]  /*18d0*/  LDL.LU R29, [R1+0x94] ;  /* 0x00009400011d7983 */ /* 0x001ea80000300800 */
[----:B------:R0:W-:Y:S04]  /*18e0*/  STS.U16 [R0+UR6+0x10e00], R11 ;  /* 0x010e000b00007988 */ /* 0x0001e80008000406 */
[----:B------:R1:W-:Y:S04]  /*18f0*/  STS.U16 [R0+UR6+0x11000], R7 ;  /* 0x0110000700007988 */ /* 0x0003e80008000406 */
[----:B------:R4:W-:Y:S04]  /*1900*/  STS.U16 [R0+UR6+0x11400], R5 ;  /* 0x0114000500007988 */ /* 0x0009e80008000406 */
[----:B0-----:R-:W2:Y:S04]  /*1910*/  LDL.LU R11, [R1+0x3c] ;  /* 0x00003c00010b7983 */ /* 0x001ea80000300800 */
[----:B-1----:R-:W2:Y:S04]  /*1920*/  LDL.LU R7, [R1+0x34] ;  /* 0x0000340001077983 */ /* 0x002ea80000300800 */
[----:B------:R0:W-:Y:S04]  /*1930*/  STS.U16 [R0+UR6+0x11600], R9 ;  /* 0x0116000900007988 */ /* 0x0001e80008000406 */
[----:B----4-:R-:W4:Y:S04]  /*1940*/  LDL.LU R5, [R1+0x2c] ;  /* 0x00002c0001057983 */ /* 0x010f280000300800 */
[----:B------:R1:W-:Y:S04]  /*1950*/  STS.U16 [R0+UR6+0x11a00], R13 ;  /* 0x011a000d00007988 */ /* 0x0003e80008000406 */
[----:B0-----:R-:W4:Y:S04]  /*1960*/  LDL.LU R9, [R1+0x24] ;  /* 0x0000240001097983 */ /* 0x001f280000300800 */
[----:B------:R0:W-:Y:S04]  /*1970*/  STS.U16 [R0+UR6+0x11c00], R3 ;  /* 0x011c000300007988 */ /* 0x0001e80008000406 */
[----:B-1----:R-:W4:Y:S04]  /*1980*/  LDL.LU R13, [R1+0x1c] ;  /* 0x00001c00010d7983 */ /* 0x002f280000300800 */
[----:B------:R1:W-:Y:S04]  /*1990*/  STS.U16 [R0+UR6+0x12200], R19 ;  /* 0x0122001300007988 */ /* 0x0003e80008000406 */
[----:B0-----:R-:W4:Y:S04]  /*19a0*/  LDL.LU R3, [R1+0x14] ;  /* 0x0000140001037983 */ /* 0x001f280000300800 */
[----:B------:R0:W-:Y:S04]  /*19b0*/  STS.U16 [R0+UR6+0x12600], R17 ;  /* 0x0126001100007988 */ /* 0x0001e80008000406 */
[----:B-1----:R-:W4:Y:S04]  /*19c0*/  LDL.LU R19, [R1+0xc] ;  /* 0x00000c0001137983 */ /* 0x002f280000300800 */
[----:B------:R1:W-:Y:S04]  /*19d0*/  STS.U16 [R0+UR6+0x10c00], R2 ;  /* 0x010c000200007988 */ /* 0x0003e80008000406 */
[----:B0-----:R-:W4:Y:S04]  /*19e0*/  LDL.LU R17, [R1+0x4] ;  /* 0x0000040001117983 */ /* 0x001f280000300800 */
[----:B------:R0:W-:Y:S01]  /*19f0*/  STS.U16 [R0+UR6+0x13000], R27 ;  /* 0x0130001b00007988 */ /* 0x0001e20008000406 */
[----:B-1----:R-:W-:-:S03]  /*1a00*/  LOP3.LUT R2, R0, 0x20, RZ, 0x3c, !PT ;  /* 0x0000002000027812 */ /* 0x002fc600078e3cff */
[----:B------:R1:W-:Y:S04]  /*1a10*/  STS.U16 [R0+UR6+0x13600], R8 ;  /* 0x0136000800007988 */ /* 0x0003e80008000406 */
[----:B------:R3:W-:Y:S04]  /*1a20*/  STS.U16 [R0+UR6+0x13800], R20 ;  /* 0x0138001400007988 */ /* 0x0007e80008000406 */
[----:B0-----:R-:W4:Y:S04]  /*1a30*/  LDL.LU R27, [R1+0x44] ;  /* 0x00004400011b7983 */ /* 0x001f280000300800 */
[----:B-1----:R-:W4:Y:S04]  /*1a40*/  LDL.LU R8, [R1+0x4c] ;  /* 0x00004c0001087983 */ /* 0x002f280000300800 */
[----:B---3--:R-:W3:Y:S04]  /*1a50*/  LDL.LU R20, [R1+0x54] ;  /* 0x0000540001147983 */ /* 0x008ee80000300800 */
[----:B------:R0:W-:Y:S04]  /*1a60*/  STS.U16 [R0+UR6+0x13a00], R21 ;  /* 0x013a001500007988 */ /* 0x0001e80008000406 */
[----:B------:R1:W-:Y:S04]  /*1a70*/  STS.U16 [R0+UR6+0x13c00], R23 ;  /* 0x013c001700007988 */ /* 0x0003e80008000406 */
[----:B------:R-:W-:Y:S04]  /*1a80*/  STS.U16 [R0+UR6+0x12e00], R28 ;  /* 0x012e001c00007988 */ /* 0x000fe80008000406 */
[----:B0-----:R-:W3:Y:S04]  /*1a90*/  LDL.LU R21, [R1+0x5c] ;  /* 0x00005c0001157983 */ /* 0x001ee80000300800 */
[----:B------:R-:W-:Y:S04]  /*1aa0*/  STS.U16 [R0+UR6+0x13200], R26 ;  /* 0x0132001a00007988 */ /* 0x000fe80008000406 */
[----:B------:R-:W-:Y:S04]  /*1ab0*/  STS.U16 [R0+UR6+0x13400], R22 ;  /* 0x0134001600007988 */ /* 0x000fe80008000406 */
[----:B-1----:R-:W3:Y:S04]  /*1ac0*/  LDL.LU R23, [R1+0x64] ;  /* 0x0000640001177983 */ /* 0x002ee80000300800 */
[----:B------:R0:W-:Y:S04]  /*1ad0*/  STS.U16 [R0+UR6+0x13e00], R24 ;  /* 0x013e001800007988 */ /* 0x0001e80008000406 */
[----:B------:R1:W-:Y:S04]  /*1ae0*/  STS.U16 [R2+UR6+0x10100], R4 ;  /* 0x0101000402007988 */ /* 0x0003e80008000406 */
[----:B------:R5:W-:Y:S04]  /*1af0*/  STS.U16 [R2+UR6+0x10300], R12 ;  /* 0x0103000c02007988 */ /* 0x000be80008000406 */
[----:B0-----:R-:W3:Y:S04]  /*1b00*/  LDL.LU R0, [R1+0x8c] ;  /* 0x00008c0001007983 */ /* 0x001ee80000300800 */
[----:B-1----:R-:W3:Y:S04]  /*1b10*/  LDL.LU R4, [R1+0x1580] ;  /* 0x0015800001047983 */ /* 0x002ee80000300800 */
[----:B-----5:R-:W5:Y:S04]  /*1b20*/  LDL.LU R12, [R1+0x157c] ;  /* 0x00157c00010c7983 */ /* 0x020f680000300800 */
[----:B------:R0:W-:Y:S04]  /*1b30*/  STS.U16 [R2+UR6+0x10500], R15 ;  /* 0x0105000f02007988 */ /* 0x0001e80008000406 */
[----:B------:R1:W-:Y:S04]  /*1b40*/  STS.U16 [R2+UR6+0x10700], R18 ;  /* 0x0107001202007988 */ /* 0x0003e80008000406 */
[----:B------:R1:W-:Y:S04]  /*1b50*/  STS.U16 [R2+UR6+0x10900], R16 ;  /* 0x0109001002007988 */ /* 0x0003e80008000406 */
[----:B0-----:R-:W5:Y:S04]  /*1b60*/  LDL.LU R15, [R1+0x1578] ;  /* 0x00157800010f7983 */ /* 0x001f680000300800 */
[----:B-1----:R-:W5:Y:S04]  /*1b70*/  LDL.LU R18, [R1+0x1574] ;  /* 0x0015740001127983 */ /* 0x002f680000300800 */
[----:B------:R-:W5:Y:S04]  /*1b80*/  LDL.LU R16, [R1+0x1570] ;  /* 0x0015700001107983 */ /* 0x000f680000300800 */
[----:B------:R0:W-:Y:S04]  /*1b90*/  STS.U16 [R2+UR6+0x10b00], R14 ;  /* 0x010b000e02007988 */ /* 0x0001e80008000406 */
[----:B------:R1:W-:Y:S04]  /*1ba0*/  STS.U16 [R2+UR6+0x10d00], R25 ;  /* 0x010d001902007988 */ /* 0x0003e80008000406 */
[----:B0-----:R-:W5:Y:S04]  /*1bb0*/  LDL.LU R14, [R1+0x156c] ;  /* 0x00156c00010e7983 */ /* 0x001f680000300800 */
[----:B-1----:R-:W5:Y:S04]  /*1bc0*/  LDL.LU R25, [R1+0x1568] ;  /* 0x0015680001197983 */ /* 0x002f680000300800 */
[----:B--2---:R0:W-:Y:S04]  /*1bd0*/  STS.U16 [R2+UR6+0x10f00], R29 ;  /* 0x010f001d02007988 */ /* 0x0041e80008000406 */
[----:B0-----:R-:W2:Y:S04]  /*1be0*/  LDL.LU R29, [R1+0x1564] ;  /* 0x00156400011d7983 */ /* 0x001ea80000300800 */
[----:B------:R-:W-:Y:S04]  /*1bf0*/  STS.U16 [R2+UR6+0x13d00], R6 ;  /* 0x013d000602007988 */ /* 0x000fe80008000406 */
[----:B------:R-:W-:Y:S04]  /*1c00*/  STS.U16 [R2+UR6+0x11d00], R11 ;  /* 0x011d000b02007988 */ /* 0x000fe80008000406 */
[----:B------:R-:W-:Y:S04]  /*1c10*/  STS.U16 [R2+UR6+0x11f00], R7 ;  /* 0x011f000702007988 */ /* 0x000fe80008000406 */
[----:B------:R-:W-:Y:S04]  /*1c20*/  STS.U16 [R2+UR6+0x13f00], R10 ;  /* 0x013f000a02007988 */ /* 0x000fe80008000406 */
[----:B----4-:R0:W-:Y:S04]  /*1c30*/  STS.U16 [R2+UR6+0x12100], R5 ;  /* 0x0121000502007988 */ /* 0x0101e80008000406 */
[----:B------:R-:W-:Y:S04]  /*1c40*/  STS.U16 [R2+UR6+0x12300], R9 ;  /* 0x0123000902007988 */ /* 0x000fe80008000406 */
[----:B------:R-:W-:Y:S01]  /*1c50*/  STS.U16 [R2+UR6+0x12500], R13 ;  /* 0x0125000d02007988 */ /* 0x000fe20008000406 */
[----:B0-----:R-:W-:-:S03]  /*1c60*/  MOV R5, 0x3f800000 ;  /* 0x3f80000000057802 */ /* 0x001fc60000000f00 */
[----:B------:R0:W-:Y:S04]  /*1c70*/  STS.U16 [R2+UR6+0x12700], R3 ;  /* 0x0127000302007988 */ /* 0x0001e80008000406 */
[----:B------:R-:W-:Y:S01]  /*1c80*/  STS.U16 [R2+UR6+0x12900], R19 ;  /* 0x0129001302007988 */ /* 0x000fe20008000406 */
[----:B0-----:R-:W-:-:S03]  /*1c90*/  MOV R3, 0xff800000 ;  /* 0xff80000000037802 */ /* 0x001fc60000000f00 */
[----:B------:R-:W-:Y:S04]  /*1ca0*/  STS.U16 [R2+UR6+0x12b00], R17 ;  /* 0x012b001102007988 */ /* 0x000fe80008000406 */
[----:B------:R-:W-:Y:S04]  /*1cb0*/  STS.U16 [R2+UR6+0x11b00], R27 ;  /* 0x011b001b02007988 */ /* 0x000fe80008000406 */
[----:B------:R-:W-:Y:S04]  /*1cc0*/  STS.U16 [R2+UR6+0x11900], R8 ;  /* 0x0119000802007988 */ /* 0x000fe80008000406 */
[----:B---3--:R-:W-:Y:S04]  /*1cd0*/  STS.U16 [R2+UR6+0x11700], R20 ;  /* 0x0117001402007988 */ /* 0x008fe80008000406 */
[----:B------:R-:W-:Y:S04]  /*1ce0*/  STS.U16 [R2+UR6+0x11500], R21 ;  /* 0x0115001502007988 */ /* 0x000fe80008000406 */
[----:B------:R-:W-:Y:S04]  /*1cf0*/  STS.U16 [R2+UR6+0x11300], R23 ;  /* 0x0113001702007988 */ /* 0x000fe80008000406 */
[----:B------:R0:W-:Y:S04]  /*1d00*/  STS.U16 [R2+UR6+0x11100], R0 ;  /* 0x0111000002007988 */ /* 0x0001e80008000406 */
[----:B------:R1:W-:Y:S04]  /*1d10*/  STS.U16 [R2+UR6+0x13b00], R4 ;  /* 0x013b000402007988 */ /* 0x0003e80008000406 */
[----:B-----5:R-:W-:Y:S01]  /*1d20*/  STS.U16 [R2+UR6+0x13900], R12 ;  /* 0x0139000c02007988 */ /* 0x020fe20008000406 */
[----:B0-----:R-:W-:-:S02]  /*1d30*/  MOV R0, 0xff800000 ;  /* 0xff80000000007802 */ /* 0x001fc40000000f00 */
[----:B-1----:R-:W-:-:S03]  /*1d40*/  MOV R4, 0x3f800000 ;  /* 0x3f80000000047802 */ /* 0x002fc60000000f00 */
[----:B------:R-:W-:Y:S04]  /*1d50*/  STL [R1+0x284], R0 ;  /* 0x0002840001007387 */ /* 0x000fe80000100800 */
[----:B------:R0:W-:Y:S04]  /*1d60*/  STL [R1+0x280], R3 ;  /* 0x0002800301007387 */ /* 0x0001e80000100800 */
[----:B------:R-:W-:Y:S04]  /*1d70*/  STS.U16 [R2+UR6+0x13700], R15 ;  /* 0x0137000f02007988 */ /* 0x000fe80008000406 */
[----:B------:R-:W-:Y:S04]  /*1d80*/  STS.U16 [R2+UR6+0x13500], R18 ;  /* 0x0135001202007988 */ /* 0x000fe80008000406 */
[----:B------:R-:W-:Y:S01]  /*1d90*/  STS.U16 [R2+UR6+0x13300], R16 ;  /* 0x0133001002007988 */ /* 0x000fe20008000406 */
[----:B0-----:R-:W-:-:S03]  /*1da0*/  MOV R3, 0x3f800000 ;  /* 0x3f80000000037802 */ /* 0x001fc60000000f00 */
[----:B------:R-:W-:Y:S04]  /*1db0*/  STS.U16 [R2+UR6+0x13100], R14 ;  /* 0x0131000e02007988 */ /* 0x000fe80008000406 */
[----:B------:R-:W-:Y:S01]  /*1dc0*/  STS.U16 [R2+UR6+0x12f00], R25 ;  /* 0x012f001902007988 */ /* 0x000fe20008000406 */
[----:B------:R-:W0:Y:S01]  /*1dd0*/  S2R R27, SR_TID.X ;  /* 0x00000000001b7919 */ /* 0x000e220000002100 */
[----:B------:R-:W-:Y:S02]  /*1de0*/  UISETP.GE.AND UP0, UPT, UR4, 0x1, UPT ;  /* 0x000000010400788c */ /* 0x000fe4000bf06270 */
[----:B--2---:R1:W-:Y:S02]  /*1df0*/  STS.U16 [R2+UR6+0x12d00], R29 ;  /* 0x012d001d02007988 */ /* 0x0043e40008000406 */
[----:B-1----:R-:W-:-:S05]  /*1e00*/  IMAD.MOV.U32 R2, RZ, RZ, -0x800000 ;  /* 0xff800000ff027424 */ /* 0x002fca00078e00ff */
[----:B------:R1:W-:Y:S04]  /*1e10*/  STL [R1+0x27c], R2 ;  /* 0x00027c0201007387 */ /* 0x0003e80000100800 */
[----:B------:R2:W-:Y:S01]  /*1e20*/  STL [R1+0x278], R0 ;  /* 0x0002780001007387 */ /* 0x0005e20000100800 */
[----:B-1----:R-:W-:-:S03]  /*1e30*/  MOV R2, 0x3f800000 ;  /* 0x3f80000000027802 */ /* 0x002fc60000000f00 */
[----:B------:R2:W-:Y:S04]  /*1e40*/  STL.64 [R1+0x568], R4 ;  /* 0x0005680401007387 */ /* 0x0005e80000100a00 */
[----:B------:R2:W-:Y:S04]  /*1e50*/  STL [R1+0x260], RZ ;  /* 0x000260ff01007387 */ /* 0x0005e80000100800 */
[----:B------:R2:W-:Y:S04]  /*1e60*/  STL.64 [R1+0x580], R2 ;  /* 0x0005800201007387 */ /* 0x0005e80000100a00 */
[----:B------:R2:W-:Y:S04]  /*1e70*/  STL [R1+0x264], RZ ;  /* 0x000264ff01007387 */ /* 0x0005e80000100800 */
        /* <DEDUP_REMOVED lines=61> */
[----:B------:R2:W-:Y:S01]  /*2250*/  STL [R1+0x3dc], RZ ;  /* 0x0003dcff01007387 */ /* 0x0005e20000100800 */
[----:B0-----:R-:W-:Y:S01]  /*2260*/  LOP3.LUT R14, R27, 0x7f, RZ, 0xc0, !PT ;  /* 0x0000007f1b0e7812 */ /* 0x001fe200078ec0ff */
[----:B------:R-:W-:Y:S06]  /*2270*/  BRA.U !UP0, `(.L_x_0) ;  /* 0x0000028108fc7547 */ /* 0x000fec000b800000 */
[----:B--2---:R-:W0:Y:S01]  /*2280*/  LDC.64 R2, c[0x0][0x3c0] ;  /* 0x0000f000ff027b82 */ /* 0x004e220000000a00 */
[----:B------:R-:W1:Y:S01]  /*2290*/  LDCU.64 UR4, c[0x0][0x3d0] ;  /* 0x00007a00ff0477ac */ /* 0x000e620008000a00 */
[----:B------:R2:W-:Y:S01]  /*22a0*/  STL [R1+0x1654], R24 ;  /* 0x0016541801007387 */ /* 0x0005e20000100800 */
[----:B------:R-:W-:Y:S01]  /*22b0*/  LOP3.LUT P0, RZ, R27, 0x3, RZ, 0xc0, !PT ;  /* 0x000000031bff7812 */ /* 0x000fe2000780c0ff */
[----:B------:R-:W3:Y:S02]  /*22c0*/  LDCU UR12, c[0x0][0x3f0] ;  /* 0x00007e00ff0c77ac */ /* 0x000ee40008000800 */
[----:B------:R4:W-:Y:S02]  /*22d0*/  STL [R1+0x1650], R22 ;  /* 0x0016501601007387 */ /* 0x0009e40000100800 */
[----:B------:R-:W5:Y:S01]  /*22e0*/  LDC.64 R6, c[0x0][0x388] ;  /* 0x0000e200ff067b82 */ /* 0x000f620000000a00 */
[----:B------:R-:W0:Y:S01]  /*22f0*/  LDCU UR9, c[0x0][0x3a8] ;  /* 0x00007500ff0977ac */ /* 0x000e220008000800 */
[----:B------:R-:W-:Y:S04]  /*2300*/  STL [R1+0x164c], R28 ;  /* 0x00164c1c01007387 */ /* 0x000fe80000100800 */
[----:B------:R-:W-:Y:S02]  /*2310*/  STL [R1+0x1648], R26 ;  /* 0x0016481a01007387 */ /* 0x000fe40000100800 */
[----:B------:R-:W2:Y:S01]  /*2320*/  LDC.64 R4, c[0x0][0x390] ;  /* 0x0000e400ff047b82 */ /* 0x000ea20000000a00 */
[----:B-1----:R-:W-:Y:S01]  /*2330*/  UIMAD UR4, UR7, UR4, URZ ;  /* 0x00000004070472a4 */ /* 0x002fe2000f8e02ff */
[----:B------:R-:W-:-:S03]  /*2340*/  IMAD R0, R14, UR5, RZ ;  /* 0x000000050e007c24 */ /* 0x000fc6000f8e02ff */
[----:B------:R-:W-:-:S03]  /*2350*/  USHF.L.U32 UR5, UR4, 0x1, URZ ;  /* 0x0000000104057899 */ /* 0x000fc600080006ff */
[----:B------:R-:W1:Y:S01]  /*2360*/  LDC R17, c[0x0][0x3c8] ;  /* 0x0000f200ff117b82 */ /* 0x000e620000000800 */
[----:B0-----:R-:W-:Y:S02]  /*2370*/  IMAD R13, R2, UR7, RZ ;  /* 0x00000007020d7c24 */ /* 0x001fe4000f8e02ff */
[C---:B------:R-:W-:Y:S02]  /*2380*/  IMAD.SHL.U32 R11, R0.reuse, 0x2, RZ ;  /* 0x00000002000b7824 */ /* 0x040fe400078e00ff */
[----:B------:R-:W-:-:S03]  /*2390*/  IMAD.HI R18, R0, 0x2, RZ ;  /* 0x0000000200127827 */ /* 0x000fc600078e02ff */
[----:B------:R-:W0:Y:S01]  /*23a0*/  LDC R19, c[0x0][0x3d8] ;  /* 0x0000f600ff137b82 */ /* 0x000e220000000800 */
[----:B-----5:R-:W-:-:S04]  /*23b0*/  LEA R15, P1, R13, R6, 0x1 ;  /* 0x000000060d0f7211 */ /* 0x020fc800078208ff */
[----:B------:R-:W-:Y:S02]  /*23c0*/  LEA.HI.X.SX32 R13, R13, R7, 0x1, P1 ;  /* 0x000000070d0d7211 */ /* 0x000fe400008f0eff */
[----:B--2---:R-:W-:Y:S01]  /*23d0*/  IADD3 R20, P3, P4, R11, UR5, R4 ;  /* 0x000000050b147c10 */ /* 0x004fe2000fc7e004 */
[----:B------:R-:W2:Y:S01]  /*23e0*/  LDC R6, c[0x0][0x3d8] ;  /* 0x0000f600ff067b82 */ /* 0x000ea20000000800 */
[----:B------:R-:W-:Y:S01]  /*23f0*/  UIMAD.WIDE UR4, UR4, 0x2, URZ ;  /* 0x00000002040478a5 */ /* 0x000fe2000f8e02ff */
[----:B-1----:R-:W-:-:S06]  /*2400*/  IMAD R14, R14, R17, RZ ;  /* 0x000000110e0e7224 */ /* 0x002fcc00078e02ff */
[----:B------:R-:W1:Y:S01]  /*2410*/  LDC R4, c[0x0][0x3d8] ;  /* 0x0000f600ff047b82 */ /* 0x000e620000000800 */
[----:B------:R-:W-:Y:S02]  /*2420*/  LEA R16, R17, R14, 0x7 ;  /* 0x0000000e11107211 */ /* 0x000fe400078e38ff */
[----:B------:R-:W-:-:S05]  /*2430*/  LEA R24, P1, R14, R15, 0x1 ;  /* 0x0000000f0e187211 */ /* 0x000fca00078208ff */
[----:B------:R-:W5:Y:S01]  /*2440*/  LDC R8, c[0x0][0x3d8] ;  /* 0x0000f600ff087b82 */ /* 0x000f620000000800 */
[----:B----4-:R-:W-:Y:S02]  /*2450*/  LEA R22, P2, R16, R15, 0x1 ;  /* 0x0000000f10167211 */ /* 0x010fe400078408ff */
[----:B------:R-:W-:-:S05]  /*2460*/  LEA.HI.X.SX32 R25, R14, R13, 0x1, P1 ;  /* 0x0000000d0e197211 */ /* 0x000fca00008f0eff */
[----:B------:R-:W4:Y:S08]  /*2470*/  LDC R10, c[0x0][0x3d8] ;  /* 0x0000f600ff0a7b82 */ /* 0x000f300000000800 */
[----:B------:R-:W1:Y:S08]  /*2480*/  LDC R7, c[0x0][0x3d8] ;  /* 0x0000f600ff077b82 */ /* 0x000e700000000800 */
[----:B------:R-:W2:Y:S01]  /*2490*/  LDC R12, c[0x0][0x3d8] ;  /* 0x0000f600ff0c7b82 */ /* 0x000ea20000000800 */
[----:B------:R-:W-:Y:S01]  /*24a0*/  IADD3.X R21, PT, PT, R18, UR5, R5, P3, P4 ;  /* 0x0000000512157c10 */ /* 0x000fe20009fe8405 */
[----:B------:R0:W-:Y:S06]  /*24b0*/  STL.64 [R1+0x290], R24 ;  /* 0x0002901801007387 */ /* 0x0001ec0000100a00 */
[----:B------:R-:W3:Y:S01]  /*24c0*/  LDC R9, c[0x0][0x3d8] ;  /* 0x0000f600ff097b82 */ /* 0x000ee20000000800 */
[----:B------:R-:W-:-:S07]  /*24d0*/  LEA.HI.X.SX32 R23, R16, R13, 0x1, P2 ;  /* 0x0000000d10177211 */ /* 0x000fce00010f0eff */
[----:B------:R-:W3:Y:S01]  /*24e0*/  LDC R0, c[0x0][0x3d8] ;  /* 0x0000f600ff007b82 */ /* 0x000ee20000000800 */
[----:B0-----:R-:W-:Y:S01]  /*24f0*/  SHF.L.U32 R13, R19, 0x1, RZ ;  /* 0x00000001130d7819 */ /* 0x001fe200000006ff */
[----:B------:R0:W3:Y:S04]  /*2500*/  LDL.LU R24, [R1+0x1654] ;  /* 0x0016540001187983 */ /* 0x0000e80000300800 */
[----:B------:R-:W-:Y:S01]  /*2510*/  STL.64 [R1+0x1a0], R20 ;  /* 0x0001a01401007387 */ /* 0x000fe20000100a00 */
[-C--:B-----5:R-:W-:Y:S01]  /*2520*/  LEA RZ, P1, R8, R20.reuse, 0x2 ;  /* 0x0000001408ff7211 */ /* 0x0a0fe200078210ff */
[----:B-1----:R-:W-:Y:S01]  /*2530*/  IMAD R7, R7, 0x102, RZ ;  /* 0x0000010207077824 */ /* 0x002fe200078e02ff */
[-C--:B----4-:R-:W-:Y:S01]  /*2540*/  LEA RZ, P6, R10, R20.reuse, 0x3 ;  /* 0x000000140aff7211 */ /* 0x090fe200078c18ff */
[----:B------:R1:W-:Y:S01]  /*2550*/  STL.64 [R1+0x288], R22 ;  /* 0x0002881601007387 */ /* 0x0003e20000100a00 */
[----:B--2---:R-:W-:Y:S01]  /*2560*/  LEA RZ, P4, R12, R20, 0x6 ;  /* 0x000000140cff7211 */ /* 0x004fe200078830ff */
[----:B------:R-:W2:Y:S01]  /*2570*/  LDC R2, c[0x0][0x3d8] ;  /* 0x0000f600ff027b82 */ /* 0x000ea20000000800 */
[----:B------:R-:W-:-:S02]  /*2580*/  LEA.HI.X.SX32 R29, R13, R21, 0x1, P1 ;  /* 0x000000150d1d7211 */ /* 0x000fc400008f0eff */
[----:B---3--:R-:W-:-:S05]  /*2590*/  LEA RZ, P2, R9, R20, 0x4 ;  /* 0x0000001409ff7211 */ /* 0x008fca00078420ff */
[----:B------:R-:W3:Y:S01]  /*25a0*/  LDC R12, c[0x0][0x3d8] ;  /* 0x0000f600ff0c7b82 */ /* 0x000ee20000000800 */
[----:B-1----:R-:W-:-:S04]  /*25b0*/  IADD3 R22, P5, PT, R13, R20, RZ ;  /* 0x000000140d167210 */ /* 0x002fc80007fbe0ff */
[-C--:B------:R-:W-:Y:S02]  /*25c0*/  LEA.HI.X.SX32 R23, R4, R21.reuse, 0x1, P5 ;  /* 0x0000001504177211 */ /* 0x080fe400028f0eff */
[-C--:B------:R-:W-:Y:S01]  /*25d0*/  LEA RZ, P5, R6, R20.reuse, 0x7 ;  /* 0x0000001406ff7211 */ /* 0x080fe200078a38ff */
[----:B------:R-:W1:Y:S01]  /*25e0*/  LDC R9, c[0x0][0x3d8] ;  /* 0x0000f600ff097b82 */ /* 0x000e620000000800 */
[C---:B------:R-:W-:Y:S02]  /*25f0*/  SHF.L.U32 R6, R19.reuse, 0x2, RZ ;  /* 0x0000000213067819 */ /* 0x040fe400000006ff */
[----:B------:R-:W-:Y:S02]  /*2600*/  SHF.L.U32 R4, R19, 0x3, RZ ;  /* 0x0000000313047819 */ /* 0x000fe400000006ff */
[----:B------:R-:W-:Y:S02]  /*2610*/  LEA.HI.X.SX32 R27, R6, R21, 0x1, P6 ;  /* 0x00000015061b7211 */ /* 0x000fe400030f0eff */
[-C--:B------:R-:W-:Y:S01]  /*2620*/  LEA RZ, P1, R0, R20.reuse, 0x8 ;  /* 0x0000001400ff7211 */ /* 0x080fe200078240ff */
[----:B------:R-:W4:Y:S01]  /*2630*/  LDC R5, c[0x0][0x3d8] ;  /* 0x0000f600ff057b82 */ /* 0x000f220000000800 */
[----:B------:R-:W-:-:S02]  /*2640*/  IADD3 RZ, P6, PT, R7, R20, RZ ;  /* 0x0000001407ff7210 */ /* 0x000fc40007fde0ff */
[----:B------:R-:W-:-:S05]  /*2650*/  LEA.HI.X.SX32 R15, R4, R21, 0x1, P2 ;  /* 0x00000015040f7211 */ /* 0x000fca00010f0eff */
[----:B------:R-:W5:Y:S08]  /*2660*/  LDC R7, c[0x0][0x3d8] ;  /* 0x0000f600ff077b82 */ /* 0x000f700000000800 */
[----:B------:R-:W0:Y:S08]  /*2670*/  LDC R0, c[0x0][0x3d8] ;  /* 0x0000f600ff007b82 */ /* 0x000e300000000800 */
[----:B------:R-:W3:Y:S08]  /*2680*/  LDC R4, c[0x0][0x3d8] ;  /* 0x0000f600ff047b82 */ /* 0x000ef00000000800 */
[----:B------:R-:W3:Y:S02]  /*2690*/  LDC R6, c[0x0][0x3d8] ;  /* 0x0000f600ff067b82 */ /* 0x000ee40000000800 */
[----:B---3--:R-:W-:Y:S01]  /*26a0*/  IMAD.SHL.U32 R12, R12, 0x10, RZ ;  /* 0x000000100c0c7824 */ /* 0x008fe200078e00ff */
[----:B--2---:R-:W-:Y:S01]  /*26b0*/  LEA RZ, P3, R2, R20, 0x5 ;  /* 0x0000001402ff7211 */ /* 0x004fe200078628ff */
[----:B------:R2:W-:Y:S01]  /*26c0*/  STL.64 [R1+0xd78], R22 ;  /* 0x000d781601007387 */ /* 0x0005e20000100a00 */
[----:B-1----:R-:W-:-:S02]  /*26d0*/  SHF.L.U32 R9, R9, 0x5, RZ ;  /* 0x0000000509097819 */ /* 0x002fc400000006ff */
[----:B-----5:R-:W-:Y:S01]  /*26e0*/  SHF.L.U32 R7, R7, 0x7, RZ ;  /* 0x0000000707077819 */ /* 0x020fe200000006ff */
[----:B0-----:R-:W-:Y:S01]  /*26f0*/  IMAD R0, R0, 0x82, RZ ;  /* 0x0000008200007824 */ /* 0x001fe200078e02ff */
[----:B----4-:R-:W-:Y:S01]  /*2700*/  SHF.L.U32 R5, R5, 0x6, RZ ;  /* 0x0000000605057819 */ /* 0x010fe200000006ff */
[----:B------:R-:W0:Y:S01]  /*2710*/  LDC R11, c[0x0][0x3d8] ;  /* 0x0000f600ff0b7b82 */ /* 0x000e220000000800 */
[-C--:B------:R-:W-:Y:S02]  /*2720*/  LEA.HI.X.SX32 R25, R12, R21.reuse, 0x1, P3 ;  /* 0x000000150c197211 */ /* 0x080fe400018f0eff */
[-C--:B------:R-:W-:Y:S01]  /*2730*/  LEA.HI.X.SX32 R17, R9, R21.reuse, 0x1, P4 ;  /* 0x0000001509117211 */ /* 0x080fe200020f0eff */
[----:B--2---:R1:W2:Y:S01]  /*2740*/  LDL.LU R22, [R1+0x1650] ;  /* 0x0016500001167983 */ /* 0x0042a20000300800 */
[----:B------:R-:W-:Y:S01]  /*2750*/  IMAD R4, R4, 0x81, RZ ;  /* 0x0000008104047824 */ /* 0x000fe200078e02ff */
[----:B------:R-:W-:Y:S02]  /*2760*/  LEA.HI.X.SX32 R23, R7, R21, 0x1, P1 ;  /* 0x0000001507177211 */ /* 0x000fe400008f0eff */
[----:B------:R-:W3:Y:S01]  /*2770*/  LDC R8, c[0x0][0x3d8] ;  /* 0x0000f600ff087b82 */ /* 0x000ee20000000800 */
[----:B------:R-:W-:Y:S01]  /*2780*/  STL [R1+0x674], R29 ;  /* 0x0006741d01007387 */ /* 0x000fe20000100800 */
[----:B------:R-:W-:-:S03]  /*2790*/  IADD3 R16, P1, PT, R0, R20, RZ ;  /* 0x0000001400107210 */ /* 0x000fc60007f3e0ff */
[----:B------:R1:W4:Y:S01]  /*27a0*/  LDL.LU R28, [R1+0x164c] ;  /* 0x00164c00011c7983 */ /* 0x0003220000300800 */
[----:B------:R-:W-:Y:S01]  /*27b0*/  IMAD R6, R6, 0x41, RZ ;  /* 0x0000004106067824 */ /* 0x000fe200078e02ff */
[-C--:B------:R-:W-:Y:S01]  /*27c0*/  LEA.HI.X.SX32 R13, R5, R21.reuse, 0x1, P5 ;  /* 0x00000015050d7211 */ /* 0x080fe200028f0eff */
[----:B------:R-:W5:Y:S01]  /*27d0*/  LDC R10, c[0x0][0x3d8] ;  /* 0x0000f600ff0a7b82 */ /* 0x000f620000000800 */
[----:B------:R-:W-:Y:S01]  /*27e0*/  STL [R1+0x66c], R27 ;  /* 0x00066c1b01007387 */ /* 0x000fe20000100800 */
[----:B------:R-:W-:-:S03]  /*27f0*/  LEA.HI.X.SX32 R19, R4, R21, 0x1, P6 ;  /* 0x0000001504137211 */ /* 0x000fc600030f0eff */
[----:B------:R1:W4:Y:S01]  /*2800*/  LDL.LU R26, [R1+0x1648] ;  /* 0x00164800011a7983 */ /* 0x0003220000300800 */
[----:B0-----:R-:W-:-:S03]  /*2810*/  IMAD R11, R11, 0x104, RZ ;  /* 0x000001040b0b7824 */ /* 0x001fc600078e02ff */
[----:B------:R-:W-:Y:S01]  /*2820*/  STL [R1+0x664], R15 ;  /* 0x0006640f01007387 */ /* 0x000fe20000100800 */
[----:B------:R-:W0:Y:S03]  /*2830*/  LDC R2, c[0x0][0x3d8] ;  /* 0x0000f600ff027b82 */ /* 0x000e260000000800 */
[----:B------:R-:W-:Y:S04]  /*2840*/  STL [R1+0x65c], R25 ;  /* 0x00065c1901007387 */ /* 0x000fe80000100800 */
[----:B------:R1:W-:Y:S01]  /*2850*/  STL [R1+0x654], R17 ;  /* 0x0006541101007387 */ /* 0x0003e20000100800 */
[----:B------:R-:W-:Y:S01]  /*2860*/  IADD3 RZ, P2, PT, R11, R20, RZ ;  /* 0x000000140bff7210 */ /* 0x000fe20007f5e0ff */
[----:B---3--:R-:W-:Y:S01]  /*2870*/  IMAD R8, R8, 0x108, RZ ;  /* 0x0000010808087824 */ /* 0x008fe200078e02ff */
[----:B------:R-:W3:Y:S01]  /*2880*/  LDC R11, c[0x0][0x3d8] ;  /* 0x0000f600ff0b7b82 */ /* 0x000ee20000000800 */
[----:B------:R-:W-:Y:S01]  /*2890*/  STL [R1+0x64c], R13 ;  /* 0x00064c0d01007387 */ /* 0x000fe20000100800 */
[----:B-1----:R-:W-:-:S03]  /*28a0*/  LEA.HI.X.SX32 R17, R6, R21, 0x1, P1 ;  /* 0x0000001506117211 */ /* 0x002fc600008f0eff */
[----:B------:R-:W-:Y:S03]  /*28b0*/  STL [R1+0x644], R23 ;  /* 0x0006441701007387 */ /* 0x000fe60000100800 */
[----:B------:R-:W1:Y:S01]  /*28c0*/  LDC R14, c[0x0][0x3d8] ;  /* 0x0000f600ff0e7b82 */ /* 0x000e620000000800 */
[----:B------:R-:W-:Y:S04]  /*28d0*/  STL [R1+0x63c], R19 ;  /* 0x00063c1301007387 */ /* 0x000fe80000100800 */
[----:B------:R0:W-:Y:S01]  /*28e0*/  STL.64 [R1+0xd38], R16 ;  /* 0x000d381001007387 */ /* 0x0001e20000100a00 */
[----:B-----5:R-:W-:Y:S01]  /*28f0*/  IMAD R10, R10, 0x106, RZ ;  /* 0x000001060a0a7824 */ /* 0x020fe200078e02ff */
[----:B------:R-:W-:Y:S01]  /*2900*/  IADD3 RZ, P4, PT, R8, R20, RZ ;  /* 0x0000001408ff7210 */ /* 0x000fe20007f9e0ff */
[----:B------:R-:W5:Y:S01]  /*2910*/  LDC R12, c[0x0][0x3d8] ;  /* 0x0000f600ff0c7b82 */ /* 0x000f620000000800 */
[----:B---3--:R-:W-:-:S07]  /*2920*/  IMAD R5, R11, 0x10c, RZ ;  /* 0x0000010c0b057824 */ /* 0x008fce00078e02ff */
[----:B------:R-:W3:Y:S08]  /*2930*/  LDC R8, c[0x0][0x3d8] ;  /* 0x0000f600ff087b82 */ /* 0x000ef00000000800 */
[----:B0-----:R-:W0:Y:S08]  /*2940*/  LDC R16, c[0x0][0x3d8] ;  /* 0x0000f600ff107b82 */ /* 0x001e300000000800 */
[----:B------:R-:W0:Y:S01]  /*2950*/  LDC R17, c[0x0][0x3d8] ;  /* 0x0000f600ff117b82 */ /* 0x000e220000000800 */
[----:B------:R-:W-:-:S07]  /*2960*/  IADD3 RZ, P3, PT, R10, R20, RZ ;  /* 0x000000140aff7210 */ /* 0x000fce0007f7e0ff */
[----:B------:R-:W1:Y:S08]  /*2970*/  LDC R10, c[0x0][0x3d8] ;  /* 0x0000f600ff0a7b82 */ /* 0x000e700000000800 */
[----:B------:R-:W1:Y:S01]  /*2980*/  LDC R11, c[0x0][0x3d8] ;  /* 0x0000f600ff0b7b82 */ /* 0x000e620000000800 */
[----:B0-----:R0:W-:Y:S01]  /*2990*/  STL.64 [R1+0x1640], R16 ;  /* 0x0016401001007387 */ /* 0x0011e20000100a00 */
[----:B------:R-:W-:-:S06]  /*29a0*/  IMAD R2, R2, 0x10a, RZ ;  /* 0x0000010a02027824 */ /* 0x000fcc00078e02ff */
[----:B------:R-:W2:Y:S08]  /*29b0*/  LDC R9, c[0x0][0x3d8] ;  /* 0x0000f600ff097b82 */ /* 0x000eb00000000800 */
[----:B------:R-:W2:Y:S01]  /*29c0*/  LDC R15, c[0x0][0x3d8] ;  /* 0x0000f600ff0f7b82 */ /* 0x000ea20000000800 */
[----:B0-----:R-:W4:Y:S01]  /*29d0*/  LDL.64 R16, [R1+0x1a0] ;  /* 0x0001a00001107983 */ /* 0x001f220000100a00 */
[-C--:B------:R-:W-:Y:S01]  /*29e0*/  IADD3 RZ, P5, PT, R2, R20.reuse, RZ ;  /* 0x0000001402ff7210 */ /* 0x080fe20007fbe0ff */
[----:B-1----:R-:W-:Y:S01]  /*29f0*/  IMAD R2, R14, 0x10e, RZ ;  /* 0x0000010e0e027824 */ /* 0x002fe200078e02ff */
[----:B------:R-:W-:Y:S01]  /*2a00*/  IADD3 RZ, P6, PT, R5, R20, RZ ;  /* 0x0000001405ff7210 */ /* 0x000fe20007fde0ff */
[----:B---3--:R-:W-:-:S02]  /*2a10*/  IMAD R5, R8, 0x83, RZ ;  /* 0x0000008308057824 */ /* 0x008fc400078e02ff */
[----:B------:R-:W-:Y:S01]  /*2a20*/  IMAD R4, R10, 0x42, RZ ;  /* 0x000000420a047824 */ /* 0x000fe200078e02ff */
[----:B------:R-:W-:Y:S01]  /*2a30*/  IADD3 RZ, P1, PT, R2, R20, RZ ;  /* 0x0000001402ff7210 */ /* 0x000fe20007f3e0ff */
[----:B-----5:R-:W-:Y:S01]  /*2a40*/  IMAD R2, R12, 0x84, RZ ;  /* 0x000000840c027824 */ /* 0x020fe200078e02ff */
[----:B------:R-:W0:Y:S08]  /*2a50*/  LDC R13, c[0x0][0x3d8] ;  /* 0x0000f600ff0d7b82 */ /* 0x000e300000000800 */
[----:B------:R-:W1:Y:S08]  /*2a60*/  LDC R14, c[0x0][0x3d8] ;  /* 0x0000f600ff0e7b82 */ /* 0x000e700000000800 */
[----:B------:R-:W3:Y:S08]  /*2a70*/  LDC R21, c[0x0][0x3d8] ;  /* 0x0000f600ff157b82 */ /* 0x000ef00000000800 */
[----:B------:R-:W5:Y:S08]  /*2a80*/  LDC R18, c[0x0][0x3d8] ;  /* 0x0000f600ff127b82 */ /* 0x000f700000000800 */
[----:B------:R-:W0:Y:S08]  /*2a90*/  LDC R19, c[0x0][0x3d8] ;  /* 0x0000f600ff137b82 */ /* 0x000e300000000800 */
[----:B------:R-:W0:Y:S08]  /*2aa0*/  LDC R25, c[0x0][0x3d8] ;  /* 0x0000f600ff197b82 */ /* 0x000e300000000800 */
[----:B------:R-:W0:Y:S08]  /*2ab0*/  LDC R23, c[0x0][0x3d8] ;  /* 0x0000f600ff177b82 */ /* 0x000e300000000800 */
[----:B------:R-:W0:Y:S08]  /*2ac0*/  LDC R24, c[0x0][0x3d8] ;  /* 0x0000f600ff187b82 */ /* 0x000e300000000800 */
[----:B--2---:R-:W2:Y:S01]  /*2ad0*/  LDC R22, c[0x0][0x3d8] ;  /* 0x0000f600ff167b82 */ /* 0x004ea20000000800 */
[----:B----4-:R-:W-:-:S02]  /*2ae0*/  LEA.HI.X.SX32 R29, R0, R17, 0x1, P2 ;  /* 0x00000011001d7211 */ /* 0x010fc400010f0eff */
[----:B------:R-:W-:Y:S01]  /*2af0*/  LEA.HI.X.SX32 R27, R5, R17, 0x1, P3 ;  /* 0x00000011051b7211 */ /* 0x000fe200018f0eff */
[----:B------:R-:W-:Y:S01]  /*2b00*/  IMAD R0, R11, 0x114, RZ ;  /* 0x000001140b007824 */ /* 0x000fe200078e02ff */
[-C--:B------:R-:W-:Y:S01]  /*2b10*/  IADD3 R28, P2, PT, R4, R16.reuse, RZ ;  /* 0x00000010041c7210 */ /* 0x080fe20007f5e0ff */
[----:B------:R4:W-:Y:S01]  /*2b20*/  STL [R1+0x634], R29 ;  /* 0x0006341d01007387 */ /* 0x0009e20000100800 */
[-C--:B------:R-:W-:Y:S01]  /*2b30*/  IADD3 R26, P3, PT, R2, R16.reuse, RZ ;  /* 0x00000010021a7210 */ /* 0x080fe20007f7e0ff */
[----:B------:R-:W-:Y:S01]  /*2b40*/  IMAD.MOV.U32 R11, RZ, RZ, R17 ;  /* 0x000000ffff0b7224 */ /* 0x000fe200078e0011 */
[----:B------:R-:W-:Y:S01]  /*2b50*/  MOV R10, R16 ;  /* 0x00000010000a7202 */ /* 0x000fe20000000f00 */
[----:B------:R1:W-:Y:S01]  /*2b60*/  STL [R1+0x62c], R27 ;  /* 0x00062c1b01007387 */ /* 0x0003e20000100800 */
[----:B------:R-:W2:Y:S03]  /*2b70*/  LDC R20, c[0x0][0x3d8] ;  /* 0x0000f600ff147b82 */ /* 0x000ea60000000800 */
[----:B------:R-:W2:Y:S01]  /*2b80*/  LDL.LU.64 R16, [R1+0x1640] ;  /* 0x0016400001107983 */ /* 0x000ea20000300a00 */
[----:B------:R-:W-:-:S02]  /*2b90*/  IMAD R8, R9, 0x21, RZ ;  /* 0x0000002109087824 */ /* 0x000fc400078e02ff */
[----:B------:R-:W-:Y:S02]  /*2ba0*/  IMAD R6, R15, 0x112, RZ ;  /* 0x000001120f067824 */ /* 0x000fe400078e02ff */
[----:B0-----:R-:W-:Y:S01]  /*2bb0*/  IMAD R7, R13, 0x110, RZ ;  /* 0x000001100d077824 */ /* 0x001fe200078e02ff */
[-C--:B----4-:R-:W-:Y:S01]  /*2bc0*/  LEA.HI.X.SX32 R29, R8, R11.reuse, 0x1, P2 ;  /* 0x0000000b081d7211 */ /* 0x090fe200010f0eff */
[----:B------:R-:W0:Y:S01]  /*2bd0*/  LDC R15, c[0x0][0x3d8] ;  /* 0x0000f600ff0f7b82 */ /* 0x000e220000000800 */
[-C--:B-1----:R-:W-:Y:S02]  /*2be0*/  LEA.HI.X.SX32 R27, R4, R11.reuse, 0x1, P3 ;  /* 0x0000000b041b7211 */ /* 0x082fe400018f0eff */
[----:B------:R-:W-:Y:S01]  /*2bf0*/  LEA.HI.X.SX32 R5, R2, R11, 0x1, P4 ;  /* 0x0000000b02057211 */ /* 0x000fe200020f0eff */
[----:B------:R1:W-:Y:S01]  /*2c00*/  STL.64 [R1+0xd58], R28 ;  /* 0x000d581c01007387 */ /* 0x0003e20000100a00 */
[-C--:B------:R-:W-:Y:S01]  /*2c10*/  IADD3 RZ, P3, PT, R6, R10.reuse, RZ ;  /* 0x0000000a06ff7210 */ /* 0x080fe20007f7e0ff */
[----:B------:R-:W-:Y:S01]  /*2c20*/  IMAD R6, R14, 0x85, RZ ;  /* 0x000000850e067824 */ /* 0x000fe200078e02ff */
[-C--:B------:R-:W-:Y:S01]  /*2c30*/  IADD3 RZ, P4, PT, R0, R10.reuse, RZ ;  /* 0x0000000a00ff7210 */ /* 0x080fe20007f9e0ff */
[----:B------:R-:W-:Y:S01]  /*2c40*/  STL.64 [R1+0xd30], R26 ;  /* 0x000d301a01007387 */ /* 0x000fe20000100a00 */
[----:B------:R-:W-:Y:S01]  /*2c50*/  IADD3 RZ, P2, PT, R7, R10, RZ ;  /* 0x0000000a07ff7210 */ /* 0x000fe20007f5e0ff */
[----:B---3--:R-:W-:Y:S01]  /*2c60*/  IMAD R4, R21, 0x44, RZ ;  /* 0x0000004415047824 */ /* 0x008fe200078e02ff */
[----:B------:R-:W3:Y:S01]  /*2c70*/  LDC R14, c[0x0][0x3d8] ;  /* 0x0000f600ff0e7b82 */ /* 0x000ee20000000800 */
[----:B------:R4:W-:Y:S01]  /*2c80*/  STL [R1+0x624], R5 ;  /* 0x0006240501007387 */ /* 0x0009e20000100800 */
[----:B-----5:R-:W-:-:S02]  /*2c90*/  IMAD R8, R18, 0x87, RZ ;  /* 0x0000008712087824 */ /* 0x020fc400078e02ff */
[----:B--2---:R-:W-:-:S04]  /*2ca0*/  IMAD R2, R22, 0x88, RZ ;  /* 0x0000008816027824 */ /* 0x004fc800078e02ff */
[----:B-1----:R-:W1:Y:S01]  /*2cb0*/  LDC R29, c[0x0][0x3d8] ;  /* 0x0000f600ff1d7b82 */ /* 0x002e620000000800 */
[----:B----4-:R-:W-:-:S07]  /*2cc0*/  IMAD R5, R20, 0x22, RZ ;  /* 0x0000002214057824 */ /* 0x010fce00078e02ff */
[----:B------:R-:W2:Y:S08]  /*2cd0*/  LDC R27, c[0x0][0x3d8] ;  /* 0x0000f600ff1b7b82 */ /* 0x000eb00000000800 */
[----:B------:R-:W4:Y:S01]  /*2ce0*/  LDC R26, c[0x0][0x3d8] ;  /* 0x0000f600ff1a7b82 */ /* 0x000f220000000800 */
[----:B------:R-:W-:-:S07]  /*2cf0*/  IMAD R9, R24, 0x118, RZ ;  /* 0x0000011818097824 */ /* 0x000fce00078e02ff */
[----:B------:R-:W5:Y:S08]  /*2d00*/  LDC R28, c[0x0][0x3d8] ;  /* 0x0000f600ff1c7b82 */ /* 0x000f700000000800 */
[----:B------:R-:W0:Y:S08]  /*2d10*/  LDC R18, c[0x0][0x3d8] ;  /* 0x0000f600ff127b82 */ /* 0x000e300000000800 */
[----:B------:R-:W0:Y:S01]  /*2d20*/  LDC R24, c[0x0][0x3d8] ;  /* 0x0000f600ff187b82 */ /* 0x000e220000000800 */
[----:B------:R-:W-:Y:S01]  /*2d30*/  IMAD R0, R17, 0x86, RZ ;  /* 0x0000008611007824 */ /* 0x000fe200078e02ff */
[----:B------:R-:W-:Y:S01]  /*2d40*/  MOV R17, R11 ;  /* 0x0000000b00117202 */ /* 0x000fe20000000f00 */
[----:B------:R-:W-:Y:S01]  /*2d50*/  IMAD R7, R16, 0x43, RZ ;  /* 0x0000004310077824 */ /* 0x000fe200078e02ff */
[----:B------:R-:W-:-:S02]  /*2d60*/  MOV R16, R10 ;  /* 0x0000000a00107202 */ /* 0x000fc40000000f00 */
[----:B------:R-:W-:Y:S02]  /*2d70*/  LEA.HI.X.SX32 R21, R6, R17, 0x1, P5 ;  /* 0x0000001106157211 */ /* 0x000fe400028f0eff */
[----:B------:R-:W-:-:S03]  /*2d80*/  IADD3 R20, P5, PT, R0, R16, RZ ;  /* 0x0000001000147210 */ /* 0x000fc60007fbe0ff */
[----:B------:R0:W-:Y:S01]  /*2d90*/  STL [R1+0x61c], R21 ;  /* 0x00061c1501007387 */ /* 0x0001e20000100800 */
[----:B------:R-:W-:Y:S01]  /*2da0*/  IMAD R11, R19, 0x11, RZ ;  /* 0x00000011130b7824 */ /* 0x000fe200078e02ff */
[-C--:B------:R-:W-:Y:S01]  /*2db0*/  LEA.HI.X.SX32 R13, R0, R17.reuse, 0x1, P6 ;  /* 0x00000011000d7211 */ /* 0x080fe200030f0eff */
[----:B------:R-:W-:Y:S01]  /*2dc0*/  IMAD R6, R25, 0x11a, RZ ;  /* 0x0000011a19067824 */ /* 0x000fe200078e02ff */
[-C--:B------:R-:W-:Y:S02]  /*2dd0*/  LEA.HI.X.SX32 R25, R8, R17.reuse, 0x1, P1 ;  /* 0x0000001108197211 */ /* 0x080fe400008f0eff */
[----:B0-----:R-:W-:Y:S01]  /*2de0*/  LEA.HI.X.SX32 R21, R7, R17, 0x1, P5 ;  /* 0x0000001107157211 */ /* 0x001fe200028f0eff */
[----:B------:R-:W-:Y:S01]  /*2df0*/  IMAD R10, R23, 0x116, RZ ;  /* 0x00000116170a7824 */ /* 0x000fe200078e02ff */
[-C--:B------:R-:W-:Y:S01]  /*2e00*/  IADD3 R22, P5, PT, R5, R16.reuse, RZ ;  /* 0x0000001005167210 */ /* 0x080fe20007fbe0ff */
[----:B------:R-:W0:Y:S02]  /*2e10*/  LDC R8, c[0x0][0x3d8] ;  /* 0x0000f600ff087b82 */ /* 0x000e240000000800 */
[----:B------:R1:W-:Y:S01]  /*2e20*/  STL.64 [R1+0xd28], R20 ;  /* 0x000d281401007387 */ /* 0x0003e20000100a00 */
[----:B------:R-:W-:-:S02]  /*2e30*/  IADD3 R12, P1, PT, R2, R16, RZ ;  /* 0x00000010020c7210 */ /* 0x000fc40007f3e0ff */
[-C--:B------:R-:W-:Y:S01]  /*2e40*/  LEA.HI.X.SX32 R23, R11, R17.reuse, 0x1, P5 ;  /* 0x000000110b177211 */ /* 0x080fe200028f0eff */
[----:B------:R2:W-:Y:S01]  /*2e50*/  STL [R1+0x614], R13 ;  /* 0x0006140d01007387 */ /* 0x0005e20000100800 */
[-C--:B------:R-:W-:Y:S01]  /*2e60*/  IADD3 RZ, P5, PT, R10, R16.reuse, RZ ;  /* 0x000000100aff7210 */ /* 0x080fe20007fbe0ff */
[----:B------:R-:W0:Y:S01]  /*2e70*/  LDC R11, c[0x0][0x3d8] ;  /* 0x0000f600ff0b7b82 */ /* 0x000e220000000800 */
[C---:B-1----:R-:W-:Y:S02]  /*2e80*/  IADD3 R20, P6, PT, R4.reuse, R16, RZ ;  /* 0x0000001004147210 */ /* 0x042fe40007fde0ff */
[-C--:B--2---:R-:W-:Y:S01]  /*2e90*/  LEA.HI.X.SX32 R13, R4, R17.reuse, 0x1, P1 ;  /* 0x00000011040d7211 */ /* 0x084fe200008f0eff */
[----:B------:R-:W-:Y:S01]  /*2ea0*/  STL [R1+0x60c], R25 ;  /* 0x00060c1901007387 */ /* 0x000fe20000100800 */
[----:B------:R-:W-:-:S03]  /*2eb0*/  LEA.HI.X.SX32 R21, R5, R17, 0x1, P6 ;  /* 0x0000001105157211 */ /* 0x000fc600030f0eff */
[----:B------:R-:W1:Y:S01]  /*2ec0*/  LDC R10, c[0x0][0x3d8] ;  /* 0x0000f600ff0a7b82 */ /* 0x000e620000000800 */
[----:B------:R-:W-:Y:S01]  /*2ed0*/  IMAD R7, R27, 0x45, RZ ;  /* 0x000000451b077824 */ /* 0x000fe200078e02ff */
[----:B------:R-:W-:Y:S01]  /*2ee0*/  STL.64 [R1+0xd68], R22 ;  /* 0x000d681601007387 */ /* 0x000fe20000100a00 */
[----:B----4-:R-:W-:Y:S01]  /*2ef0*/  IMAD R0, R26, 0x8a, RZ ;  /* 0x0000008a1a007824 */ /* 0x010fe200078e02ff */
[----:B------:R-:W-:Y:S02]  /*2f00*/  MOV R27, R17 ;  /* 0x00000011001b7202 */ /* 0x000fe40000000f00 */
[----:B------:R2:W-:Y:S01]  /*2f10*/  STL.64 [R1+0xd50], R20 ;  /* 0x000d501401007387 */ /* 0x0005e20000100a00 */
[-C--:B------:R-:W-:Y:S01]  /*2f20*/  IADD3 RZ, P6, PT, R9, R16.reuse, RZ ;  /* 0x0000001009ff7210 */ /* 0x080fe20007fde0ff */
[----:B------:R-:W-:Y:S01]  /*2f30*/  IMAD R4, R15, 0x89, RZ ;  /* 0x000000890f047824 */ /* 0x000fe200078e02ff */
[-C--:B------:R-:W-:Y:S01]  /*2f40*/  MOV R26, R16.reuse ;  /* 0x00000010001a7202 */ /* 0x080fe20000000f00 */
[----:B------:R4:W-:Y:S01]  /*2f50*/  STL.64 [R1+0xd20], R12 ;  /* 0x000d200c01007387 */ /* 0x0009e20000100a00 */
[----:B------:R-:W3:Y:S01]  /*2f60*/  LDC R9, c[0x0][0x3d8] ;  /* 0x0000f600ff097b82 */ /* 0x000ee20000000800 */
[----:B------:R-:W-:-:S02]  /*2f70*/  IADD3 RZ, P1, PT, R6, R16, RZ ;  /* 0x0000001006ff7210 */ /* 0x000fc40007f3e0ff */
[-C--:B------:R-:W-:Y:S02]  /*2f80*/  LEA.HI.X.SX32 R15, R2, R27.reuse, 0x1, P2 ;  /* 0x0000001b020f7211 */ /* 0x080fe400010f0eff */
[----:B------:R-:W-:Y:S01]  /*2f90*/  IADD3 R16, P2, PT, R0, R26, RZ ;  /* 0x0000001a00107210 */ /* 0x000fe20007f5e0ff */
[----:B------:R-:W-:Y:S02]  /*2fa0*/  IMAD R5, R29, 0x11e, RZ ;  /* 0x0000011e1d057824 */ /* 0x000fe400078e02ff */
[----:B--2---:R-:W2:Y:S01]  /*2fb0*/  LDC R21, c[0x0][0x3d8] ;  /* 0x0000f600ff157b82 */ /* 0x004ea20000000800 */
[----:B------:R-:W-:-:S07]  /*2fc0*/  LEA.HI.X.SX32 R19, R4, R27, 0x1, P3 ;  /* 0x0000001b04137211 */ /* 0x000fce00018f0eff */
[----:B----4-:R-:W4:Y:S01]  /*2fd0*/  LDC R12, c[0x0][0x3d8] ;  /* 0x0000f600ff0c7b82 */ /* 0x010f220000000800 */
[----:B------:R-:W-:Y:S01]  /*2fe0*/  LEA.HI.X.SX32 R17, R7, R27, 0x1, P2 ;  /* 0x0000001b07117211 */ /* 0x000fe200010f0eff */
[----:B------:R0:W-:Y:S06]  /*2ff0*/  STL [R1+0x604], R15 ;  /* 0x0006040f01007387 */ /* 0x0001ec0000100800 */
[----:B------:R-:W2:Y:S01]  /*3000*/  LDC R13, c[0x0][0x3d8] ;  /* 0x0000f600ff0d7b82 */ /* 0x000ea20000000800 */
[----:B------:R-:W-:Y:S01]  /*3010*/  STL [R1+0x5fc], R19 ;  /* 0x0005fc1301007387 */ /* 0x000fe20000100800 */
[----:B------:R-:W-:-:S03]  /*3020*/  IADD3 RZ, P2, PT, R5, R26, RZ ;  /* 0x0000001a05ff7210 */ /* 0x000fc60007f5e0ff */
[----:B------:R3:W-:Y:S01]  /*3030*/  STL.64 [R1+0xd18], R16 ;  /* 0x000d181001007387 */ /* 0x0007e20000100a00 */
[----:B0-----:R-:W-:Y:S02]  /*3040*/  IMAD R5, R8, 0x8b, RZ ;  /* 0x0000008b08057824 */ /* 0x001fe400078e02ff */
[----:B------:R-:W0:Y:S01]  /*3050*/  LDC R15, c[0x0][0x3d8] ;  /* 0x0000f600ff0f7b82 */ /* 0x000e220000000800 */
[----:B------:R-:W-:Y:S01]  /*3060*/  IMAD R2, R11, 0x8c, RZ ;  /* 0x0000008c0b027824 */ /* 0x000fe200078e02ff */
[----:B------:R-:W-:Y:S01]  /*3070*/  LEA.HI.X.SX32 R11, R0, R27, 0x1, P4 ;  /* 0x0000001b000b7211 */ /* 0x000fe200020f0eff */
[----:B-1----:R-:W-:Y:S02]  /*3080*/  IMAD R4, R10, 0x46, RZ ;  /* 0x000000460a047824 */ /* 0x002fe400078e02ff */
[----:B-----5:R-:W-:-:S03]  /*3090*/  IMAD R6, R28, 0x11c, RZ ;  /* 0x0000011c1c067824 */ /* 0x020fc600078e02ff */
[----:B------:R-:W1:Y:S01]  /*30a0*/  LDC R20, c[0x0][0x3d8] ;  /* 0x0000f600ff147b82 */ /* 0x000e620000000800 */
[----:B------:R-:W-:-:S07]  /*30b0*/  LEA.HI.X.SX32 R29, R5, R27, 0x1, P5 ;  /* 0x0000001b051d7211 */ /* 0x000fce00028f0eff */
[----:B---3--:R-:W3:Y:S08]  /*30c0*/  LDC R17, c[0x0][0x3d8] ;  /* 0x0000f600ff117b82 */ /* 0x008ef00000000800 */
[----:B------:R-:W5:Y:S01]  /*30d0*/  LDC R16, c[0x0][0x3d8] ;  /* 0x0000f600ff107b82 */ /* 0x000f620000000800 */
[----:B------:R-:W-:Y:S01]  /*30e0*/  IMAD R8, R9, 0x23, RZ ;  /* 0x0000002309087824 */ /* 0x000fe200078e02ff */
[----:B------:R-:W-:Y:S01]  /*30f0*/  STL [R1+0x5f4], R11 ;  /* 0x0005f40b01007387 */ /* 0x000fe20000100800 */
[----:B----4-:R-:W-:Y:S01]  /*3100*/  IMAD R7, R12, 0x120, RZ ;  /* 0x000001200c077824 */ /* 0x010fe200078e02ff */
[----:B------:R-:W-:-:S04]  /*3110*/  IADD3 R12, P4, PT, R4, R26, RZ ;  /* 0x0000001a040c7210 */ /* 0x000fc80007f9e0ff */
[----:B------:R-:W4:Y:S01]  /*3120*/  LDC R19, c[0x0][0x3d8] ;  /* 0x0000f600ff137b82 */ /* 0x000f220000000800 */
[----:B------:R0:W-:Y:S01]  /*3130*/  STL [R1+0x5ec], R29 ;  /* 0x0005ec1d01007387 */ /* 0x0001e20000100800 */
[-C--:B------:R-:W-:Y:S02]  /*3140*/  IADD3 R10, P5, PT, R2, R26.reuse, RZ ;  /* 0x0000001a020a7210 */ /* 0x080fe40007fbe0ff */
[-C--:B------:R-:W-:Y:S01]  /*3150*/  IADD3 RZ, P3, PT, R6, R26.reuse, RZ ;  /* 0x0000001a06ff7210 */ /* 0x080fe20007f7e0ff */
[----:B--2---:R-:W-:Y:S01]  /*3160*/  IMAD R6, R13, 0x122, RZ ;  /* 0x000001220d067824 */ /* 0x004fe200078e02ff */
[-C--:B------:R-:W-:Y:S02]  /*3170*/  MOV R5, R27.reuse ;  /* 0x0000001b00057202 */ /* 0x080fe40000000f00 */
[----:B------:R-:W2:Y:S01]  /*3180*/  LDC R22, c[0x0][0x3d8] ;  /* 0x0000f600ff167b82 */ /* 0x000ea20000000800 */
[----:B------:R-:W-:Y:S01]  /*3190*/  LEA.HI.X.SX32 R13, R8, R27, 0x1, P4 ;  /* 0x0000001b080d7211 */ /* 0x000fe200020f0eff */
[----:B------:R-:W-:Y:S01]  /*31a0*/  IMAD R0, R14, 0x124, RZ ;  /* 0x000001240e007824 */ /* 0x000fe200078e02ff */
[----:B------:R-:W-:-:S05]  /*31b0*/  IADD3 RZ, P4, PT, R7, R26, RZ ;  /* 0x0000001a07ff7210 */ /* 0x000fca0007f9e0ff */
[----:B0-----:R-:W0:Y:S01]  /*31c0*/  LDC R29, c[0x0][0x3d8] ;  /* 0x0000f600ff1d7b82 */ /* 0x001e220000000800 */
[----:B------:R-:W-:Y:S01]  /*31d0*/  LEA.HI.X.SX32 R11, R4, R27, 0x1, P5 ;  /* 0x0000001b040b7211 */ /* 0x000fe200028f0eff */
[----:B------:R-:W-:Y:S01]  /*31e0*/  IMAD.MOV.U32 R4, RZ, RZ, R26 ;  /* 0x000000ffff047224 */ /* 0x000fe200078e001a */
[----:B------:R-:W-:Y:S01]  /*31f0*/  LEA.HI.X.SX32 R7, R2, R5, 0x1, P6 ;  /* 0x0000000502077211 */ /* 0x000fe200030f0eff */
[----:B------:R-:W-:Y:S04]  /*3200*/  STL.64 [R1+0xd48], R12 ;  /* 0x000d480c01007387 */ /* 0x000fe80000100a00 */
[----:B------:R-:W2:Y:S01]  /*3210*/  LDC R23, c[0x0][0x3d8] ;  /* 0x0000f600ff177b82 */ /* 0x000ea20000000800 */
[----:B------:R-:W-:Y:S01]  /*3220*/  STL.64 [R1+0xd10], R10 ;  /* 0x000d100a01007387 */ /* 0x000fe20000100a00 */
[----:B------:R-:W-:Y:S01]  /*3230*/  IADD3 RZ, P6, PT, R0, R4, RZ ;  /* 0x0000000400ff7210 */ /* 0x000fe20007fde0ff */
[----:B---3--:R-:W-:-:S02]  /*3240*/  IMAD R0, R17, 0x8e, RZ ;  /* 0x0000008e11007824 */ /* 0x008fc400078e02ff */
[----:B------:R3:W-:Y:S01]  /*3250*/  STL [R1+0x5e4], R7 ;  /* 0x0005e40701007387 */ /* 0x0007e20000100800 */
[----:B------:R-:W-:Y:S01]  /*3260*/  MOV R17, R5 ;  /* 0x0000000500117202 */ /* 0x000fe20000000f00 */
[----:B-----5:R-:W-:Y:S01]  /*3270*/  IMAD R8, R16, 0x47, RZ ;  /* 0x0000004710087824 */ /* 0x020fe200078e02ff */
[-C--:B------:R-:W-:Y:S01]  /*3280*/  IADD3 RZ, P5, PT, R6, R4.reuse, RZ ;  /* 0x0000000406ff7210 */ /* 0x080fe20007fbe0ff */
[----:B------:R-:W5:Y:S01]  /*3290*/  LDC R14, c[0x0][0x3d8] ;  /* 0x0000f600ff0e7b82 */ /* 0x000f620000000800 */
[----:B------:R-:W-:Y:S01]  /*32a0*/  MOV R16, R4 ;  /* 0x0000000400107202 */ /* 0x000fe20000000f00 */
[----:B------:R-:W-:Y:S02]  /*32b0*/  IMAD R4, R21, 0x48, RZ ;  /* 0x0000004815047824 */ /* 0x000fe400078e02ff */
[----:B---3--:R-:W-:Y:S02]  /*32c0*/  IMAD R7, R15, 0x8d, RZ ;  /* 0x0000008d0f077824 */ /* 0x008fe400078e02ff */
[----:B-1----:R-:W-:-:S02]  /*32d0*/  IMAD R5, R20, 0x24, RZ ;  /* 0x0000002414057824 */ /* 0x002fc400078e02ff */
[----:B------:R-:W1:Y:S01]  /*32e0*/  LDC R13, c[0x0][0x3d8] ;  /* 0x0000f600ff0d7b82 */ /* 0x000e620000000800 */
[----:B------:R-:W-:Y:S02]  /*32f0*/  LEA.HI.X.SX32 R21, R7, R17, 0x1, P1 ;  /* 0x0000001107157211 */ /* 0x000fe400008f0eff */
[----:B------:R-:W-:Y:S01]  /*3300*/  IADD3 R20, P1, PT, R0, R16, RZ ;  /* 0x0000001000147210 */ /* 0x000fe20007f3e0ff */
[----:B----4-:R-:W-:Y:S02]  /*3310*/  IMAD R6, R19, 0x12, RZ ;  /* 0x0000001213067824 */ /* 0x010fe400078e02ff */
[----:B------:R3:W-:Y:S02]  /*3320*/  STL [R1+0x5dc], R21 ;  /* 0x0005dc1501007387 */ /* 0x0007e40000100800 */
[----:B------:R-:W4:Y:S01]  /*3330*/  LDC R26, c[0x0][0x3d8] ;  /* 0x0000f600ff1a7b82 */ /* 0x000f220000000800 */
[----:B------:R-:W-:Y:S02]  /*3340*/  IMAD R9, R18, 0x8f, RZ ;  /* 0x0000008f12097824 */ /* 0x000fe400078e02ff */
[----:B0-----:R-:W-:-:S02]  /*3350*/  IMAD R10, R29, 0x9, RZ ;  /* 0x000000091d0a7824 */ /* 0x001fc400078e02ff */
[----:B--2---:R-:W-:-:S03]  /*3360*/  IMAD R2, R22, 0x90, RZ ;  /* 0x0000009016027824 */ /* 0x004fc600078e02ff */
[----:B------:R-:W0:Y:S01]  /*3370*/  LDC R27, c[0x0][0x3d8] ;  /* 0x0000f600ff1b7b82 */ /* 0x000e220000000800 */
[----:B---3--:R-:W-:Y:S02]  /*3380*/  LEA.HI.X.SX32 R21, R8, R17, 0x1, P1 ;  /* 0x0000001108157211 */ /* 0x008fe400008f0eff */
[----:B------:R-:W-:-:S05]  /*3390*/  IADD3 R22, P1, PT, R6, R16, RZ ;  /* 0x0000001006167210 */ /* 0x000fca0007f3e0ff */
[----:B------:R-:W2:Y:S01]  /*33a0*/  LDC R28, c[0x0][0x3d8] ;  /* 0x0000f600ff1c7b82 */ /* 0x000ea20000000800 */
[-C--:B------:R-:W-:Y:S01]  /*33b0*/  LEA.HI.X.SX32 R19, R0, R17.reuse, 0x1, P3 ;  /* 0x0000001100137211 */ /* 0x080fe200018f0eff */
[----:B------:R3:W-:Y:S01]  /*33c0*/  STL.64 [R1+0xd08], R20 ;  /* 0x000d081401007387 */ /* 0x0007e20000100a00 */
[----:B------:R-:W-:Y:S01]  /*33d0*/  IMAD R12, R23, 0x126, RZ ;  /* 0x00000126170c7824 */ /* 0x000fe200078e02ff */
[----:B------:R-:W-:-:S04]  /*33e0*/  LEA.HI.X.SX32 R9, R9, R17, 0x1, P2 ;  /* 0x0000001109097211 */ /* 0x000fc800010f0eff */
[----:B------:R-:W2:Y:S01]  /*33f0*/  LDC R25, c[0x0][0x3d8] ;  /* 0x0000f600ff197b82 */ /* 0x000ea20000000800 */
[-C--:B------:R-:W-:Y:S02]  /*3400*/  IADD3 R18, P2, PT, R4, R16.reuse, RZ ;  /* 0x0000001004127210 */ /* 0x080fe40007f5e0ff */
[-C--:B------:R-:W-:Y:S02]  /*3410*/  LEA.HI.X.SX32 R23, R10, R17.reuse, 0x1, P1 ;  /* 0x000000110a177211 */ /* 0x080fe400008f0eff */
[-C--:B---3--:R-:W-:Y:S02]  /*3420*/  IADD3 R20, P3, PT, R5, R16.reuse, RZ ;  /* 0x0000001005147210 */ /* 0x088fe40007f7e0ff */
[----:B------:R-:W-:Y:S01]  /*3430*/  IADD3 R8, P1, PT, R2, R16, RZ ;  /* 0x0000001002087210 */ /* 0x000fe20007f3e0ff */
[----:B------:R3:W-:Y:S01]  /*3440*/  STL [R1+0x5d4], R19 ;  /* 0x0005d41301007387 */ /* 0x0007e20000100800 */
[----:B------:R-:W-:-:S03]  /*3450*/  LEA.HI.X.SX32 R21, R6, R17, 0x1, P3 ;  /* 0x0000001106157211 */ /* 0x000fc600018f0eff */
[----:B------:R1:W-:Y:S01]  /*3460*/  STL [R1+0x5cc], R9 ;  /* 0x0005cc0901007387 */ /* 0x0003e20000100800 */
[----:B---3--:R-:W-:-:S03]  /*3470*/  LEA.HI.X.SX32 R19, R5, R17, 0x1, P2 ;  /* 0x0000001105137211 */ /* 0x008fc600010f0eff */
[----:B------:R-:W-:Y:S01]  /*3480*/  STL.64 [R1+0xd70], R22 ;  /* 0x000d701601007387 */ /* 0x000fe20000100a00 */
[----:B-1----:R-:W-:-:S03]  /*3490*/  LEA.HI.X.SX32 R9, R4, R17, 0x1, P1 ;  /* 0x0000001104097211 */ /* 0x002fc600008f0eff */
[----:B------:R-:W-:Y:S04]  /*34a0*/  STL.64 [R1+0xd60], R20 ;  /* 0x000d601401007387 */ /* 0x000fe80000100a00 */
[----:B------:R-:W-:Y:S01]  /*34b0*/  STL.64 [R1+0xd40], R18 ;  /* 0x000d401201007387 */ /* 0x000fe20000100a00 */
[----:B------:R-:W-:-:S03]  /*34c0*/  IMAD R11, R24, 0x128, RZ ;  /* 0x00000128180b7824 */ /* 0x000fc600078e02ff */
[----:B------:R5:W-:Y:S01]  /*34d0*/  STL.64 [R1+0xd00], R8 ;  /* 0x000d000801007387 */ /* 0x000be20000100a00 */
[----:B------:R-:W-:Y:S01]  /*34e0*/  IMAD R0, R13, 0x91, RZ ;  /* 0x000000910d007824 */ /* 0x000fe200078e02ff */
[-C--:B------:R-:W-:Y:S01]  /*34f0*/  LEA.HI.X.SX32 R13, R2, R17.reuse, 0x1, P4 ;  /* 0x00000011020d7211 */ /* 0x080fe200020f0eff */
[----:B----4-:R-:W-:Y:S01]  /*3500*/  IMAD R6, R26, 0x49, RZ ;  /* 0x000000491a067824 */ /* 0x010fe200078e02ff */
[----:B------:R-:W-:Y:S01]  /*3510*/  IADD3 RZ, P2, PT, R11, R16, RZ ;  /* 0x000000100bff7210 */ /* 0x000fe20007f5e0ff */
[----:B0-----:R-:W-:Y:S02]  /*3520*/  IMAD R5, R27, 0x12c, RZ ;  /* 0x0000012c1b057824 */ /* 0x001fe400078e02ff */
[----:B-----5:R-:W-:Y:S01]  /*3530*/  IMAD R8, R14, 0x92, RZ ;  /* 0x000000920e087824 */ /* 0x020fe200078e02ff */
[----:B------:R-:W-:Y:S01]  /*3540*/  LEA.HI.X.SX32 R11, R0, R17, 0x1, P5 ;  /* 0x00000011000b7211 */ /* 0x000fe200028f0eff */
[----:B--2---:R-:W-:-:S03]  /*3550*/  IMAD R4, R28, 0x12e, RZ ;  /* 0x0000012e1c047824 */ /* 0x004fc600078e02ff */
[----:B------:R-:W-:Y:S01]  /*3560*/  IADD3 R8, P4, PT, R8, R16, RZ ;  /* 0x0000001008087210 */ /* 0x000fe20007f9e0ff */
[----:B------:R-:W-:-:S03]  /*3570*/  IMAD R7, R25, 0x12a, RZ ;  /* 0x0000012a19077824 */ /* 0x000fc600078e02ff */
[----:B------:R-:W-:Y:S01]  /*3580*/  LEA.HI.X.SX32 R9, R6, R17, 0x1, P4 ;  /* 0x0000001106097211 */ /* 0x000fe200020f0eff */
[----:B------:R-:W-:Y:S01]  /*3590*/  STL [R1+0x5c4], R13 ;  /* 0x0005c40d01007387 */ /* 0x000fe20000100800 */
[-C--:B------:R-:W-:Y:S01]  /*35a0*/  IADD3 RZ, P5, PT, R5, R16.reuse, RZ ;  /* 0x0000001005ff7210 */ /* 0x080fe20007fbe0ff */
[----:B------:R-:W-:Y:S01]  /*35b0*/  IMAD R0, R3, 0x7f, RZ ;  /* 0x0000007f03007824 */ /* 0x000fe200078e02ff */
[-C--:B------:R-:W-:Y:S01]  /*35c0*/  IADD3 RZ, P4, PT, R4, R16.reuse, RZ ;  /* 0x0000001004ff7210 */ /* 0x080fe20007f9e0ff */
[----:B------:R0:W-:Y:S01]  /*35d0*/  STL [R1+0x5bc], R11 ;  /* 0x0005bc0b01007387 */ /* 0x0001e20000100800 */
[----:B------:R-:W-:Y:S01]  /*35e0*/  IADD3 RZ, P1, PT, R7, R16, RZ ;  /* 0x0000001007ff7210 */ /* 0x000fe20007f3e0ff */
[C---:B------:R-:W-:Y:S01]  /*35f0*/  IMAD R5, R3.reuse, 0x3, RZ ;  /* 0x0000000303057824 */ /* 0x040fe200078e02ff */
[C---:B------:R-:W-:Y:S01]  /*3600*/  SHF.L.U32 R4, R3.reuse, 0x1, RZ ;  /* 0x0000000103047819 */ /* 0x040fe200000006ff */
[----:B------:R1:W-:Y:S01]  /*3610*/  STL.64 [R1+0xcf8], R8 ;  /* 0x000cf80801007387 */ /* 0x0003e20000100a00 */
[----:B------:R-:W-:-:S02]  /*3620*/  IMAD.SHL.U32 R6, R3, 0x4, RZ ;  /* 0x0000000403067824 */ /* 0x000fc400078e00ff */
[C---:B------:R-:W-:Y:S01]  /*3630*/  IMAD R7, R3.reuse, 0x5, RZ ;  /* 0x0000000503077824 */ /* 0x040fe200078e02ff */
[----:B------:R-:W-:Y:S01]  /*3640*/  IADD3 RZ, P3, PT, R12, R16, RZ ;  /* 0x000000100cff7210 */ /* 0x000fe20007f7e0ff */
[----:B------:R-:W-:Y:S01]  /*3650*/  STL [R1+0x188], R0 ;  /* 0x0001880001007387 */ /* 0x000fe20000100800 */
[C---:B------:R-:W-:Y:S01]  /*3660*/  SHF.L.U32 R10, R3.reuse, 0x3, RZ ;  /* 0x00000003030a7819 */ /* 0x040fe200000006ff */
[C---:B0-----:R-:W-:Y:S02]  /*3670*/  IMAD R11, R3.reuse, 0x9, RZ ;  /* 0x00000009030b7824 */ /* 0x041fe400078e02ff */
[C---:B------:R-:W-:Y:S02]  /*3680*/  IMAD R12, R3.reuse, 0xa, RZ ;  /* 0x0000000a030c7824 */ /* 0x040fe400078e02ff */
[C---:B-1----:R-:W-:Y:S02]  /*3690*/  IMAD R8, R3.reuse, 0x6, RZ ;  /* 0x0000000603087824 */ /* 0x042fe400078e02ff */
[C---:B------:R-:W-:Y:S01]  /*36a0*/  IMAD R9, R3.reuse, 0x7, RZ ;  /* 0x0000000703097824 */ /* 0x040fe200078e02ff */
[----:B------:R-:W-:Y:S01]  /*36b0*/  STL.64 [R1+0x1580], R4 ;  /* 0x0015800401007387 */ /* 0x000fe20000100a00 */
[----:B------:R-:W-:-:S02]  /*36c0*/  IMAD R13, R3, 0xb, RZ ;  /* 0x0000000b030d7824 */ /* 0x000fc400078e02ff */
[C---:B------:R-:W-:Y:S01]  /*36d0*/  IMAD R14, R3.reuse, 0xc, RZ ;  /* 0x0000000c030e7824 */ /* 0x040fe200078e02ff */
[----:B------:R0:W-:Y:S01]  /*36e0*/  STL.64 [R1+0x1578], R6 ;  /* 0x0015780601007387 */ /* 0x0001e20000100a00 */
[C---:B------:R-:W-:Y:S01]  /*36f0*/  IMAD R15, R3.reuse, 0xd, RZ ;  /* 0x0000000d030f7824 */ /* 0x040fe200078e02ff */
[C---:B------:R-:W-:Y:S01]  /*3700*/  SHF.L.U32 R18, R3.reuse, 0x4, RZ ;  /* 0x0000000403127819 */ /* 0x040fe200000006ff */
[C---:B------:R-:W-:Y:S01]  /*3710*/  IMAD R16, R3.reuse, 0xe, RZ ;  /* 0x0000000e03107824 */ /* 0x040fe200078e02ff */
[----:B------:R-:W-:Y:S01]  /*3720*/  STL.64 [R1+0x1588], R8 ;  /* 0x0015880801007387 */ /* 0x000fe20000100a00 */
[C---:B------:R-:W-:Y:S02]  /*3730*/  IMAD R17, R3.reuse, 0xf, RZ ;  /* 0x0000000f03117824 */ /* 0x040fe400078e02ff */
[C---:B------:R-:W-:Y:S01]  /*3740*/  IMAD R19, R3.reuse, 0x11, RZ ;  /* 0x0000001103137824 */ /* 0x040fe200078e02ff */
[----:B------:R1:W-:Y:S01]  /*3750*/  STL.64 [R1+0x1570], R10 ;  /* 0x0015700a01007387 */ /* 0x0003e20000100a00 */
[----:B------:R-:W-:-:S02]  /*3760*/  IMAD R20, R3, 0x12, RZ ;  /* 0x0000001203147824 */ /* 0x000fc400078e02ff */
[C---:B------:R-:W-:Y:S01]  /*3770*/  IMAD R21, R3.reuse, 0x13, RZ ;  /* 0x0000001303157824 */ /* 0x040fe200078e02ff */
[----:B------:R2:W-:Y:S01]  /*3780*/  STL.64 [R1+0x1568], R12 ;  /* 0x0015680c01007387 */ /* 0x0005e20000100a00 */
[C---:B------:R-:W-:Y:S01]  /*3790*/  IMAD R22, R3.reuse, 0x14, RZ ;  /* 0x0000001403167824 */ /* 0x040fe200078e02ff */
[----:B0-----:R-:W0:Y:S01]  /*37a0*/  LDC R7, c[0x0][0x3d8] ;  /* 0x0000f600ff077b82 */ /* 0x001e220000000800 */
[C---:B------:R-:W-:Y:S01]  /*37b0*/  IMAD R23, R3.reuse, 0x15, RZ ;  /* 0x0000001503177824 */ /* 0x040fe200078e02ff */
[----:B------:R-:W-:Y:S01]  /*37c0*/  STL.64 [R1+0x1590], R14 ;  /* 0x0015900e01007387 */ /* 0x000fe20000100a00 */
[C---:B------:R-:W-:Y:S02]  /*37d0*/  IMAD R24, R3.reuse, 0x16, RZ ;  /* 0x0000001603187824 */ /* 0x040fe400078e02ff */
[C---:B------:R-:W-:Y:S01]  /*37e0*/  IMAD R25, R3.reuse, 0x17, RZ ;  /* 0x0000001703197824 */ /* 0x040fe200078e02ff */
[----:B------:R-:W-:Y:S01]  /*37f0*/  STL.64 [R1+0x1598], R16 ;  /* 0x0015981001007387 */ /* 0x000fe20000100a00 */
[C---:B------:R-:W-:Y:S01]  /*3800*/  IMAD R26, R3.reuse, 0x18, RZ ;  /* 0x00000018031a7824 */ /* 0x040fe200078e02ff */
[----:B-1----:R-:W1:Y:S01]  /*3810*/  LDC R11, c[0x0][0x3d8] ;  /* 0x0000f600ff0b7b82 */ /* 0x002e620000000800 */
[C---:B------:R-:W-:Y:S01]  /*3820*/  IMAD R27, R3.reuse, 0x19, RZ ;  /* 0x00000019031b7824 */ /* 0x040fe200078e02ff */
[----:B------:R-:W-:Y:S01]  /*3830*/  STL.64 [R1+0x15a0], R18 ;  /* 0x0015a01201007387 */ /* 0x000fe20000100a00 */
[----:B------:R-:W-:-:S02]  /*3840*/  IMAD R28, R3, 0x1a, RZ ;  /* 0x0000001a031c7824 */ /* 0x000fc400078e02ff */
[C---:B------:R-:W-:Y:S01]  /*3850*/  IMAD R29, R3.reuse, 0x1b, RZ ;  /* 0x0000001b031d7824 */ /* 0x040fe200078e02ff */
[----:B------:R-:W-:Y:S01]  /*3860*/  STL.64 [R1+0x15a8], R20 ;  /* 0x0015a81401007387 */ /* 0x000fe20000100a00 */
[C---:B------:R-:W-:Y:S01]  /*3870*/  IMAD R2, R3.reuse, 0x1c, RZ ;  /* 0x0000001c03027824 */ /* 0x040fe200078e02ff */
[----:B--2---:R-:W2:Y:S02]  /*3880*/  LDC R12, c[0x0][0x3d8] ;  /* 0x0000f600ff0c7b82 */ /* 0x004ea40000000800 */
[----:B------:R3:W-:Y:S01]  /*3890*/  STL.64 [R1+0x15b0], R22 ;  /* 0x0015b01601007387 */ /* 0x0007e20000100a00 */
[----:B------:R-:W-:-:S03]  /*38a0*/  IMAD R0, R3, 0x1d, RZ ;  /* 0x0000001d03007824 */ /* 0x000fc600078e02ff */
[----:B------:R-:W-:Y:S01]  /*38b0*/  STL.64 [R1+0x15b8], R24 ;  /* 0x0015b81801007387 */ /* 0x000fe20000100a00 */
[C---:B------:R-:W-:Y:S01]  /*38c0*/  IMAD R4, R3.reuse, 0x1e, RZ ;  /* 0x0000001e03047824 */ /* 0x040fe200078e02ff */
[----:B------:R-:W4:Y:S02]  /*38d0*/  LDC R10, c[0x0][0x3d8] ;  /* 0x0000f600ff0a7b82 */ /* 0x000f240000000800 */
[----:B------:R5:W-:Y:S04]  /*38e0*/  STL.64 [R1+0x15c0], R26 ;  /* 0x0015c01a01007387 */ /* 0x000be80000100a00 */
[----:B------:R-:W-:Y:S01]  /*38f0*/  STL.64 [R1+0x15c8], R28 ;  /* 0x0015c81c01007387 */ /* 0x000fe20000100a00 */
[----:B------:R-:W-:Y:S01]  /*3900*/  IMAD.MOV.U32 R5, RZ, RZ, -0x800000 ;  /* 0xff800000ff057424 */ /* 0x000fe200078e00ff */
[----:B---3--:R-:W3:Y:S02]  /*3910*/  LDC R23, c[0x0][0x3d8] ;  /* 0x0000f600ff177b82 */ /* 0x008ee40000000800 */
[----:B------:R0:W-:Y:S04]  /*3920*/  STL [R1], R2 ;  /* 0x0000000201007387 */ /* 0x0001e80000100800 */
[----:B------:R0:W-:Y:S02]  /*3930*/  STL [R1+0x4], R0 ;  /* 0x0000040001007387 */ /* 0x0001e40000100800 */
[----:B-----5:R-:W5:Y:S01]  /*3940*/  LDC R27, c[0x0][0x3d8] ;  /* 0x0000f600ff1b7b82 */ /* 0x020f620000000800 */
[C---:B0-----:R-:W-:Y:S01]  /*3950*/  IMAD R2, R3.reuse, 0x1f, RZ ;  /* 0x0000001f03027824 */ /* 0x041fe200078e02ff */
[----:B------:R0:W-:Y:S01]  /*3960*/  STL [R1+0x8], R4 ;  /* 0x0000080401007387 */ /* 0x0001e20000100800 */
[----:B------:R-:W-:-:S03]  /*3970*/  SHF.L.U32 R0, R3, 0x5, RZ ;  /* 0x0000000503007819 */ /* 0x000fc600000006ff */
[----:B------:R1:W-:Y:S02]  /*3980*/  STL [R1+0xc], R2 ;  /* 0x00000c0201007387 */ /* 0x0003e40000100800 */
[----:B------:R-:W3:Y:S01]  /*3990*/  LDC R29, c[0x0][0x3d8] ;  /* 0x0000f600ff1d7b82 */ /* 0x000ee20000000800 */
[----:B0-----:R-:W-:Y:S01]  /*39a0*/  IMAD R4, R3, 0x21, RZ ;  /* 0x0000002103047824 */ /* 0x001fe200078e02ff */
[----:B------:R0:W-:Y:S01]  /*39b0*/  STL [R1+0x10], R0 ;  /* 0x0000100001007387 */ /* 0x0001e20000100800 */
[----:B--2---:R-:W-:-:S05]  /*39c0*/  IMAD R12, R12, 0x1ea, RZ ;  /* 0x000001ea0c0c7824 */ /* 0x004fca00078e02ff */
[----:B------:R-:W2:Y:S01]  /*39d0*/  LDC R26, c[0x0][0x3d8] ;  /* 0x0000f600ff1a7b82 */ /* 0x000ea20000000800 */
[C---:B-1----:R-:W-:Y:S01]  /*39e0*/  IMAD R2, R3.reuse, 0x22, RZ ;  /* 0x0000002203027824 */ /* 0x042fe200078e02ff */
[----:B------:R1:W-:Y:S04]  /*39f0*/  STL [R1+0x14], R4 ;  /* 0x0000140401007387 */ /* 0x0003e80000100800 */
[----:B------:R4:W-:Y:S01]  /*3a00*/  STL [R1+0x18], R2 ;  /* 0x0000180201007387 */ /* 0x0009e20000100800 */
[C---:B0-----:R-:W-:Y:S01]  /*3a10*/  IMAD R0, R3.reuse, 0x23, RZ ;  /* 0x0000002303007824 */ /* 0x041fe200078e02ff */
[----:B------:R-:W0:Y:S01]  /*3a20*/  LDC R28, c[0x0][0x3d8] ;  /* 0x0000f600ff1c7b82 */ /* 0x000e220000000800 */
[----:B-1----:R-:W-:-:S03]  /*3a30*/  IMAD R4, R3, 0x24, RZ ;  /* 0x0000002403047824 */ /* 0x002fc600078e02ff */
[----:B------:R1:W-:Y:S01]  /*3a40*/  STL [R1+0x1c], R0 ;  /* 0x00001c0001007387 */ /* 0x0003e20000100800 */
[----:B----4-:R-:W-:-:S03]  /*3a50*/  IMAD R2, R3, 0x25, RZ ;  /* 0x0000002503027824 */ /* 0x010fc600078e02ff */
[----:B------:R4:W-:Y:S01]  /*3a60*/  STL [R1+0x20], R4 ;  /* 0x0000200401007387 */ /* 0x0009e20000100800 */
[----:B------:R-:W-:Y:S01]  /*3a70*/  IMAD R11, R11, 0x7b, RZ ;  /* 0x0000007b0b0b7824 */ /* 0x000fe200078e02ff */
[----:B------:R-:W0:Y:S02]  /*3a80*/  LDC R24, c[0x0][0x3d8] ;  /* 0x0000f600ff187b82 */ /* 0x000e240000000800 */
[----:B------:R3:W-:Y:S01]  /*3a90*/  STL [R1+0x24], R2 ;  /* 0x0000240201007387 */ /* 0x0007e20000100800 */
[C---:B-1----:R-:W-:Y:S02]  /*3aa0*/  IMAD R0, R3.reuse, 0x26, RZ ;  /* 0x0000002603007824 */ /* 0x042fe400078e02ff */
[----:B----4-:R-:W-:-:S03]  /*3ab0*/  IMAD R4, R3, 0x27, RZ ;  /* 0x0000002703047824 */ /* 0x010fc600078e02ff */
[----:B------:R1:W-:Y:S01]  /*3ac0*/  STL [R1+0x28], R0 ;  /* 0x0000280001007387 */ /* 0x0003e20000100800 */
[----:B------:R-:W4:Y:S01]  /*3ad0*/  LDC R22, c[0x0][0x3d8] ;  /* 0x0000f600ff167b82 */ /* 0x000f220000000800 */
[C---:B---3--:R-:W-:Y:S02]  /*3ae0*/  IMAD R2, R3.reuse, 0x28, RZ ;  /* 0x0000002803027824 */ /* 0x048fe400078e02ff */
[----:B------:R3:W-:Y:S04]  /*3af0*/  STL [R1+0x2c], R4 ;  /* 0x00002c0401007387 */ /* 0x0007e80000100800 */
[----:B------:R2:W-:Y:S01]  /*3b00*/  STL [R1+0x30], R2 ;  /* 0x0000300201007387 */ /* 0x0005e20000100800 */
[----:B------:R-:W0:Y:S01]  /*3b10*/  LDC R25, c[0x0][0x3d8] ;  /* 0x0000f600ff197b82 */ /* 0x000e220000000800 */
[----:B-1----:R-:W-:-:S02]  /*3b20*/  IMAD R0, R3, 0x29, RZ ;  /* 0x0000002903007824 */ /* 0x002fc400078e02ff */
[----:B---3--:R-:W-:-:S03]  /*3b30*/  IMAD R4, R3, 0x2a, RZ ;  /* 0x0000002a03047824 */ /* 0x008fc600078e02ff */
[----:B------:R1:W-:Y:S02]  /*3b40*/  STL [R1+0x34], R0 ;  /* 0x0000340001007387 */ /* 0x0003e40000100800 */
[----:B------:R-:W3:Y:S01]  /*3b50*/  LDC R20, c[0x0][0x3d8] ;  /* 0x0000f600ff147b82 */ /* 0x000ee20000000800 */
[C---:B--2---:R-:W-:Y:S01]  /*3b60*/  IMAD R2, R3.reuse, 0x2b, RZ ;  /* 0x0000002b03027824 */ /* 0x044fe200078e02ff */
[----:B------:R2:W-:Y:S04]  /*3b70*/  STL [R1+0x38], R4 ;  /* 0x0000380401007387 */ /* 0x0005e80000100800 */
[----:B------:R5:W-:Y:S01]  /*3b80*/  STL [R1+0x3c], R2 ;  /* 0x00003c0201007387 */ /* 0x000be20000100800 */
[C---:B-1----:R-:W-:Y:S01]  /*3b90*/  IMAD R0, R3.reuse, 0x2c, RZ ;  /* 0x0000002c03007824 */ /* 0x042fe200078e02ff */
[----:B------:R-:W1:Y:S01]  /*3ba0*/  LDC R21, c[0x0][0x3d8] ;  /* 0x0000f600ff157b82 */ /* 0x000e620000000800 */
[----:B--2---:R-:W-:-:S03]  /*3bb0*/  IMAD R4, R3, 0x2d, RZ ;  /* 0x0000002d03047824 */ /* 0x004fc600078e02ff */
[----:B------:R2:W-:Y:S01]  /*3bc0*/  STL [R1+0x40], R0 ;  /* 0x0000400001007387 */ /* 0x0005e20000100800 */
[----:B-----5:R-:W-:-:S03]  /*3bd0*/  IMAD R2, R3, 0x2e, RZ ;  /* 0x0000002e03027824 */ /* 0x020fc600078e02ff */
[----:B------:R5:W-:Y:S01]  /*3be0*/  STL [R1+0x44], R4 ;  /* 0x0000440401007387 */ /* 0x000be20000100800 */
[----:B------:R-:W0:Y:S03]  /*3bf0*/  LDC R19, c[0x0][0x3d8] ;  /* 0x0000f600ff137b82 */ /* 0x000e260000000800 */
[----:B------:R4:W-:Y:S01]  /*3c00*/  STL [R1+0x48], R2 ;  /* 0x0000480201007387 */ /* 0x0009e20000100800 */
[----:B--2---:R-:W-:-:S04]  /*3c10*/  IMAD R0, R3, 0x2f, RZ ;  /* 0x0000002f03007824 */ /* 0x004fc800078e02ff */
[----:B------:R-:W2:Y:S01]  /*3c20*/  LDC R18, c[0x0][0x3d8] ;  /* 0x0000f600ff127b82 */ /* 0x000ea20000000800 */
[C---:B-----5:R-:W-:Y:S01]  /*3c30*/  IMAD R4, R3.reuse, 0x30, RZ ;  /* 0x0000003003047824 */ /* 0x060fe200078e02ff */
[----:B------:R5:W-:Y:S01]  /*3c40*/  STL [R1+0x4c], R0 ;  /* 0x00004c0001007387 */ /* 0x000be20000100800 */
[----:B----4-:R-:W-:-:S03]  /*3c50*/  IMAD R2, R3, 0x31, RZ ;  /* 0x0000003103027824 */ /* 0x010fc600078e02ff */
[----:B------:R4:W-:Y:S02]  /*3c60*/  STL [R1+0x50], R4 ;  /* 0x0000500401007387 */ /* 0x0009e40000100800 */
[----:B------:R-:W0:Y:S02]  /*3c70*/  LDC R17, c[0x0][0x3d8] ;  /* 0x0000f600ff117b82 */ /* 0x000e240000000800 */
[----:B------:R3:W-:Y:S01]  /*3c80*/  STL [R1+0x54], R2 ;  /* 0x0000540201007387 */ /* 0x0007e20000100800 */
[C---:B-----5:R-:W-:Y:S02]  /*3c90*/  IMAD R0, R3.reuse, 0x32, RZ ;  /* 0x0000003203007824 */ /* 0x060fe400078e02ff */
[----:B----4-:R-:W-:-:S03]  /*3ca0*/  IMAD R4, R3, 0x33, RZ ;  /* 0x0000003303047824 */ /* 0x010fc600078e02ff */
[----:B------:R4:W-:Y:S01]  /*3cb0*/  STL [R1+0x58], R0 ;  /* 0x0000580001007387 */ /* 0x0009e20000100800 */
[----:B------:R-:W5:Y:S01]  /*3cc0*/  LDC R16, c[0x0][0x3d8] ;  /* 0x0000f600ff107b82 */ /* 0x000f620000000800 */
[C---:B---3--:R-:W-:Y:S02]  /*3cd0*/  IMAD R2, R3.reuse, 0x34, RZ ;  /* 0x0000003403027824 */ /* 0x048fe400078e02ff */
[----:B------:R3:W-:Y:S04]  /*3ce0*/  STL [R1+0x5c], R4 ;  /* 0x00005c0401007387 */ /* 0x0007e80000100800 */
[----:B------:R1:W-:Y:S01]  /*3cf0*/  STL [R1+0x60], R2 ;  /* 0x0000600201007387 */ /* 0x0003e20000100800 */
[----:B------:R-:W0:Y:S01]  /*3d00*/  LDC R15, c[0x0][0x3d8] ;  /* 0x0000f600ff0f7b82 */ /* 0x000e220000000800 */
[----:B----4-:R-:W-:-:S02]  /*3d10*/  IMAD R0, R3, 0x35, RZ ;  /* 0x0000003503007824 */ /* 0x010fc400078e02ff */
[----:B---3--:R-:W-:-:S03]  /*3d20*/  IMAD R4, R3, 0x36, RZ ;  /* 0x0000003603047824 */ /* 0x008fc600078e02ff */
[----:B------:R3:W-:Y:S02]  /*3d30*/  STL [R1+0x64], R0 ;  /* 0x0000640001007387 */ /* 0x0007e40000100800 */
[----:B------:R-:W4:Y:S01]  /*3d40*/  LDC R14, c[0x0][0x3d8] ;  /* 0x0000f600ff0e7b82 */ /* 0x000f220000000800 */
[C---:B-1----:R-:W-:Y:S01]  /*3d50*/  IMAD R2, R3.reuse, 0x37, RZ ;  /* 0x0000003703027824 */ /* 0x042fe200078e02ff */
[----:B------:R1:W-:Y:S04]  /*3d60*/  STL [R1+0x68], R4 ;  /* 0x0000680401007387 */ /* 0x0003e80000100800 */
[----:B------:R2:W-:Y:S01]  /*3d70*/  STL [R1+0x6c], R2 ;  /* 0x00006c0201007387 */ /* 0x0005e20000100800 */
[C---:B---3--:R-:W-:Y:S01]  /*3d80*/  IMAD R0, R3.reuse, 0x38, RZ ;  /* 0x0000003803007824 */ /* 0x048fe200078e02ff */
[----:B------:R-:W3:Y:S01]  /*3d90*/  LDC R9, c[0x0][0x3d8] ;  /* 0x0000f600ff097b82 */ /* 0x000ee20000000800 */
[----:B-1----:R-:W-:-:S03]  /*3da0*/  IMAD R4, R3, 0x39, RZ ;  /* 0x0000003903047824 */ /* 0x002fc600078e02ff */
[----:B------:R1:W-:Y:S01]  /*3db0*/  STL [R1+0x70], R0 ;  /* 0x0000700001007387 */ /* 0x0003e20000100800 */
[----:B--2---:R-:W-:-:S03]  /*3dc0*/  IMAD R2, R3, 0x3a, RZ ;  /* 0x0000003a03027824 */ /* 0x004fc600078e02ff */
[----:B------:R2:W-:Y:S01]  /*3dd0*/  STL [R1+0x74], R4 ;  /* 0x0000740401007387 */ /* 0x0005e20000100800 */
[----:B------:R-:W0:Y:S03]  /*3de0*/  LDC R8, c[0x0][0x3d8] ;  /* 0x0000f600ff087b82 */ /* 0x000e260000000800 */
[----:B------:R5:W-:Y:S01]  /*3df0*/  STL [R1+0x78], R2 ;  /* 0x0000780201007387 */ /* 0x000be20000100800 */
[----:B-1----:R-:W-:-:S04]  /*3e00*/  IMAD R0, R3, 0x3b, RZ ;  /* 0x0000003b03007824 */ /* 0x002fc800078e02ff */
[----:B------:R-:W1:Y:S01]  /*3e10*/  LDC R6, c[0x0][0x3d8] ;  /* 0x0000f600ff067b82 */ /* 0x000e620000000800 */
[C---:B--2---:R-:W-:Y:S01]  /*3e20*/  IMAD R4, R3.reuse, 0x3c, RZ ;  /* 0x0000003c03047824 */ /* 0x044fe200078e02ff */
[----:B------:R2:W-:Y:S01]  /*3e30*/  STL [R1+0x7c], R0 ;  /* 0x00007c0001007387 */ /* 0x0005e20000100800 */
[----:B-----5:R-:W-:-:S03]  /*3e40*/  IMAD R2, R3, 0x3d, RZ ;  /* 0x0000003d03027824 */ /* 0x020fc600078e02ff */
[----:B------:R5:W-:Y:S04]  /*3e50*/  STL [R1+0x80], R4 ;  /* 0x0000800401007387 */ /* 0x000be80000100800 */
[----:B------:R4:W-:Y:S01]  /*3e60*/  STL [R1+0x84], R2 ;  /* 0x0000840201007387 */ /* 0x0009e20000100800 */
[C---:B--2---:R-:W-:Y:S02]  /*3e70*/  IMAD R0, R3.reuse, 0x3e, RZ ;  /* 0x0000003e03007824 */ /* 0x044fe400078e02ff */
[----:B-----5:R-:W-:-:S03]  /*3e80*/  IMAD R4, R3, 0x3f, RZ ;  /* 0x0000003f03047824 */ /* 0x020fc600078e02ff */
[----:B------:R2:W-:Y:S01]  /*3e90*/  STL [R1+0x88], R0 ;  /* 0x0000880001007387 */ /* 0x0005e20000100800 */
[----:B----4-:R-:W-:-:S03]  /*3ea0*/  SHF.L.U32 R2, R3, 0x6, RZ ;  /* 0x0000000603027819 */ /* 0x010fc600000006ff */
[----:B------:R4:W-:Y:S04]  /*3eb0*/  STL [R1+0x8c], R4 ;  /* 0x00008c0401007387 */ /* 0x0009e80000100800 */
[----:B------:R5:W-:Y:S01]  /*3ec0*/  STL [R1+0x90], R2 ;  /* 0x0000900201007387 */ /* 0x000be20000100800 */
[C---:B--2---:R-:W-:Y:S02]  /*3ed0*/  IMAD R0, R3.reuse, 0x41, RZ ;  /* 0x0000004103007824 */ /* 0x044fe400078e02ff */
[----:B----4-:R-:W-:-:S03]  /*3ee0*/  IMAD R4, R3, 0x42, RZ ;  /* 0x0000004203047824 */ /* 0x010fc600078e02ff */
[----:B------:R2:W-:Y:S01]  /*3ef0*/  STL [R1+0x94], R0 ;  /* 0x0000940001007387 */ /* 0x0005e20000100800 */
[----:B-----5:R-:W-:-:S03]  /*3f00*/  IMAD R2, R3, 0x43, RZ ;  /* 0x0000004303027824 */ /* 0x020fc600078e02ff */
        /* <DEDUP_REMOVED lines=117> */
[----:B------:R-:W-:Y:S01]  /*4660*/  IMAD R3, R3, 0x7e, RZ ;  /* 0x0000007e03037824 */ /* 0x000fe200078e02ff */
[----:B----4-:R-:W2:Y:S02]  /*4670*/  LDC R4, c[0x0][0x3d8] ;  /* 0x0000f600ff047b82 */ /* 0x010ea40000000800 */
[----:B------:R-:W-:Y:S01]  /*4680*/  STL [R1+0x184], R0 ;  /* 0x0001840001007387 */ /* 0x000fe20000100800 */
[----:B-----5:R-:W-:-:S03]  /*4690*/  MOV R2, RZ ;  /* 0x000000ff00027202 */ /* 0x020fc60000000f00 */
[----:B------:R-:W-:Y:S04]  /*46a0*/  STL [R1+0x564], R5 ;  /* 0x0005640501007387 */ /* 0x000fe80000100800 */
[----:B------:R4:W-:Y:S04]  /*46b0*/  STL.64 [R1+0x15d0], R2 ;  /* 0x0015d00201007387 */ /* 0x0009e80000100a00 */
[----:B------:R-:W-:Y:S01]  /*46c0*/  STL [R1+0x570], R5 ;  /* 0x0005700501007387 */ /* 0x000fe20000100800 */
[----:B----4-:R-:W-:Y:S02]  /*46d0*/  MOV R3, 0xff800000 ;  /* 0xff80000000037802 */ /* 0x010fe40000000f00 */
[----:B------:R-:W-:-:S03]  /*46e0*/  MOV R2, 0xff800000 ;  /* 0xff80000000027802 */ /* 0x000fc60000000f00 */
[----:B------:R-:W-:Y:S04]  /*46f0*/  STL [R1+0x574], R3 ;  /* 0x0005740301007387 */ /* 0x000fe80000100800 */
[----:B------:R-:W-:Y:S04]  /*4700*/  STL [R1+0x260], RZ ;  /* 0x000260ff01007387 */ /* 0x000fe80000100800 */
[----:B------:R4:W-:Y:S04]  /*4710*/  STL [R1+0x578], R2 ;  /* 0x0005780201007387 */ /* 0x0009e80000100800 */
[----:B------:R-:W-:Y:S04]  /*4720*/  STL [R1+0x264], RZ ;  /* 0x000264ff01007387 */ /* 0x000fe80000100800 */
[----:B------:R-:W-:Y:S01]  /*4730*/  STL [R1+0x268], RZ ;  /* 0x000268ff01007387 */ /* 0x000fe20000100800 */
[----:B--2---:R-:W-:Y:S01]  /*4740*/  IMAD R13, R4, 0xf2, RZ ;  /* 0x000000f2040d7824 */ /* 0x004fe200078e02ff */
[----:B----4-:R-:W2:Y:S02]  /*4750*/  LDC R2, c[0x0][0x3d8] ;  /* 0x0000f600ff027b82 */ /* 0x010ea40000000800 */
[----:B------:R-:W-:Y:S04]  /*4760*/  STL [R1+0x26c], RZ ;  /* 0x00026cff01007387 */ /* 0x000fe80000100800 */
        /* <DEDUP_REMOVED lines=60> */
[----:B------:R-:W4:Y:S04]  /*4b30*/  LDL.64 R4, [R1+0x1a0] ;  /* 0x0001a00001047983 */ /* 0x000f280000100a00 */
[----:B------:R5:W-:Y:S04]  /*4b40*/  STL [R1+0x1610], R12 ;  /* 0x0016100c01007387 */ /* 0x000be80000100800 */
[----:B------:R0:W-:Y:S04]  /*4b50*/  STL [R1+0x1624], R13 ;  /* 0x0016240d01007387 */ /* 0x0001e80000100800 */
[----:B------:R1:W-:Y:S01]  /*4b60*/  STL.64 [R1+0x1618], R10 ;  /* 0x0016180a01007387 */ /* 0x0003e20000100a00 */
[----:B------:R-:W-:Y:S01]  /*4b70*/  IMAD R3, R29, 0x1ec, RZ ;  /* 0x000001ec1d037824 */ /* 0x000fe200078e02ff */
[----:B-----5:R-:W5:Y:S01]  /*4b80*/  LDC R12, c[0x0][0x3d8] ;  /* 0x0000f600ff0c7b82 */ /* 0x020f620000000800 */
[----:B--2---:R-:W-:-:S02]  /*4b90*/  IMAD R2, R2, 0x1f2, RZ ;  /* 0x000001f202027824 */ /* 0x004fc400078e02ff */
[----:B------:R-:W-:Y:S02]  /*4ba0*/  IMAD R26, R26, 0x1f4, RZ ;  /* 0x000001f41a1a7824 */ /* 0x000fe400078e02ff */
[----:B0-----:R-:W-:Y:S02]  /*4bb0*/  IMAD R24, R24, 0x1f6, RZ ;  /* 0x000001f618187824 */ /* 0x001fe400078e02ff */
[----:B------:R-:W-:Y:S01]  /*4bc0*/  IMAD R22, R22, 0x7e, RZ ;  /* 0x0000007e16167824 */ /* 0x000fe200078e02ff */
[----:B------:R-:W0:Y:S08]  /*4bd0*/  LDC R13, c[0x0][0x3d8] ;  /* 0x0000f600ff0d7b82 */ /* 0x000e300000000800 */
[----:B-1----:R-:W1:Y:S08]  /*4be0*/  LDC R10, c[0x0][0x3d8] ;  /* 0x0000f600ff0a7b82 */ /* 0x002e700000000800 */
[----:B------:R-:W2:Y:S01]  /*4bf0*/  LDC R11, c[0x0][0x3d8] ;  /* 0x0000f600ff0b7b82 */ /* 0x000ea20000000800 */
[----:B------:R-:W-:Y:S01]  /*4c00*/  IMAD R29, R27, 0x1ee, RZ ;  /* 0x000001ee1b1d7824 */ /* 0x000fe200078e02ff */
[----:B------:R3:W-:Y:S01]  /*4c10*/  STL [R1+0x15ec], R28 ;  /* 0x0015ec1c01007387 */ /* 0x0007e20000100800 */
[----:B------:R-:W-:-:S03]  /*4c20*/  IMAD R27, R23, 0x3e, RZ ;  /* 0x0000003e171b7824 */ /* 0x000fc600078e02ff */
[----:B------:R-:W-:Y:S01]  /*4c30*/  STL [R1+0x1608], R29 ;  /* 0x0016081d01007387 */ /* 0x000fe20000100800 */
[----:B------:R-:W-:-:S03]  /*4c40*/  IMAD R23, R25, 0xf8, RZ ;  /* 0x000000f819177824 */ /* 0x000fc600078e02ff */
[----:B------:R0:W-:Y:S01]  /*4c50*/  STL [R1+0x15f0], R2 ;  /* 0x0015f00201007387 */ /* 0x0001e20000100800 */
[----:B------:R-:W-:Y:S01]  /*4c60*/  IMAD R20, R20, 0xfc, RZ ;  /* 0x000000fc14147824 */ /* 0x000fe200078e02ff */
[----:B---3--:R-:W3:Y:S02]  /*4c70*/  LDC R28, c[0x0][0x3d8] ;  /* 0x0000f600ff1c7b82 */ /* 0x008ee40000000800 */
[----:B------:R-:W-:Y:S01]  /*4c80*/  STL [R1+0x160c], R3 ;  /* 0x00160c0301007387 */ /* 0x000fe20000100800 */
[----:B------:R-:W-:-:S03]  /*4c90*/  IMAD R21, R21, 0x1f0, RZ ;  /* 0x000001f015157824 */ /* 0x000fc600078e02ff */
[----:B------:R-:W-:Y:S01]  /*4ca0*/  STL [R1+0x15e8], R26 ;  /* 0x0015e81a01007387 */ /* 0x000fe20000100800 */
[----:B-1----:R-:W-:Y:S01]  /*4cb0*/  IMAD R10, R10, 0x92, RZ ;  /* 0x000000920a0a7824 */ /* 0x002fe200078e02ff */
[----:B0-----:R-:W0:Y:S02]  /*4cc0*/  LDC R2, c[0x0][0x3d8] ;  /* 0x0000f600ff027b82 */ /* 0x001e240000000800 */
[----:B------:R-:W-:Y:S04]  /*4cd0*/  STL [R1+0x1620], R27 ;  /* 0x0016201b01007387 */ /* 0x000fe80000100800 */
[----:B------:R-:W-:Y:S04]  /*4ce0*/  STL.64 [R1+0x1600], R24 ;  /* 0x0016001801007387 */ /* 0x000fe80000100a00 */
[----:B------:R-:W-:Y:S04]  /*4cf0*/  STL [R1+0x15dc], R22 ;  /* 0x0015dc1601007387 */ /* 0x000fe80000100800 */
[----:B------:R-:W-:Y:S04]  /*4d00*/  STL [R1+0x1628], R23 ;  /* 0x0016281701007387 */ /* 0x000fe80000100800 */
[----:B------:R-:W-:Y:S04]  /*4d10*/  STL [R1+0x15d8], R20 ;  /* 0x0015d81401007387 */ /* 0x000fe80000100800 */
[----:B------:R4:W-:Y:S01]  /*4d20*/  STL [R1+0x162c], R21 ;  /* 0x00162c1501007387 */ /* 0x0009e20000100800 */
[----:B------:R-:W-:-:S02]  /*4d30*/  IMAD R13, R13, 0x94, RZ ;  /* 0x000000940d0d7824 */ /* 0x000fc400078e02ff */
[----:B-----5:R-:W-:Y:S02]  /*4d40*/  IMAD R12, R12, 0x4a, RZ ;  /* 0x0000004a0c0c7824 */ /* 0x020fe400078e02ff */
[----:B------:R-:W-:Y:S02]  /*4d50*/  IMAD R19, R19, 0xf9, RZ ;  /* 0x000000f913137824 */ /* 0x000fe400078e02ff */
[----:B------:R-:W-:Y:S02]  /*4d60*/  IMAD R18, R18, 0x1f8, RZ ;  /* 0x000001f812127824 */ /* 0x000fe400078e02ff */
[----:B------:R-:W-:Y:S02]  /*4d70*/  IMAD R17, R17, 0x7d, RZ ;  /* 0x0000007d11117824 */ /* 0x000fe400078e02ff */
[----:B------:R-:W-:Y:S02]  /*4d80*/  IMAD R16, R16, 0x1fa, RZ ;  /* 0x000001fa10107824 */ /* 0x000fe400078e02ff */
[----:B------:R-:W-:-:S02]  /*4d90*/  IMAD R15, R15, 0xfa, RZ ;  /* 0x000000fa0f0f7824 */ /* 0x000fc400078e02ff */
[----:B------:R-:W-:Y:S02]  /*4da0*/  IMAD R14, R14, 0xfe, RZ ;  /* 0x000000fe0e0e7824 */ /* 0x000fe400078e02ff */
[----:B------:R-:W-:Y:S02]  /*4db0*/  IMAD R9, R9, 0xfb, RZ ;  /* 0x000000fb09097824 */ /* 0x000fe400078e02ff */
[----:B------:R-:W-:Y:S01]  /*4dc0*/  IMAD R8, R8, 0x1fc, RZ ;  /* 0x000001fc08087824 */ /* 0x000fe200078e02ff */
[----:B------:R-:W-:Y:S04]  /*4dd0*/  STL.64 [R1+0x15e0], R18 ;  /* 0x0015e01201007387 */ /* 0x000fe80000100a00 */
[----:B------:R1:W-:Y:S04]  /*4de0*/  STL.64 [R1+0x15f8], R16 ;  /* 0x0015f81001007387 */ /* 0x0003e80000100a00 */
[----:B------:R-:W-:Y:S04]  /*4df0*/  STL.64 [R1+0x1630], R14 ;  /* 0x0016300e01007387 */ /* 0x000fe80000100a00 */
[----:B------:R-:W-:Y:S01]  /*4e00*/  STL.64 [R1+0x1638], R8 ;  /* 0x0016380801007387 */ /* 0x000fe20000100a00 */
[----:B----4-:R-:W-:Y:S01]  /*4e10*/  LEA.HI.X.SX32 R21, R10, R5, 0x1, P6 ;  /* 0x000000050a157211 */ /* 0x010fe200030f0eff */
[----:B--2---:R-:W-:-:S02]  /*4e20*/  IMAD R10, R11, 0x93, RZ ;  /* 0x000000930b0a7824 */ /* 0x004fc400078e02ff */
[----:B------:R-:W2:Y:S03]  /*4e30*/  LDC R11, c[0x0][0x3d8] ;  /* 0x0000f600ff0b7b82 */ /* 0x000ea60000000800 */
[-C--:B------:R-:W-:Y:S02]  /*4e40*/  LEA.HI.X.SX32 R3, R10, R5.reuse, 0x1, P3 ;  /* 0x000000050a037211 */ /* 0x080fe400018f0eff */
[-C--:B------:R-:W-:Y:S02]  /*4e50*/  IADD3 R22, P3, PT, R13, R4.reuse, RZ ;  /* 0x000000040d167210 */ /* 0x080fe40007f7e0ff */
[C---:B------:R-:W-:Y:S02]  /*4e60*/  IADD3 R20, P6, PT, R12.reuse, R4, RZ ;  /* 0x000000040c147210 */ /* 0x040fe40007fde0ff */
[----:B------:R-:W-:Y:S02]  /*4e70*/  LEA.HI.X.SX32 R23, R12, R5, 0x1, P3 ;  /* 0x000000050c177211 */ /* 0x000fe400018f0eff */
[----:B------:R-:W4:Y:S01]  /*4e80*/  LDC R12, c[0x0][0x3d8] ;  /* 0x0000f600ff0c7b82 */ /* 0x000f220000000800 */
[----:B--2---:R-:W-:-:S07]  /*4e90*/  IMAD R10, R11, 0x25, RZ ;  /* 0x000000250b0a7824 */ /* 0x004fce00078e02ff */
[----:B------:R-:W2:Y:S01]  /*4ea0*/  LDC R11, c[0x0][0x3d8] ;  /* 0x0000f600ff0b7b82 */ /* 0x000ea20000000800 */
[----:B------:R5:W-:Y:S01]  /*4eb0*/  STL [R1+0x5b4], R21 ;  /* 0x0005b41501007387 */ /* 0x000be20000100800 */
[----:B-1----:R-:W-:-:S06]  /*4ec0*/  LEA.HI.X.SX32 R17, R13, R5, 0x1, P2 ;  /* 0x000000050d117211 */ /* 0x002fcc00010f0eff */
[----:B------:R-:W1:Y:S01]  /*4ed0*/  LDC R13, c[0x0][0x3d8] ;  /* 0x0000f600ff0d7b82 */ /* 0x000e620000000800 */
[----:B-----5:R-:W-:Y:S01]  /*4ee0*/  LEA.HI.X.SX32 R21, R10, R5, 0x1, P6 ;  /* 0x000000050a157211 */ /* 0x020fe200030f0eff */
[----:B--2---:R-:W-:Y:S02]  /*4ef0*/  IMAD R10, R11, 0x96, RZ ;  /* 0x000000960b0a7824 */ /* 0x004fe400078e02ff */
[----:B----4-:R-:W-:-:S04]  /*4f00*/  IMAD R11, R12, 0x95, RZ ;  /* 0x000000950c0b7824 */ /* 0x010fc800078e02ff */
[----:B------:R-:W2:Y:S01]  /*4f10*/  LDC R12, c[0x0][0x3d8] ;  /* 0x0000f600ff0c7b82 */ /* 0x000ea20000000800 */
[----:B------:R-:W-:Y:S01]  /*4f20*/  LEA.HI.X.SX32 R9, R11, R5, 0x1, P1 ;  /* 0x000000050b097211 */ /* 0x000fe200008f0eff */
[----:B-1----:R-:W-:Y:S02]  /*4f30*/  IMAD R11, R13, 0x4b, RZ ;  /* 0x0000004b0d0b7824 */ /* 0x002fe400078e02ff */
[----:B--2---:R-:W-:-:S04]  /*4f40*/  IMAD R13, R12, 0x26, RZ ;  /* 0x000000260c0d7824 */ /* 0x004fc800078e02ff */
[----:B------:R-:W1:Y:S02]  /*4f50*/  LDC R12, c[0x0][0x3d8] ;  /* 0x0000f600ff0c7b82 */ /* 0x000e640000000800 */
[----:B-1----:R-:W-:-:S06]  /*4f60*/  IMAD R26, R12, 0x4c, RZ ;  /* 0x0000004c0c1a7824 */ /* 0x002fcc00078e02ff */
[----:B------:R-:W1:Y:S01]  /*4f70*/  LDC R12, c[0x0][0x3d8] ;  /* 0x0000f600ff0c7b82 */ /* 0x000e620000000800 */
[C---:B------:R-:W-:Y:S02]  /*4f80*/  IADD3 R24, P3, PT, R10.reuse, R4, RZ ;  /* 0x000000040a187210 */ /* 0x040fe40007f7e0ff */
[----:B------:R-:W-:-:S05]  /*4f90*/  LEA.HI.X.SX32 R15, R10, R5, 0x1, P5 ;  /* 0x000000050a0f7211 */ /* 0x000fca00028f0eff */
[----:B------:R-:W2:Y:S01]  /*4fa0*/  LDC R10, c[0x0][0x3d8] ;  /* 0x0000f600ff0a7b82 */ /* 0x000ea20000000800 */
[----:B-1----:R-:W-:-:S07]  /*4fb0*/  IMAD R27, R12, 0x97, RZ ;  /* 0x000000970c1b7824 */ /* 0x002fce00078e02ff */
[----:B------:R-:W1:Y:S01]  /*4fc0*/  LDC R12, c[0x0][0x3d8] ;  /* 0x0000f600ff0c7b82 */ /* 0x000e620000000800 */
[-C--:B------:R-:W-:Y:S01]  /*4fd0*/  LEA.HI.X.SX32 R19, R27, R5.reuse, 0x1, P4 ;  /* 0x000000051b137211 */ /* 0x080fe200020f0eff */
[----:B------:R-:W-:Y:S01]  /*4fe0*/  STL [R1+0x5ac], R3 ;  /* 0x0005ac0301007387 */ /* 0x000fe20000100800 */
[----:B------:R-:W-:-:S03]  /*4ff0*/  LEA.HI.X.SX32 R25, R11, R5, 0x1, P3 ;  /* 0x000000050b197211 */ /* 0x000fc600018f0eff */
[----:B------:R-:W-:Y:S01]  /*5000*/  STL.64 [R1+0xc38], R20 ;  /* 0x000c381401007387 */ /* 0x000fe20000100a00 */
[----:B------:R-:W-:Y:S01]  /*5010*/  IADD3 R14, P5, PT, R26, R4, RZ ;  /* 0x000000041a0e7210 */ /* 0x000fe20007fbe0ff */
[----:B------:R-:W4:Y:S01]  /*5020*/  LDC R11, c[0x0][0x3d8] ;  /* 0x0000f600ff0b7b82 */ /* 0x000f220000000800 */
[----:B-1----:R-:W-:-:S07]  /*5030*/  IMAD R27, R12, 0x130, RZ ;  /* 0x000001300c1b7824 */ /* 0x002fce00078e02ff */
[----:B------:R-:W1:Y:S01]  /*5040*/  LDC R12, c[0x0][0x3d8] ;  /* 0x0000f600ff0c7b82 */ /* 0x000e620000000800 */
[----:B------:R2:W-:Y:S04]  /*5050*/  STL.64 [R1+0xb60], R22 ;  /* 0x000b601601007387 */ /* 0x0005e80000100a00 */
[----:B------:R-:W-:Y:S04]  /*5060*/  STL [R1+0x5a4], R17 ;  /* 0x0005a41101007387 */ /* 0x000fe80000100800 */
[----:B------:R-:W-:Y:S04]  /*5070*/  STL [R1+0x59c], R9 ;  /* 0x00059c0901007387 */ /* 0x000fe80000100800 */
[----:B------:R5:W-:Y:S01]  /*5080*/  STL.64 [R1+0xb58], R24 ;  /* 0x000b581801007387 */ /* 0x000be20000100a00 */
[----:B--2---:R-:W-:-:S02]  /*5090*/  IMAD R22, R10, 0x13, RZ ;  /* 0x000000130a167824 */ /* 0x004fc400078e02ff */
[----:B------:R-:W2:Y:S01]  /*50a0*/  LDC R10, c[0x0][0x3d8] ;  /* 0x0000f600ff0a7b82 */ /* 0x000ea20000000800 */
[----:B------:R0:W-:Y:S01]  /*50b0*/  STL [R1+0x594], R15 ;  /* 0x0005940f01007387 */ /* 0x0001e20000100800 */
[CC--:B-----5:R-:W-:Y:S01]  /*50c0*/  IADD3 R24, P3, PT, R13.reuse, R4.reuse, RZ ;  /* 0x000000040d187210 */ /* 0x0e0fe20007f7e0ff */
[----:B-1----:R-:W-:Y:S01]  /*50d0*/  IMAD R12, R12, 0x132, RZ ;  /* 0x000001320c0c7824 */ /* 0x002fe200078e02ff */
[-C--:B0-----:R-:W-:Y:S02]  /*50e0*/  LEA.HI.X.SX32 R15, R13, R5.reuse, 0x1, P5 ;  /* 0x000000050d0f7211 */ /* 0x081fe400028f0eff */
[----:B------:R-:W-:Y:S01]  /*50f0*/  LEA.HI.X.SX32 R25, R22, R5, 0x1, P3 ;  /* 0x0000000516197211 */ /* 0x000fe200018f0eff */
[----:B------:R-:W-:Y:S01]  /*5100*/  STL [R1+0x58c], R19 ;  /* 0x00058c1301007387 */ /* 0x000fe20000100800 */
[----:B------:R-:W0:Y:S03]  /*5110*/  LDC R13, c[0x0][0x3d8] ;  /* 0x0000f600ff0d7b82 */ /* 0x000e260000000800 */
[----:B------:R-:W-:Y:S04]  /*5120*/  STL.64 [R1+0xca0], R24 ;  /* 0x000ca01801007387 */ /* 0x000fe80000100a00 */
[----:B------:R1:W-:Y:S02]  /*5130*/  STL.64 [R1+0xc30], R14 ;  /* 0x000c300e01007387 */ /* 0x0003e40000100a00 */
[----:B-1----:R-:W-:-:S02]  /*5140*/  IADD3 R14, P5, PT, R12, R4, RZ ;  /* 0x000000040c0e7210 */ /* 0x002fc40007fbe0ff */
[----:B------:R-:W1:Y:S01]  /*5150*/  LDC R12, c[0x0][0x3d8] ;  /* 0x0000f600ff0c7b82 */ /* 0x000e620000000800 */
[----:B----4-:R-:W-:Y:S01]  /*5160*/  IMAD R11, R11, 0x98, RZ ;  /* 0x000000980b0b7824 */ /* 0x010fe200078e02ff */
[----:B------:R-:W-:-:S04]  /*5170*/  IADD3 R24, P3, PT, R27, R4, RZ ;  /* 0x000000041b187210 */ /* 0x000fc80007f7e0ff */
[----:B------:R-:W-:Y:S01]  /*5180*/  IADD3 R18, P4, PT, R11, R4, RZ ;  /* 0x000000040b127210 */ /* 0x000fe20007f9e0ff */
[----:B-1----:R-:W-:Y:S01]  /*5190*/  IMAD R12, R12, 0x99, RZ ;  /* 0x000000990c0c7824 */ /* 0x002fe200078e02ff */
[----:B------:R-:W1:Y:S04]  /*51a0*/  LDC R27, c[0x0][0x3d8] ;  /* 0x0000f600ff1b7b82 */ /* 0x000e680000000800 */
[----:B------:R-:W-:-:S04]  /*51b0*/  LEA.HI.X.SX32 R15, R12, R5, 0x1, P5 ;  /* 0x000000050c0f7211 */ /* 0x000fc800028f0eff */
[----:B------:R-:W4:Y:S01]  /*51c0*/  LDC R12, c[0x0][0x3d8] ;  /* 0x0000f600ff0c7b82 */ /* 0x000f220000000800 */
[-C--:B------:R-:W-:Y:S01]  /*51d0*/  LEA.HI.X.SX32 R19, R26, R5.reuse, 0x1, P4 ;  /* 0x000000051a137211 */ /* 0x080fe200020f0eff */
[----:B0-----:R-:W-:Y:S01]  /*51e0*/  IMAD R13, R13, 0x134, RZ ;  /* 0x000001340d0d7824 */ /* 0x001fe200078e02ff */
[----:B------:R-:W-:Y:S01]  /*51f0*/  LEA.HI.X.SX32 R25, R11, R5, 0x1, P3 ;  /* 0x000000050b197211 */ /* 0x000fe200018f0eff */
[----:B--2---:R-:W-:Y:S02]  /*5200*/  IMAD R10, R10, 0x9a, RZ ;  /* 0x0000009a0a0a7824 */ /* 0x004fe400078e02ff */
[----:B------:R0:W-:Y:S02]  /*5210*/  STL.64 [R1+0xb50], R18 ;  /* 0x000b501201007387 */ /* 0x0001e40000100a00 */
[----:B------:R-:W2:Y:S02]  /*5220*/  LDC R11, c[0x0][0x3d8] ;  /* 0x0000f600ff0b7b82 */ /* 0x000ea40000000800 */
[----:B------:R5:W-:Y:S01]  /*5230*/  STL.64 [R1+0x9b0], R24 ;  /* 0x0009b01801007387 */ /* 0x000be20000100a00 */
[----:B0-----:R-:W-:-:S02]  /*5240*/  IADD3 R18, P4, PT, R10, R4, RZ ;  /* 0x000000040a127210 */ /* 0x001fc40007f9e0ff */
[----:B-----5:R-:W-:-:S03]  /*5250*/  IADD3 R24, P3, PT, R13, R4, RZ ;  /* 0x000000040d187210 */ /* 0x020fc60007f7e0ff */
[----:B------:R-:W0:Y:S01]  /*5260*/  LDC R13, c[0x0][0x3d8] ;  /* 0x0000f600ff0d7b82 */ /* 0x000e220000000800 */
[----:B----4-:R-:W-:-:S05]  /*5270*/  IMAD R12, R12, 0x4d, RZ ;  /* 0x0000004d0c0c7824 */ /* 0x010fca00078e02ff */
[-C--:B------:R-:W-:Y:S02]  /*5280*/  LEA.HI.X.SX32 R19, R12, R5.reuse, 0x1, P4 ;  /* 0x000000050c137211 */ /* 0x080fe400020f0eff */
[----:B------:R-:W4:Y:S01]  /*5290*/  LDC R12, c[0x0][0x3d8] ;  /* 0x0000f600ff0c7b82 */ /* 0x000f220000000800 */
[----:B------:R5:W-:Y:S01]  /*52a0*/  STL.64 [R1+0x9a8], R14 ;  /* 0x0009a80e01007387 */ /* 0x000be20000100a00 */
[----:B0-----:R-:W-:Y:S01]  /*52b0*/  IMAD R26, R13, 0x136, RZ ;  /* 0x000001360d1a7824 */ /* 0x001fe200078e02ff */
[----:B------:R-:W-:-:S05]  /*52c0*/  LEA.HI.X.SX32 R25, R10, R5, 0x1, P3 ;  /* 0x000000050a197211 */ /* 0x000fca00018f0eff */
[----:B------:R-:W0:Y:S01]  /*52d0*/  LDC R13, c[0x0][0x3d8] ;  /* 0x0000f600ff0d7b82 */ /* 0x000e220000000800 */
[----:B-----5:R-:W-:Y:S01]  /*52e0*/  IADD3 R14, P5, PT, R26, R4, RZ ;  /* 0x000000041a0e7210 */ /* 0x020fe20007fbe0ff */
[----:B----4-:R-:W-:-:S06]  /*52f0*/  IMAD R26, R12, 0x9b, RZ ;  /* 0x0000009b0c1a7824 */ /* 0x010fcc00078e02ff */
[----:B------:R-:W4:Y:S01]  /*5300*/  LDC R12, c[0x0][0x3d8] ;  /* 0x0000f600ff0c7b82 */ /* 0x000f220000000800 */
[----:B--2---:R-:W-:Y:S01]  /*5310*/  IMAD R11, R11, 0x4e, RZ ;  /* 0x0000004e0b0b7824 */ /* 0x004fe200078e02ff */
[----:B------:R2:W-:Y:S06]  /*5320*/  STL.64 [R1+0xb48], R18 ;  /* 0x000b481201007387 */ /* 0x0005ec0000100a00 */
[----:B------:R-:W5:Y:S01]  /*5330*/  LDC R10, c[0x0][0x3d8] ;  /* 0x0000f600ff0a7b82 */ /* 0x000f620000000800 */
[----:B------:R-:W-:Y:S02]  /*5340*/  LEA.HI.X.SX32 R15, R26, R5, 0x1, P5 ;  /* 0x000000051a0f7211 */ /* 0x000fe400028f0eff */
[----:B--2---:R-:W-:-:S05]  /*5350*/  IADD3 R18, P4, PT, R11, R4, RZ ;  /* 0x000000040b127210 */ /* 0x004fca0007f9e0ff */
[----:B------:R-:W2:Y:S01]  /*5360*/  LDC R26, c[0x0][0x3d8] ;  /* 0x0000f600ff1a7b82 */ /* 0x000ea20000000800 */
[----:B----4-:R-:W-:-:S05]  /*5370*/  IMAD R12, R12, 0x27, RZ ;  /* 0x000000270c0c7824 */ /* 0x010fca00078e02ff */
[----:B------:R-:W-:Y:S02]  /*5380*/  LEA.HI.X.SX32 R19, R12, R5, 0x1, P4 ;  /* 0x000000050c137211 */ /* 0x000fe400020f0eff */
[----:B------:R-:W4:Y:S01]  /*5390*/  LDC R12, c[0x0][0x3d8] ;  /* 0x0000f600ff0c7b82 */ /* 0x000f220000000800 */
[----:B0-----:R-:W-:Y:S02]  /*53a0*/  IMAD R13, R13, 0x9c, RZ ;  /* 0x0000009c0d0d7824 */ /* 0x001fe400078e02ff */
[----:B-----5:R-:W-:Y:S01]  /*53b0*/  IMAD R10, R10, 0x138, RZ ;  /* 0x000001380a0a7824 */ /* 0x020fe200078e02ff */
[----:B------:R0:W-:Y:S04]  /*53c0*/  STL.64 [R1+0x9a0], R24 ;  /* 0x0009a01801007387 */ /* 0x0001e80000100a00 */
[----:B------:R5:W-:Y:S01]  /*53d0*/  STL.64 [R1+0x998], R14 ;  /* 0x0009980e01007387 */ /* 0x000be20000100a00 */
[----:B--2---:R-:W-:Y:S01]  /*53e0*/  IMAD R26, R26, 0x13a, RZ ;  /* 0x0000013a1a1a7824 */ /* 0x004fe200078e02ff */
[----:B0-----:R-:W-:-:S02]  /*53f0*/  IADD3 R24, P3, PT, R13, R4, RZ ;  /* 0x000000040d187210 */ /* 0x001fc40007f7e0ff */
[-C--:B-----5:R-:W-:Y:S02]  /*5400*/  IADD3 R14, P5, PT, R10, R4.reuse, RZ ;  /* 0x000000040a0e7210 */ /* 0x0a0fe40007fbe0ff */
[-C--:B------:R-:W-:Y:S01]  /*5410*/  LEA.HI.X.SX32 R25, R11, R5.reuse, 0x1, P3 ;  /* 0x000000050b197211 */ /* 0x080fe200018f0eff */
[----:B------:R-:W0:Y:S01]  /*5420*/  LDC R10, c[0x0][0x3d8] ;  /* 0x0000f600ff0a7b82 */ /* 0x000e220000000800 */
[----:B------:R-:W-:Y:S01]  /*5430*/  LEA.HI.X.SX32 R15, R13, R5, 0x1, P5 ;  /* 0x000000050d0f7211 */ /* 0x000fe200028f0eff */
[----:B----4-:R-:W-:Y:S01]  /*5440*/  IMAD R12, R12, 0x13c, RZ ;  /* 0x0000013c0c0c7824 */ /* 0x010fe200078e02ff */
[----:B------:R2:W-:Y:S04]  /*5450*/  STL.64 [R1+0xc28], R18 ;  /* 0x000c281201007387 */ /* 0x0005e80000100a00 */
[----:B------:R-:W-:Y:S01]  /*5460*/  STL.64 [R1+0xb40], R24 ;  /* 0x000b401801007387 */ /* 0x000fe20000100a00 */
[----:B------:R-:W4:Y:S03]  /*5470*/  LDC R13, c[0x0][0x3d8] ;  /* 0x0000f600ff0d7b82 */ /* 0x000f260000000800 */
[----:B------:R5:W-:Y:S01]  /*5480*/  STL.64 [R1+0x990], R14 ;  /* 0x0009900e01007387 */ /* 0x000be20000100a00 */
[----:B--2---:R-:W-:-:S04]  /*5490*/  IADD3 R18, P4, PT, R26, R4, RZ ;  /* 0x000000041a127210 */ /* 0x004fc80007f9e0ff */
[----:B------:R-:W2:Y:S01]  /*54a0*/  LDC R26, c[0x0][0x3d8] ;  /* 0x0000f600ff1a7b82 */ /* 0x000ea20000000800 */
[----:B-----5:R-:W-:-:S07]  /*54b0*/  IADD3 R14, P5, PT, R12, R4, RZ ;  /* 0x000000040c0e7210 */ /* 0x020fce0007fbe0ff */
[----:B------:R-:W5:Y:S01]  /*54c0*/  LDC R12, c[0x0][0x3d8] ;  /* 0x0000f600ff0c7b82 */ /* 0x000f620000000800 */
[----:B0-----:R-:W-:-:S05]  /*54d0*/  IMAD R10, R10, 0x9e, RZ ;  /* 0x0000009e0a0a7824 */ /* 0x001fca00078e02ff */
[----:B------:R-:W-:Y:S01]  /*54e0*/  IADD3 R24, P3, PT, R10, R4, RZ ;  /* 0x000000040a187210 */ /* 0x000fe20007f7e0ff */
[----:B--2---:R-:W-:Y:S02]  /*54f0*/  IMAD R22, R26, 0x9d, RZ ;  /* 0x0000009d1a167824 */ /* 0x004fe400078e02ff */
[----:B----4-:R-:W-:Y:S02]  /*5500*/  IMAD R26, R13, 0x13e, RZ ;  /* 0x0000013e0d1a7824 */ /* 0x010fe400078e02ff */
[----:B-----5:R-:W-:Y:S02]  /*5510*/  IMAD R13, R12, 0x4f, RZ ;  /* 0x0000004f0c0d7824 */ /* 0x020fe400078e02ff */
[----:B------:R-:W0:Y:S03]  /*5520*/  LDC R12, c[0x0][0x3d8] ;  /* 0x0000f600ff0c7b82 */ /* 0x000e260000000800 */
[----:B------:R-:W-:-:S05]  /*5530*/  LEA.HI.X.SX32 R25, R13, R5, 0x1, P3 ;  /* 0x000000050d197211 */ /* 0x000fca00018f0eff */
[----:B------:R-:W2:Y:S01]  /*5540*/  LDC R13, c[0x0][0x3d8] ;  /* 0x0000f600ff0d7b82 */ /* 0x000ea20000000800 */
[-C--:B------:R-:W-:Y:S02]  /*5550*/  LEA.HI.X.SX32 R15, R10, R5.reuse, 0x1, P5 ;  /* 0x000000050a0f7211 */ /* 0x080fe400028f0eff */
[----:B------:R-:W-:Y:S01]  /*5560*/  LEA.HI.X.SX32 R19, R22, R5, 0x1, P4 ;  /* 0x0000000516137211 */ /* 0x000fe200020f0eff */
[----:B---3--:R-:W-:Y:S02]  /*5570*/  IMAD R29, R28, 0xa, RZ ;  /* 0x0000000a1c1d7824 */ /* 0x008fe400078e02ff */
[----:B0-----:R-:W-:Y:S02]  /*5580*/  IMAD R22, R12, 0x14, RZ ;  /* 0x000000140c167824 */ /* 0x001fe400078e02ff */
[----:B------:R-:W0:Y:S01]  /*5590*/  LDC R12, c[0x0][0x3d8] ;  /* 0x0000f600ff0c7b82 */ /* 0x000e220000000800 */
[----:B--2---:R-:W-:-:S07]  /*55a0*/  IMAD R10, R13, 0x9f, RZ ;  /* 0x0000009f0d0a7824 */ /* 0x004fce00078e02ff */
[----:B------:R-:W2:Y:S01]  /*55b0*/  LDC R13, c[0x0][0x3d8] ;  /* 0x0000f600ff0d7b82 */ /* 0x000ea20000000800 */
[----:B------:R3:W-:Y:S01]  /*55c0*/  STL.64 [R1+0x988], R18 ;  /* 0x0009881201007387 */ /* 0x0007e20000100a00 */
[----:B------:R-:W-:Y:S01]  /*55d0*/  IMAD R28, R28, 0x5, RZ ;  /* 0x000000051c1c7824 */ /* 0x000fe200078e02ff */
[-C--:B------:R-:W-:Y:S02]  /*55e0*/  IADD3 R20, P6, PT, R29, R4.reuse, RZ ;  /* 0x000000041d147210 */ /* 0x080fe40007fde0ff */
[----:B------:R-:W-:Y:S02]  /*55f0*/  STL.64 [R1+0xb38], R24 ;  /* 0x000b381801007387 */ /* 0x000fe40000100a00 */
[----:B------:R-:W-:Y:S02]  /*5600*/  LEA.HI.X.SX32 R21, R28, R5, 0x1, P6 ;  /* 0x000000051c157211 */ /* 0x000fe400030f0eff */
[----:B------:R-:W4:Y:S01]  /*5610*/  LDC R28, c[0x0][0x3d8] ;  /* 0x0000f600ff1c7b82 */ /* 0x000f220000000800 */
[----:B---3--:R-:W-:-:S04]  /*5620*/  IADD3 R18, P4, PT, R26, R4, RZ ;  /* 0x000000041a127210 */ /* 0x008fc80007f9e0ff */
[----:B------:R-:W-:-:S03]  /*5630*/  LEA.HI.X.SX32 R19, R10, R5, 0x1, P4 ;  /* 0x000000050a137211 */ /* 0x000fc600020f0eff */
[----:B------:R-:W3:Y:S01]  /*5640*/  LDC R10, c[0x0][0x3d8] ;  /* 0x0000f600ff0a7b82 */ /* 0x000ee20000000800 */
[----:B------:R-:W-:Y:S01]  /*5650*/  STL.64 [R1+0x980], R14 ;  /* 0x0009800e01007387 */ /* 0x000fe20000100a00 */
[----:B--2---:R-:W-:-:S03]  /*5660*/  IMAD R13, R13, 0x50, RZ ;  /* 0x000000500d0d7824 */ /* 0x004fc600078e02ff */
[----:B------:R2:W-:Y:S01]  /*5670*/  STL.64 [R1+0x978], R18 ;  /* 0x0009781201007387 */ /* 0x0005e20000100a00 */
[----:B0-----:R-:W-:-:S03]  /*5680*/  IMAD R12, R12, 0x28, RZ ;  /* 0x000000280c0c7824 */ /* 0x001fc600078e02ff */
[----:B------:R0:W-:Y:S02]  /*5690*/  STL.64 [R1+0xce8], R20 ;  /* 0x000ce81401007387 */ /* 0x0001e40000100a00 */
[-C--:B--2---:R-:W-:Y:S02]  /*56a0*/  IADD3 R18, P4, PT, R12, R4.reuse, RZ ;  /* 0x000000040c127210 */ /* 0x084fe40007f9e0ff */
[----:B0-----:R-:W-:-:S04]  /*56b0*/  IADD3 R20, P6, PT, R13, R4, RZ ;  /* 0x000000040d147210 */ /* 0x001fc80007fde0ff */
[-C--:B------:R-:W-:Y:S02]  /*56c0*/  LEA.HI.X.SX32 R21, R12, R5.reuse, 0x1, P6 ;  /* 0x000000050c157211 */ /* 0x080fe400030f0eff */
[----:B------:R-:W0:Y:S01]  /*56d0*/  LDC R12, c[0x0][0x3d8] ;  /* 0x0000f600ff0c7b82 */ /* 0x000e220000000800 */
[-C--:B------:R-:W-:Y:S01]  /*56e0*/  IADD3 R14, P5, PT, R22, R4.reuse, RZ ;  /* 0x00000004160e7210 */ /* 0x080fe20007fbe0ff */
[----:B---3--:R-:W-:Y:S01]  /*56f0*/  IMAD R10, R10, 0xa0, RZ ;  /* 0x000000a00a0a7824 */ /* 0x008fe200078e02ff */
[-C--:B------:R-:W-:Y:S02]  /*5700*/  LEA.HI.X.SX32 R19, R22, R5.reuse, 0x1, P4 ;  /* 0x0000000516137211 */ /* 0x080fe400020f0eff */
[----:B------:R-:W-:Y:S01]  /*5710*/  LEA.HI.X.SX32 R15, R29, R5, 0x1, P5 ;  /* 0x000000051d0f7211 */ /* 0x000fe200028f0eff */
[----:B----4-:R-:W-:Y:S02]  /*5720*/  IMAD R26, R28, 0x140, RZ ;  /* 0x000001401c1a7824 */ /* 0x010fe400078e02ff */
[----:B------:R-:W2:Y:S02]  /*5730*/  LDC R28, c[0x0][0x3d8] ;  /* 0x0000f600ff1c7b82 */ /* 0x000ea40000000800 */
[----:B------:R3:W-:Y:S04]  /*5740*/  STL.64 [R1+0xcd0], R14 ;  /* 0x000cd00e01007387 */ /* 0x0007e80000100a00 */
[----:B------:R4:W-:Y:S02]  /*5750*/  STL.64 [R1+0xc98], R18 ;  /* 0x000c981201007387 */ /* 0x0009e40000100a00 */
[----:B------:R-:W5:Y:S01]  /*5760*/  LDC R29, c[0x0][0x3d8] ;  /* 0x0000f600ff1d7b82 */ /* 0x000f620000000800 */
[----:B---3--:R-:W-:-:S02]  /*5770*/  IADD3 R14, P5, PT, R10, R4, RZ ;  /* 0x000000040a0e7210 */ /* 0x008fc40007fbe0ff */
[-C--:B----4-:R-:W-:Y:S02]  /*5780*/  IADD3 R18, P4, PT, R26, R4.reuse, RZ ;  /* 0x000000041a127210 */ /* 0x090fe40007f9e0ff */
[-C--:B------:R-:W-:Y:S01]  /*5790*/  LEA.HI.X.SX32 R15, R13, R5.reuse, 0x1, P5 ;  /* 0x000000050d0f7211 */ /* 0x080fe200028f0eff */
[----:B0-----:R-:W-:Y:S01]  /*57a0*/  IMAD R12, R12, 0x144, RZ ;  /* 0x000001440c0c7824 */ /* 0x001fe200078e02ff */
[----:B------:R-:W-:Y:S01]  /*57b0*/  LEA.HI.X.SX32 R19, R10, R5, 0x1, P4 ;  /* 0x000000050a137211 */ /* 0x000fe200020f0eff */
[----:B------:R-:W0:Y:S01]  /*57c0*/  LDC R13, c[0x0][0x3d8] ;  /* 0x0000f600ff0d7b82 */ /* 0x000e220000000800 */
[----:B------:R-:W-:Y:S04]  /*57d0*/  STL.64 [R1+0xc20], R20 ;  /* 0x000c201401007387 */ /* 0x000fe80000100a00 */
[----:B------:R-:W-:Y:S04]  /*57e0*/  STL.64 [R1+0xb30], R14 ;  /* 0x000b300e01007387 */ /* 0x000fe80000100a00 */
[----:B------:R3:W-:Y:S02]  /*57f0*/  STL.64 [R1+0x970], R18 ;  /* 0x0009701201007387 */ /* 0x0007e40000100a00 */
[----:B---3--:R-:W-:-:S02]  /*5800*/  IADD3 R18, P4, PT, R12, R4, RZ ;  /* 0x000000040c127210 */ /* 0x008fc40007f9e0ff */
[----:B------:R-:W3:Y:S01]  /*5810*/  LDC R12, c[0x0][0x3d8] ;  /* 0x0000f600ff0c7b82 */ /* 0x000ee20000000800 */
[----:B--2---:R-:W-:Y:S02]  /*5820*/  IMAD R28, R28, 0x142, RZ ;  /* 0x000001421c1c7824 */ /* 0x004fe400078e02ff */
[----:B0-----:R-:W-:-:S03]  /*5830*/  IMAD R10, R13, 0xa1, RZ ;  /* 0x000000a10d0a7824 */ /* 0x001fc600078e02ff */
[----:B------:R-:W-:Y:S02]  /*5840*/  IADD3 R20, P6, PT, R28, R4, RZ ;  /* 0x000000041c147210 */ /* 0x000fe40007fde0ff */
[----:B------:R-:W0:Y:S02]  /*5850*/  LDC R28, c[0x0][0x3d8] ;  /* 0x0000f600ff1c7b82 */ /* 0x000e240000000800 */
[----:B------:R-:W-:-:S05]  /*5860*/  LEA.HI.X.SX32 R21, R10, R5, 0x1, P6 ;  /* 0x000000050a157211 */ /* 0x000fca00030f0eff */
[----:B------:R2:W-:Y:S01]  /*5870*/  STL.64 [R1+0x968], R20 ;  /* 0x0009681401007387 */ /* 0x0005e20000100a00 */
[----:B-----5:R-:W-:Y:S01]  /*5880*/  IMAD R29, R29, 0xa2, RZ ;  /* 0x000000a21d1d7824 */ /* 0x020fe200078e02ff */
[----:B------:R-:W4:Y:S01]  /*5890*/  LDC R13, c[0x0][0x3d8] ;  /* 0x0000f600ff0d7b82 */ /* 0x000f220000000800 */
[----:B---3--:R-:W-:-:S07]  /*58a0*/  IMAD R12, R12, 0x146, RZ ;  /* 0x000001460c0c7824 */ /* 0x008fce00078e02ff */
[----:B------:R-:W3:Y:S01]  /*58b0*/  LDC R10, c[0x0][0x3d8] ;  /* 0x0000f600ff0a7b82 */ /* 0x000ee20000000800 */
[----:B--2---:R-:W-:-:S07]  /*58c0*/  IADD3 R20, P6, PT, R12, R4, RZ ;  /* 0x000000040c147210 */ /* 0x004fce0007fde0ff */
[----:B------:R-:W2:Y:S01]  /*58d0*/  LDC R12, c[0x0][0x3d8] ;  /* 0x0000f600ff0c7b82 */ /* 0x000ea20000000800 */
[----:B0-----:R-:W-:Y:S01]  /*58e0*/  IMAD R28, R28, 0x51, RZ ;  /* 0x000000511c1c7824 */ /* 0x001fe200078e02ff */
[----:B------:R-:W-:-:S04]  /*58f0*/  IADD3 R14, P5, PT, R29, R4, RZ ;  /* 0x000000041d0e7210 */ /* 0x000fc80007fbe0ff */
[-C--:B------:R-:W-:Y:S01]  /*5900*/  LEA.HI.X.SX32 R15, R28, R5.reuse, 0x1, P5 ;  /* 0x000000051c0f7211 */ /* 0x080fe200028f0eff */
[----:B--2---:R-:W-:Y:S02]  /*5910*/  IMAD R28, R12, 0xa3, RZ ;  /* 0x000000a30c1c7824 */ /* 0x004fe400078e02ff */
[----:B------:R-:W0:Y:S01]  /*5920*/  LDC R12, c[0x0][0x3d8] ;  /* 0x0000f600ff0c7b82 */ /* 0x000e220000000800 */
[----:B------:R-:W-:-:S07]  /*5930*/  LEA.HI.X.SX32 R19, R29, R5, 0x1, P4 ;  /* 0x000000051d137211 */ /* 0x000fce00020f0eff */
[----:B------:R-:W2:Y:S01]  /*5940*/  LDC R29, c[0x0][0x3d8] ;  /* 0x0000f600ff1d7b82 */ /* 0x000ea20000000800 */
[----:B0-----:R-:W-:-:S07]  /*5950*/  IMAD R26, R12, 0x148, RZ ;  /* 0x000001480c1a7824 */ /* 0x001fce00078e02ff */
[----:B------:R-:W0:Y:S01]  /*5960*/  LDC R12, c[0x0][0x3d8] ;  /* 0x0000f600ff0c7b82 */ /* 0x000e220000000800 */
[----:B------:R-:W-:Y:S01]  /*5970*/  LEA.HI.X.SX32 R21, R28, R5, 0x1, P6 ;  /* 0x000000051c157211 */ /* 0x000fe200030f0eff */
[----:B------:R-:W-:Y:S04]  /*5980*/  STL.64 [R1+0xb28], R14 ;  /* 0x000b280e01007387 */ /* 0x000fe80000100a00 */
[----:B------:R-:W-:Y:S01]  /*5990*/  STL.64 [R1+0x960], R18 ;  /* 0x0009601201007387 */ /* 0x000fe20000100a00 */
[----:B----4-:R-:W-:Y:S01]  /*59a0*/  IMAD R13, R13, 0x52, RZ ;  /* 0x000000520d0d7824 */ /* 0x010fe200078e02ff */
[----:B------:R-:W4:Y:S02]  /*59b0*/  LDC R28, c[0x0][0x3d8] ;  /* 0x0000f600ff1c7b82 */ /* 0x000f240000000800 */
[----:B------:R5:W-:Y:S02]  /*59c0*/  STL.64 [R1+0x958], R20 ;  /* 0x0009581401007387 */ /* 0x000be40000100a00 */
[----:B-----5:R-:W-:Y:S01]  /*59d0*/  IADD3 R20, P6, PT, R26, R4, RZ ;  /* 0x000000041a147210 */ /* 0x020fe20007fde0ff */
[----:B--2---:R-:W-:-:S02]  /*59e0*/  IMAD R26, R29, 0x29, RZ ;  /* 0x000000291d1a7824 */ /* 0x004fc400078e02ff */
[----:B0-----:R-:W-:Y:S02]  /*59f0*/  IMAD R29, R12, 0xa6, RZ ;  /* 0x000000a60c1d7824 */ /* 0x001fe400078e02ff */
[----:B------:R-:W0:Y:S01]  /*5a00*/  LDC R12, c[0x0][0x3d8] ;  /* 0x0000f600ff0c7b82 */ /* 0x000e220000000800 */
[----:B---3--:R-:W-:Y:S01]  /*5a10*/  IMAD R10, R10, 0xa4, RZ ;  /* 0x000000a40a0a7824 */ /* 0x008fe200078e02ff */
[----:B------:R-:W-:-:S04]  /*5a20*/  IADD3 R14, P5, PT, R13, R4, RZ ;  /* 0x000000040d0e7210 */ /* 0x000fc80007fbe0ff */
[----:B------:R-:W-:Y:S02]  /*5a30*/  IADD3 R18, P4, PT, R10, R4, RZ ;  /* 0x000000040a127210 */ /* 0x000fe40007f9e0ff */
[-C--:B------:R-:W-:Y:S02]  /*5a40*/  LEA.HI.X.SX32 R15, R26, R5.reuse, 0x1, P5 ;  /* 0x000000051a0f7211 */ /* 0x080fe400028f0eff */
[-C--:B------:R-:W-:Y:S02]  /*5a50*/  LEA.HI.X.SX32 R19, R13, R5.reuse, 0x1, P4 ;  /* 0x000000050d137211 */ /* 0x080fe400020f0eff */
[----:B------:R-:W-:Y:S01]  /*5a60*/  LEA.HI.X.SX32 R21, R10, R5, 0x1, P6 ;  /* 0x000000050a157211 */ /* 0x000fe200030f0eff */
[----:B------:R-:W-:Y:S01]  /*5a70*/  STL.64 [R1+0xc18], R14 ;  /* 0x000c180e01007387 */ /* 0x000fe20000100a00 */
[----:B------:R-:W2:Y:S03]  /*5a80*/  LDC R10, c[0x0][0x3d8] ;  /* 0x0000f600ff0a7b82 */ /* 0x000ea60000000800 */
[----:B------:R-:W-:Y:S01]  /*5a90*/  STL.64 [R1+0xb20], R18 ;  /* 0x000b201201007387 */ /* 0x000fe20000100a00 */
[----:B0-----:R-:W-:-:S04]  /*5aa0*/  IMAD R13, R12, 0x14c, RZ ;  /* 0x0000014c0c0d7824 */ /* 0x001fc800078e02ff */
[----:B------:R-:W0:Y:S01]  /*5ab0*/  LDC R12, c[0x0][0x3d8] ;  /* 0x0000f600ff0c7b82 */ /* 0x000e220000000800 */
[----:B------:R3:W-:Y:S02]  /*5ac0*/  STL.64 [R1+0x950], R20 ;  /* 0x0009501401007387 */ /* 0x0007e40000100a00 */
[----:B---3--:R-:W-:-:S05]  /*5ad0*/  IADD3 R20, P6, PT, R13, R4, RZ ;  /* 0x000000040d147210 */ /* 0x008fca0007fde0ff */
[----:B------:R-:W3:Y:S01]  /*5ae0*/  LDC R13, c[0x0][0x3d8] ;  /* 0x0000f600ff0d7b82 */ /* 0x000ee20000000800 */
[----:B----4-:R-:W-:-:S05]  /*5af0*/  IMAD R28, R28, 0x14a, RZ ;  /* 0x0000014a1c1c7824 */ /* 0x010fca00078e02ff */
[-C--:B------:R-:W-:Y:S01]  /*5b00*/  IADD3 R14, P5, PT, R28, R4.reuse, RZ ;  /* 0x000000041c0e7210 */ /* 0x080fe20007fbe0ff */
[----:B0-----:R-:W-:Y:S01]  /*5b10*/  IMAD R28, R12, 0xa5, RZ ;  /* 0x000000a50c1c7824 */ /* 0x001fe200078e02ff */
[----:B------:R-:W-:Y:S01]  /*5b20*/  IADD3 R18, P4, PT, R29, R4, RZ ;  /* 0x000000041d127210 */ /* 0x000fe20007f9e0ff */
[----:B------:R-:W0:Y:S03]  /*5b30*/  LDC R12, c[0x0][0x3d8] ;  /* 0x0000f600ff0c7b82 */ /* 0x000e260000000800 */
[-C--:B------:R-:W-:Y:S01]  /*5b40*/  LEA.HI.X.SX32 R15, R28, R5.reuse, 0x1, P5 ;  /* 0x000000051c0f7211 */ /* 0x080fe200028f0eff */
[----:B--2---:R-:W-:Y:S02]  /*5b50*/  IMAD R28, R10, 0x14e, RZ ;  /* 0x0000014e0a1c7824 */ /* 0x004fe400078e02ff */
[----:B---3--:R-:W-:Y:S02]  /*5b60*/  IMAD R10, R13, 0x53, RZ ;  /* 0x000000530d0a7824 */ /* 0x008fe400078e02ff */
[----:B------:R-:W2:Y:S03]  /*5b70*/  LDC R13, c[0x0][0x3d8] ;  /* 0x0000f600ff0d7b82 */ /* 0x000ea60000000800 */
[----:B------:R-:W-:-:S05]  /*5b80*/  LEA.HI.X.SX32 R19, R10, R5, 0x1, P4 ;  /* 0x000000050a137211 */ /* 0x000fca00020f0eff */
[----:B------:R-:W3:Y:S01]  /*5b90*/  LDC R10, c[0x0][0x3d8] ;  /* 0x0000f600ff0a7b82 */ /* 0x000ee20000000800 */
[----:B------:R-:W-:Y:S01]  /*5ba0*/  LEA.HI.X.SX32 R21, R29, R5, 0x1, P6 ;  /* 0x000000051d157211 */ /* 0x000fe200030f0eff */
[----:B------:R4:W-:Y:S06]  /*5bb0*/  STL.64 [R1+0x948], R14 ;  /* 0x0009480e01007387 */ /* 0x0009ec0000100a00 */
[----:B------:R-:W5:Y:S01]  /*5bc0*/  LDC R29, c[0x0][0x3d8] ;  /* 0x0000f600ff1d7b82 */ /* 0x000f620000000800 */
[----:B------:R-:W-:Y:S01]  /*5bd0*/  STL.64 [R1+0xb18], R18 ;  /* 0x000b181201007387 */ /* 0x000fe20000100a00 */
[----:B----4-:R-:W-:-:S06]  /*5be0*/  IADD3 R14, P5, PT, R28, R4, RZ ;  /* 0x000000041c0e7210 */ /* 0x010fcc0007fbe0ff */
[----:B------:R-:W4:Y:S01]  /*5bf0*/  LDC R28, c[0x0][0x3d8] ;  /* 0x0000f600ff1c7b82 */ /* 0x000f220000000800 */
[----:B--2---:R-:W-:Y:S01]  /*5c00*/  IMAD R13, R13, 0x54, RZ ;  /* 0x000000540d0d7824 */ /* 0x004fe200078e02ff */
[----:B------:R2:W-:Y:S01]  /*5c10*/  STL.64 [R1+0x940], R20 ;  /* 0x0009401401007387 */ /* 0x0005e20000100a00 */
[----:B0-----:R-:W-:Y:S02]  /*5c20*/  IMAD R12, R12, 0x2a, RZ ;  /* 0x0000002a0c0c7824 */ /* 0x001fe400078e02ff */
[----:B---3--:R-:W-:-:S03]  /*5c30*/  IMAD R26, R10, 0xa7, RZ ;  /* 0x000000a70a1a7824 */ /* 0x008fc600078e02ff */
[----:B------:R-:W0:Y:S01]  /*5c40*/  LDC R10, c[0x0][0x3d8] ;  /* 0x0000f600ff0a7b82 */ /* 0x000e220000000800 */
[-C--:B--2---:R-:W-:Y:S02]  /*5c50*/  IADD3 R20, P6, PT, R13, R4.reuse, RZ ;  /* 0x000000040d147210 */ /* 0x084fe40007fde0ff */
[C---:B------:R-:W-:Y:S02]  /*5c60*/  IADD3 R18, P4, PT, R12.reuse, R4, RZ ;  /* 0x000000040c127210 */ /* 0x040fe40007f9e0ff */
[----:B------:R-:W-:-:S03]  /*5c70*/  LEA.HI.X.SX32 R21, R12, R5, 0x1, P6 ;  /* 0x000000050c157211 */ /* 0x000fc600030f0eff */
[----:B------:R-:W2:Y:S01]  /*5c80*/  LDC R12, c[0x0][0x3d8] ;  /* 0x0000f600ff0c7b82 */ /* 0x000ea20000000800 */
[----:B-----5:R-:W-:Y:S01]  /*5c90*/  IMAD R22, R29, 0x15, RZ ;  /* 0x000000151d167824 */ /* 0x020fe200078e02ff */
[----:B------:R-:W-:Y:S01]  /*5ca0*/  LEA.HI.X.SX32 R15, R26, R5, 0x1, P5 ;  /* 0x000000051a0f7211 */ /* 0x000fe200028f0eff */
[----:B----4-:R-:W-:-:S03]  /*5cb0*/  IMAD R28, R28, 0xa8, RZ ;  /* 0x000000a81c1c7824 */ /* 0x010fc600078e02ff */
[----:B------:R-:W-:Y:S01]  /*5cc0*/  LEA.HI.X.SX32 R19, R22, R5, 0x1, P4 ;  /* 0x0000000516137211 */ /* 0x000fe200020f0eff */
[----:B------:R3:W-:Y:S01]  /*5cd0*/  STL.64 [R1+0x938], R14 ;  /* 0x0009380e01007387 */ /* 0x0007e20000100a00 */
[----:B------:R-:W4:Y:S01]  /*5ce0*/  LDC R29, c[0x0][0x3d8] ;  /* 0x0000f600ff1d7b82 */ /* 0x000f220000000800 */
[----:B0-----:R-:W-:Y:S02]  /*5cf0*/  IMAD R26, R10, 0x150, RZ ;  /* 0x000001500a1a7824 */ /* 0x001fe400078e02ff */
[----:B------:R0:W-:Y:S05]  /*5d00*/  STL.64 [R1+0xc90], R18 ;  /* 0x000c901201007387 */ /* 0x0001ea0000100a00 */
[----:B------:R-:W5:Y:S01]  /*5d10*/  LDC R10, c[0x0][0x3d8] ;  /* 0x0000f600ff0a7b82 */ /* 0x000f620000000800 */
[----:B---3--:R-:W-:-:S04]  /*5d20*/  IADD3 R14, P5, PT, R28, R4, RZ ;  /* 0x000000041c0e7210 */ /* 0x008fc80007fbe0ff */
[-C--:B------:R-:W-:Y:S01]  /*5d30*/  LEA.HI.X.SX32 R15, R13, R5.reuse, 0x1, P5 ;  /* 0x000000050d0f7211 */ /* 0x080fe200028f0eff */
[----:B--2---:R-:W-:Y:S02]  /*5d40*/  IMAD R12, R12, 0x154, RZ ;  /* 0x000001540c0c7824 */ /* 0x004fe400078e02ff */
[----:B------:R-:W2:Y:S01]  /*5d50*/  LDC R13, c[0x0][0x3d8] ;  /* 0x0000f600ff0d7b82 */ /* 0x000ea20000000800 */
[-C--:B0-----:R-:W-:Y:S01]  /*5d60*/  IADD3 R18, P4, PT, R26, R4.reuse, RZ ;  /* 0x000000041a127210 */ /* 0x081fe20007f9e0ff */
[----:B------:R-:W-:Y:S03]  /*5d70*/  STL.64 [R1+0xc10], R20 ;  /* 0x000c101401007387 */ /* 0x000fe60000100a00 */
[----:B------:R-:W-:Y:S01]  /*5d80*/  LEA.HI.X.SX32 R19, R28, R5, 0x1, P4 ;  /* 0x000000051c137211 */ /* 0x000fe200020f0eff */
[----:B------:R-:W-:Y:S04]  /*5d90*/  STL.64 [R1+0xb10], R14 ;  /* 0x000b100e01007387 */ /* 0x000fe80000100a00 */
[----:B------:R0:W-:Y:S02]  /*5da0*/  STL.64 [R1+0x930], R18 ;  /* 0x0009301201007387 */ /* 0x0001e40000100a00 */
[----:B0-----:R-:W-:-:S02]  /*5db0*/  IADD3 R18, P4, PT, R12, R4, RZ ;  /* 0x000000040c127210 */ /* 0x001fc40007f9e0ff */
[----:B------:R-:W0:Y:S01]  /*5dc0*/  LDC R12, c[0x0][0x3d8] ;  /* 0x0000f600ff0c7b82 */ /* 0x000e220000000800 */
[----:B----4-:R-:W-:Y:S02]  /*5dd0*/  IMAD R29, R29, 0x152, RZ ;  /* 0x000001521d1d7824 */ /* 0x010fe400078e02ff */
[----:B--2---:R-:W-:-:S03]  /*5de0*/  IMAD R28, R13, 0xa9, RZ ;  /* 0x000000a90d1c7824 */ /* 0x004fc600078e02ff */
[----:B------:R-:W-:Y:S02]  /*5df0*/  IADD3 R20, P6, PT, R29, R4, RZ ;  /* 0x000000041d147210 */ /* 0x000fe40007fde0ff */
[----:B------:R-:W2:Y:S02]  /*5e00*/  LDC R29, c[0x0][0x3d8] ;  /* 0x0000f600ff1d7b82 */ /* 0x000ea40000000800 */
[----:B------:R-:W-:-:S05]  /*5e10*/  LEA.HI.X.SX32 R21, R28, R5, 0x1, P6 ;  /* 0x000000051c157211 */ /* 0x000fca00030f0eff */
[----:B------:R3:W-:Y:S01]  /*5e20*/  STL.64 [R1+0x928], R20 ;  /* 0x0009281401007387 */ /* 0x0007e20000100a00 */
[----:B------:R-:W4:Y:S01]  /*5e30*/  LDC R28, c[0x0][0x3d8] ;  /* 0x0000f600ff1c7b82 */ /* 0x000f220000000800 */
[----:B0-----:R-:W-:-:S07]  /*5e40*/  IMAD R12, R12, 0x156, RZ ;  /* 0x000001560c0c7824 */ /* 0x001fce00078e02ff */
[----:B------:R-:W0:Y:S01]  /*5e50*/  LDC R13, c[0x0][0x3d8] ;  /* 0x0000f600ff0d7b82 */ /* 0x000e220000000800 */
[----:B---3--:R-:W-:-:S07]  /*5e60*/  IADD3 R20, P6, PT, R12, R4, RZ ;  /* 0x000000040c147210 */ /* 0x008fce0007fde0ff */
[----:B------:R-:W3:Y:S01]  /*5e70*/  LDC R12, c[0x0][0x3d8] ;  /* 0x0000f600ff0c7b82 */ /* 0x000ee20000000800 */
[----:B-----5:R-:W-:Y:S02]  /*5e80*/  IMAD R10, R10, 0xaa, RZ ;  /* 0x000000aa0a0a7824 */ /* 0x020fe400078e02ff */
[----:B--2---:R-:W-:Y:S02]  /*5e90*/  IMAD R29, R29, 0x55, RZ ;  /* 0x000000551d1d7824 */ /* 0x004fe400078e02ff */
[----:B---3--:R-:W-:-:S05]  /*5ea0*/  IMAD R12, R12, 0xab, RZ ;  /* 0x000000ab0c0c7824 */ /* 0x008fca00078e02ff */
[-C--:B------:R-:W-:Y:S02]  /*5eb0*/  LEA.HI.X.SX32 R21, R12, R5.reuse, 0x1, P6 ;  /* 0x000000050c157211 */ /* 0x080fe400030f0eff */
[----:B------:R-:W2:Y:S01]  /*5ec0*/  LDC R12, c[0x0][0x3d8] ;  /* 0x0000f600ff0c7b82 */ /* 0x000ea20000000800 */
[-C--:B------:R-:W-:Y:S01]  /*5ed0*/  IADD3 R14, P5, PT, R10, R4.reuse, RZ ;  /* 0x000000040a0e7210 */ /* 0x080fe20007fbe0ff */
[----:B----4-:R-:W-:Y:S01]  /*5ee0*/  IMAD R28, R28, 0xac, RZ ;  /* 0x000000ac1c1c7824 */ /* 0x010fe200078e02ff */
[-C--:B------:R-:W-:Y:S02]  /*5ef0*/  LEA.HI.X.SX32 R19, R10, R5.reuse, 0x1, P4 ;  /* 0x000000050a137211 */ /* 0x080fe400020f0eff */
[----:B------:R-:W-:Y:S01]  /*5f00*/  LEA.HI.X.SX32 R15, R29, R5, 0x1, P5 ;  /* 0x000000051d0f7211 */ /* 0x000fe200028f0eff */
[----:B0-----:R-:W-:Y:S02]  /*5f10*/  IMAD R13, R13, 0x56, RZ ;  /* 0x000000560d0d7824 */ /* 0x001fe400078e02ff */
[----:B------:R-:W0:Y:S02]  /*5f20*/  LDC R10, c[0x0][0x3d8] ;  /* 0x0000f600ff0a7b82 */ /* 0x000e240000000800 */
[----:B------:R3:W-:Y:S04]  /*5f30*/  STL.64 [R1+0xb08], R14 ;  /* 0x000b080e01007387 */ /* 0x0007e80000100a00 */
[----:B------:R4:W-:Y:S02]  /*5f40*/  STL.64 [R1+0x920], R18 ;  /* 0x0009201201007387 */ /* 0x0009e40000100a00 */
[----:B------:R-:W5:Y:S01]  /*5f50*/  LDC R29, c[0x0][0x3d8] ;  /* 0x0000f600ff1d7b82 */ /* 0x000f620000000800 */
[-C--:B---3--:R-:W-:Y:S01]  /*5f60*/  IADD3 R14, P5, PT, R13, R4.reuse, RZ ;  /* 0x000000040d0e7210 */ /* 0x088fe20007fbe0ff */
[----:B--2---:R-:W-:Y:S01]  /*5f70*/  IMAD R12, R12, 0x2b, RZ ;  /* 0x0000002b0c0c7824 */ /* 0x004fe200078e02ff */
[----:B----4-:R-:W-:-:S04]  /*5f80*/  IADD3 R18, P4, PT, R28, R4, RZ ;  /* 0x000000041c127210 */ /* 0x010fc80007f9e0ff */
[-C--:B------:R-:W-:Y:S02]  /*5f90*/  LEA.HI.X.SX32 R15, R12, R5.reuse, 0x1, P5 ;  /* 0x000000050c0f7211 */ /* 0x080fe400028f0eff */
[----:B------:R-:W-:Y:S01]  /*5fa0*/  LEA.HI.X.SX32 R19, R13, R5, 0x1, P4 ;  /* 0x000000050d137211 */ /* 0x000fe200020f0eff */
[----:B------:R-:W2:Y:S08]  /*5fb0*/  LDC R12, c[0x0][0x3d8] ;  /* 0x0000f600ff0c7b82 */ /* 0x000eb00000000800 */
[----:B------:R-:W3:Y:S01]  /*5fc0*/  LDC R13, c[0x0][0x3d8] ;  /* 0x0000f600ff0d7b82 */ /* 0x000ee20000000800 */
[----:B0-----:R-:W-:Y:S01]  /*5fd0*/  IMAD R26, R10, 0x158, RZ ;  /* 0x000001580a1a7824 */ /* 0x001fe200078e02ff */
[----:B------:R0:W-:Y:S04]  /*5fe0*/  STL.64 [R1+0x918], R20 ;  /* 0x0009181401007387 */ /* 0x0001e80000100a00 */
[----:B------:R-:W-:Y:S02]  /*5ff0*/  STL.64 [R1+0xc08], R14 ;  /* 0x000c080e01007387 */ /* 0x000fe40000100a00 */
[----:B------:R-:W4:Y:S01]  /*6000*/  LDC R10, c[0x0][0x3d8] ;  /* 0x0000f600ff0a7b82 */ /* 0x000f220000000800 */
[----:B0-----:R-:W-:Y:S01]  /*6010*/  IADD3 R20, P6, PT, R26, R4, RZ ;  /* 0x000000041a147210 */ /* 0x001fe20007fde0ff */
[----:B--2---:R-:W-:-:S03]  /*6020*/  IMAD R12, R12, 0x15c, RZ ;  /* 0x0000015c0c0c7824 */ /* 0x004fc600078e02ff */
[----:B------:R-:W-:Y:S01]  /*6030*/  LEA.HI.X.SX32 R21, R28, R5, 0x1, P6 ;  /* 0x000000051c157211 */ /* 0x000fe200030f0eff */
[----:B------:R-:W-:Y:S01]  /*6040*/  STL.64 [R1+0xb00], R18 ;  /* 0x000b001201007387 */ /* 0x000fe20000100a00 */
[----:B---3--:R-:W-:Y:S02]  /*6050*/  IMAD R28, R13, 0xad, RZ ;  /* 0x000000ad0d1c7824 */ /* 0x008fe400078e02ff */
[----:B------:R-:W0:Y:S01]  /*6060*/  LDC R13, c[0x0][0x3d8] ;  /* 0x0000f600ff0d7b82 */ /* 0x000e220000000800 */
[----:B------:R2:W-:Y:S01]  /*6070*/  STL.64 [R1+0x910], R20 ;  /* 0x0009101401007387 */ /* 0x0005e20000100a00 */
[----:B-----5:R-:W-:Y:S01]  /*6080*/  IMAD R29, R29, 0x15a, RZ ;  /* 0x0000015a1d1d7824 */ /* 0x020fe200078e02ff */
[----:B--2---:R-:W-:-:S05]  /*6090*/  IADD3 R20, P6, PT, R12, R4, RZ ;  /* 0x000000040c147210 */ /* 0x004fca0007fde0ff */
[----:B------:R-:W2:Y:S01]  /*60a0*/  LDC R12, c[0x0][0x3d8] ;  /* 0x0000f600ff0c7b82 */ /* 0x000ea20000000800 */
[----:B------:R-:W-:Y:S01]  /*60b0*/  IADD3 R14, P5, PT, R29, R4, RZ ;  /* 0x000000041d0e7210 */ /* 0x000fe20007fbe0ff */
[----:B----4-:R-:W-:-:S03]  /*60c0*/  IMAD R10, R10, 0xae, RZ ;  /* 0x000000ae0a0a7824 */ /* 0x010fc600078e02ff */
[----:B------:R-:W-:-:S03]  /*60d0*/  LEA.HI.X.SX32 R15, R28, R5, 0x1, P5 ;  /* 0x000000051c0f7211 */ /* 0x000fc600028f0eff */
[----:B------:R-:W3:Y:S01]  /*60e0*/  LDC R29, c[0x0][0x3d8] ;  /* 0x0000f600ff1d7b82 */ /* 0x000ee20000000800 */
[----:B0-----:R-:W-:Y:S01]  /*60f0*/  IMAD R28, R13, 0x15e, RZ ;  /* 0x0000015e0d1c7824 */ /* 0x001fe200078e02ff */
[----:B------:R0:W-:Y:S01]  /*6100*/  STL.64 [R1+0x908], R14 ;  /* 0x0009080e01007387 */ /* 0x0001e20000100a00 */
[----:B------:R-:W-:-:S03]  /*6110*/  IADD3 R18, P4, PT, R10, R4, RZ ;  /* 0x000000040a127210 */ /* 0x000fc60007f9e0ff */
[----:B0-----:R-:W-:Y:S01]  /*6120*/  IADD3 R14, P5, PT, R28, R4, RZ ;  /* 0x000000041c0e7210 */ /* 0x001fe20007fbe0ff */
[----:B--2---:R-:W-:Y:S01]  /*6130*/  IMAD R13, R12, 0x57, RZ ;  /* 0x000000570c0d7824 */ /* 0x004fe200078e02ff */
[----:B------:R-:W0:Y:S04]  /*6140*/  LDC R28, c[0x0][0x3d8] ;  /* 0x0000f600ff1c7b82 */ /* 0x000e280000000800 */
[----:B------:R-:W-:-:S04]  /*6150*/  LEA.HI.X.SX32 R19, R13, R5, 0x1, P4 ;  /* 0x000000050d137211 */ /* 0x000fc800020f0eff */
[----:B------:R-:W2:Y:S08]  /*6160*/  LDC R13, c[0x0][0x3d8] ;  /* 0x0000f600ff0d7b82 */ /* 0x000eb00000000800 */
[----:B------:R-:W4:Y:S01]  /*6170*/  LDC R12, c[0x0][0x3d8] ;  /* 0x0000f600ff0c7b82 */ /* 0x000f220000000800 */
[----:B---3--:R-:W-:Y:S01]  /*6180*/  IMAD R22, R29, 0x16, RZ ;  /* 0x000000161d167824 */ /* 0x008fe200078e02ff */
[----:B------:R-:W-:-:S06]  /*6190*/  LEA.HI.X.SX32 R21, R10, R5, 0x1, P6 ;  /* 0x000000050a157211 */ /* 0x000fcc00030f0eff */
[----:B------:R-:W3:Y:S01]  /*61a0*/  LDC R29, c[0x0][0x3d8] ;  /* 0x0000f600ff1d7b82 */ /* 0x000ee20000000800 */
[----:B0-----:R-:W-:Y:S01]  /*61b0*/  IMAD R28, R28, 0xaf, RZ ;  /* 0x000000af1c1c7824 */ /* 0x001fe200078e02ff */
[----:B------:R-:W-:Y:S04]  /*61c0*/  STL.64 [R1+0xaf8], R18 ;  /* 0x000af81201007387 */ /* 0x000fe80000100a00 */
[----:B------:R-:W-:Y:S02]  /*61d0*/  LEA.HI.X.SX32 R15, R28, R5, 0x1, P5 ;  /* 0x000000051c0f7211 */ /* 0x000fe400028f0eff */
[----:B------:R-:W0:Y:S01]  /*61e0*/  LDC R10, c[0x0][0x3d8] ;  /* 0x0000f600ff0a7b82 */ /* 0x000e220000000800 */
[----:B--2---:R-:W-:Y:S01]  /*61f0*/  IMAD R13, R13, 0x58, RZ ;  /* 0x000000580d0d7824 */ /* 0x004fe200078e02ff */
[----:B------:R2:W-:Y:S06]  /*6200*/  STL.64 [R1+0x900], R20 ;  /* 0x0009001401007387 */ /* 0x0005ec0000100a00 */
[----:B------:R-:W5:Y:S01]  /*6210*/  LDC R28, c[0x0][0x3d8] ;  /* 0x0000f600ff1c7b82 */ /* 0x000f620000000800 */
[----:B----4-:R-:W-:Y:S01]  /*6220*/  IMAD R12, R12, 0x2c, RZ ;  /* 0x0000002c0c0c7824 */ /* 0x010fe200078e02ff */
[----:B------:R4:W-:Y:S04]  /*6230*/  STL.64 [R1+0x8f8], R14 ;  /* 0x0008f80e01007387 */ /* 0x0009e80000100a00 */
[----:B--2---:R-:W-:-:S02]  /*6240*/  IADD3 R20, P6, PT, R12, R4, RZ ;  /* 0x000000040c147210 */ /* 0x004fc40007fde0ff */
[----:B----4-:R-:W-:-:S04]  /*6250*/  IADD3 R14, P5, PT, R13, R4, RZ ;  /* 0x000000040d0e7210 */ /* 0x010fc80007fbe0ff */
[-C--:B------:R-:W-:Y:S02]  /*6260*/  LEA.HI.X.SX32 R15, R12, R5.reuse, 0x1, P5 ;  /* 0x000000050c0f7211 */ /* 0x080fe400028f0eff */
[----:B------:R-:W2:Y:S01]  /*6270*/  LDC R12, c[0x0][0x3d8] ;  /* 0x0000f600ff0c7b82 */ /* 0x000ea20000000800 */
[----:B---3--:R-:W-:Y:S01]  /*6280*/  IMAD R29, R29, 0xb, RZ ;  /* 0x0000000b1d1d7824 */ /* 0x008fe200078e02ff */
[-C--:B------:R-:W-:Y:S01]  /*6290*/  IADD3 R18, P4, PT, R22, R4.reuse, RZ ;  /* 0x0000000416127210 */ /* 0x080fe20007f9e0ff */
[----:B0-----:R-:W-:Y:S01]  /*62a0*/  IMAD R10, R10, 0xb0, RZ ;  /* 0x000000b00a0a7824 */ /* 0x001fe200078e02ff */
[-C--:B------:R-:W-:Y:S02]  /*62b0*/  LEA.HI.X.SX32 R21, R22, R5.reuse, 0x1, P6 ;  /* 0x0000000516157211 */ /* 0x080fe400030f0eff */
[----:B------:R-:W-:Y:S01]  /*62c0*/  LEA.HI.X.SX32 R19, R29, R5, 0x1, P4 ;  /* 0x000000051d137211 */ /* 0x000fe200020f0eff */
[----:B-----5:R-:W-:Y:S01]  /*62d0*/  IMAD R26, R28, 0x160, RZ ;  /* 0x000001601c1a7824 */ /* 0x020fe200078e02ff */
[----:B------:R-:W0:Y:S03]  /*62e0*/  LDC R29, c[0x0][0x3d8] ;  /* 0x0000f600ff1d7b82 */ /* 0x000e260000000800 */
[----:B------:R3:W-:Y:S04]  /*62f0*/  STL.64 [R1+0xcc8], R18 ;  /* 0x000cc81201007387 */ /* 0x0007e80000100a00 */
[----:B------:R4:W-:Y:S01]  /*6300*/  STL.64 [R1+0xc88], R20 ;  /* 0x000c881401007387 */ /* 0x0009e20000100a00 */
[----:B------:R-:W5:Y:S01]  /*6310*/  LDC R28, c[0x0][0x3d8] ;  /* 0x0000f600ff1c7b82 */ /* 0x000f620000000800 */
[----:B---3--:R-:W-:-:S02]  /*6320*/  IADD3 R18, P4, PT, R10, R4, RZ ;  /* 0x000000040a127210 */ /* 0x008fc40007f9e0ff */
[-C--:B----4-:R-:W-:Y:S02]  /*6330*/  IADD3 R20, P6, PT, R26, R4.reuse, RZ ;  /* 0x000000041a147210 */ /* 0x090fe40007fde0ff */
[-C--:B------:R-:W-:Y:S01]  /*6340*/  LEA.HI.X.SX32 R19, R13, R5.reuse, 0x1, P4 ;  /* 0x000000050d137211 */ /* 0x080fe200020f0eff */
[----:B--2---:R-:W-:Y:S01]  /*6350*/  IMAD R12, R12, 0x164, RZ ;  /* 0x000001640c0c7824 */ /* 0x004fe200078e02ff */
[----:B------:R-:W-:Y:S01]  /*6360*/  LEA.HI.X.SX32 R21, R10, R5, 0x1, P6 ;  /* 0x000000050a157211 */ /* 0x000fe200030f0eff */
[----:B------:R-:W2:Y:S01]  /*6370*/  LDC R13, c[0x0][0x3d8] ;  /* 0x0000f600ff0d7b82 */ /* 0x000ea20000000800 */
[----:B------:R-:W-:Y:S04]  /*6380*/  STL.64 [R1+0xc00], R14 ;  /* 0x000c000e01007387 */ /* 0x000fe80000100a00 */
[----:B------:R-:W-:Y:S04]  /*6390*/  STL.64 [R1+0xaf0], R18 ;  /* 0x000af01201007387 */ /* 0x000fe80000100a00 */
[----:B------:R3:W-:Y:S02]  /*63a0*/  STL.64 [R1+0x8f0], R20 ;  /* 0x0008f01401007387 */ /* 0x0007e40000100a00 */
[----:B---3--:R-:W-:-:S02]  /*63b0*/  IADD3 R20, P6, PT, R12, R4, RZ ;  /* 0x000000040c147210 */ /* 0x008fc40007fde0ff */
[----:B------:R-:W3:Y:S01]  /*63c0*/  LDC R12, c[0x0][0x3d8] ;  /* 0x0000f600ff0c7b82 */ /* 0x000ee20000000800 */
[----:B-----5:R-:W-:Y:S02]  /*63d0*/  IMAD R28, R28, 0x162, RZ ;  /* 0x000001621c1c7824 */ /* 0x020fe400078e02ff */
[----:B--2---:R-:W-:-:S03]  /*63e0*/  IMAD R10, R13, 0xb1, RZ ;  /* 0x000000b10d0a7824 */ /* 0x004fc600078e02ff */
[----:B------:R-:W-:Y:S02]  /*63f0*/  IADD3 R14, P5, PT, R28, R4, RZ ;  /* 0x000000041c0e7210 */ /* 0x000fe40007fbe0ff */
[----:B------:R-:W2:Y:S02]  /*6400*/  LDC R28, c[0x0][0x3d8] ;  /* 0x0000f600ff1c7b82 */ /* 0x000ea40000000800 */
[----:B------:R-:W-:-:S05]  /*6410*/  LEA.HI.X.SX32 R15, R10, R5, 0x1, P5 ;  /* 0x000000050a0f7211 */ /* 0x000fca00028f0eff */
[----:B------:R4:W-:Y:S01]  /*6420*/  STL.64 [R1+0x8e8], R14 ;  /* 0x0008e80e01007387 */ /* 0x0009e20000100a00 */
[----:B0-----:R-:W-:Y:S01]  /*6430*/  IMAD R29, R29, 0xb2, RZ ;  /* 0x000000b21d1d7824 */ /* 0x001fe200078e02ff */
[----:B------:R-:W0:Y:S01]  /*6440*/  LDC R10, c[0x0][0x3d8] ;  /* 0x0000f600ff0a7b82 */ /* 0x000e220000000800 */
[----:B---3--:R-:W-:-:S07]  /*6450*/  IMAD R12, R12, 0x166, RZ ;  /* 0x000001660c0c7824 */ /* 0x008fce00078e02ff */
[----:B------:R-:W3:Y:S01]  /*6460*/  LDC R13, c[0x0][0x3d8] ;  /* 0x0000f600ff0d7b82 */ /* 0x000ee20000000800 */
[----:B----4-:R-:W-:-:S07]  /*6470*/  IADD3 R14, P5, PT, R12, R4, RZ ;  /* 0x000000040c0e7210 */ /* 0x010fce0007fbe0ff */
[----:B------:R-:W4:Y:S01]  /*6480*/  LDC R12, c[0x0][0x3d8] ;  /* 0x0000f600ff0c7b82 */ /* 0x000f220000000800 */
[----:B--2---:R-:W-:Y:S01]  /*6490*/  IMAD R28, R28, 0x59, RZ ;  /* 0x000000591c1c7824 */ /* 0x004fe200078e02ff */
[----:B------:R-:W-:-:S04]  /*64a0*/  IADD3 R18, P4, PT, R29, R4, RZ ;  /* 0x000000041d127210 */ /* 0x000fc80007f9e0ff */
[-C--:B------:R-:W-:Y:S01]  /*64b0*/  LEA.HI.X.SX32 R19, R28, R5.reuse, 0x1, P4 ;  /* 0x000000051c137211 */ /* 0x080fe200020f0eff */
[----:B----4-:R-:W-:Y:S02]  /*64c0*/  IMAD R28, R12, 0xb3, RZ ;  /* 0x000000b30c1c7824 */ /* 0x010fe400078e02ff */
[----:B------:R-:W2:Y:S01]  /*64d0*/  LDC R12, c[0x0][0x3d8] ;  /* 0x0000f600ff0c7b82 */ /* 0x000ea20000000800 */
[----:B------:R-:W-:-:S07]  /*64e0*/  LEA.HI.X.SX32 R21, R29, R5, 0x1, P6 ;  /* 0x000000051d157211 */ /* 0x000fce00030f0eff */
[----:B------:R-:W4:Y:S01]  /*64f0*/  LDC R29, c[0x0][0x3d8] ;  /* 0x0000f600ff1d7b82 */ /* 0x000f220000000800 */
[----:B--2---:R-:W-:-:S07]  /*6500*/  IMAD R26, R12, 0x168, RZ ;  /* 0x000001680c1a7824 */ /* 0x004fce00078e02ff */
[----:B------:R-:W2:Y:S01]  /*6510*/  LDC R12, c[0x0][0x3d8] ;  /* 0x0000f600ff0c7b82 */ /* 0x000ea20000000800 */
[----:B------:R-:W-:Y:S01]  /*6520*/  LEA.HI.X.SX32 R15, R28, R5, 0x1, P5 ;  /* 0x000000051c0f7211 */ /* 0x000fe200028f0eff */
[----:B------:R-:W-:Y:S04]  /*6530*/  STL.64 [R1+0xae8], R18 ;  /* 0x000ae81201007387 */ /* 0x000fe80000100a00 */
[----:B------:R-:W-:Y:S01]  /*6540*/  STL.64 [R1+0x8e0], R20 ;  /* 0x0008e01401007387 */ /* 0x000fe20000100a00 */
[----:B0-----:R-:W-:Y:S01]  /*6550*/  IMAD R10, R10, 0xb4, RZ ;  /* 0x000000b40a0a7824 */ /* 0x001fe200078e02ff */
[----:B------:R-:W0:Y:S02]  /*6560*/  LDC R28, c[0x0][0x3d8] ;  /* 0x0000f600ff1c7b82 */ /* 0x000e240000000800 */
[----:B------:R5:W-:Y:S02]  /*6570*/  STL.64 [R1+0x8d8], R14 ;  /* 0x0008d80e01007387 */ /* 0x000be40000100a00 */
[----:B-----5:R-:W-:Y:S01]  /*6580*/  IADD3 R14, P5, PT, R26, R4, RZ ;  /* 0x000000041a0e7210 */ /* 0x020fe20007fbe0ff */
[----:B----4-:R-:W-:-:S02]  /*6590*/  IMAD R26, R29, 0x2d, RZ ;  /* 0x0000002d1d1a7824 */ /* 0x010fc400078e02ff */
[----:B--2---:R-:W-:Y:S02]  /*65a0*/  IMAD R29, R12, 0xb6, RZ ;  /* 0x000000b60c1d7824 */ /* 0x004fe400078e02ff */
[----:B------:R-:W2:Y:S01]  /*65b0*/  LDC R12, c[0x0][0x3d8] ;  /* 0x0000f600ff0c7b82 */ /* 0x000ea20000000800 */
[----:B---3--:R-:W-:Y:S01]  /*65c0*/  IMAD R13, R13, 0x5a, RZ ;  /* 0x0000005a0d0d7824 */ /* 0x008fe200078e02ff */
[----:B------:R-:W-:-:S04]  /*65d0*/  IADD3 R20, P6, PT, R10, R4, RZ ;  /* 0x000000040a147210 */ /* 0x000fc80007fde0ff */
[C---:B------:R-:W-:Y:S02]  /*65e0*/  IADD3 R18, P4, PT, R13.reuse, R4, RZ ;  /* 0x000000040d127210 */ /* 0x040fe40007f9e0ff */
[-C--:B------:R-:W-:Y:S02]  /*65f0*/  LEA.HI.X.SX32 R21, R13, R5.reuse, 0x1, P6 ;  /* 0x000000050d157211 */ /* 0x080fe400030f0eff */
[-C--:B------:R-:W-:Y:S02]  /*6600*/  LEA.HI.X.SX32 R19, R26, R5.reuse, 0x1, P4 ;  /* 0x000000051a137211 */ /* 0x080fe400020f0eff */
[----:B------:R-:W-:Y:S02]  /*6610*/  LEA.HI.X.SX32 R15, R10, R5, 0x1, P5 ;  /* 0x000000050a0f7211 */ /* 0x000fe400028f0eff */
[----:B------:R-:W3:Y:S01]  /*6620*/  LDC R10, c[0x0][0x3d8] ;  /* 0x0000f600ff0a7b82 */ /* 0x000ee20000000800 */
[----:B------:R-:W-:Y:S01]  /*6630*/  STL.64 [R1+0xbf8], R18 ;  /* 0x000bf81201007387 */ /* 0x000fe20000100a00 */
[----:B--2---:R-:W-:-:S06]  /*6640*/  IMAD R13, R12, 0x16c, RZ ;  /* 0x0000016c0c0d7824 */ /* 0x004fcc00078e02ff */
[----:B------:R-:W2:Y:S01]  /*6650*/  LDC R12, c[0x0][0x3d8] ;  /* 0x0000f600ff0c7b82 */ /* 0x000ea20000000800 */
[----:B------:R-:W-:Y:S04]  /*6660*/  STL.64 [R1+0xae0], R20 ;  /* 0x000ae01401007387 */ /* 0x000fe80000100a00 */
[----:B------:R4:W-:Y:S01]  /*6670*/  STL.64 [R1+0x8d0], R14 ;  /* 0x0008d00e01007387 */ /* 0x0009e20000100a00 */
[----:B0-----:R-:W-:Y:S01]  /*6680*/  IMAD R28, R28, 0x16a, RZ ;  /* 0x0000016a1c1c7824 */ /* 0x001fe200078e02ff */
[-C--:B----4-:R-:W-:Y:S02]  /*6690*/  IADD3 R14, P5, PT, R13, R4.reuse, RZ ;  /* 0x000000040d0e7210 */ /* 0x090fe40007fbe0ff */
[----:B------:R-:W0:Y:S02]  /*66a0*/  LDC R13, c[0x0][0x3d8] ;  /* 0x0000f600ff0d7b82 */ /* 0x000e240000000800 */
[----:B------:R-:W-:Y:S01]  /*66b0*/  IADD3 R18, P4, PT, R28, R4, RZ ;  /* 0x000000041c127210 */ /* 0x000fe20007f9e0ff */
[----:B--2---:R-:W-:-:S05]  /*66c0*/  IMAD R28, R12, 0xb5, RZ ;  /* 0x000000b50c1c7824 */ /* 0x004fca00078e02ff */
[----:B------:R-:W2:Y:S01]  /*66d0*/  LDC R12, c[0x0][0x3d8] ;  /* 0x0000f600ff0c7b82 */ /* 0x000ea20000000800 */
[----:B------:R-:W-:Y:S01]  /*66e0*/  LEA.HI.X.SX32 R19, R28, R5, 0x1, P4 ;  /* 0x000000051c137211 */ /* 0x000fe200020f0eff */
[----:B---3--:R-:W-:-:S04]  /*66f0*/  IMAD R28, R10, 0x16e, RZ ;  /* 0x0000016e0a1c7824 */ /* 0x008fc800078e02ff */
[----:B------:R3:W-:Y:S01]  /*6700*/  STL.64 [R1+0x8c8], R18 ;  /* 0x0008c81201007387 */ /* 0x0007e20000100a00 */
[----:B0-----:R-:W-:Y:S02]  /*6710*/  IMAD R10, R13, 0x5b, RZ ;  /* 0x0000005b0d0a7824 */ /* 0x001fe400078e02ff */
[----:B------:R-:W0:Y:S01]  /*6720*/  LDC R13, c[0x0][0x3d8] ;  /* 0x0000f600ff0d7b82 */ /* 0x000e220000000800 */
[----:B---3--:R-:W-:-:S07]  /*6730*/  IADD3 R18, P4, PT, R28, R4, RZ ;  /* 0x000000041c127210 */ /* 0x008fce0007f9e0ff */
[----:B------:R-:W3:Y:S01]  /*6740*/  LDC R28, c[0x0][0x3d8] ;  /* 0x0000f600ff1c7b82 */ /* 0x000ee20000000800 */
[C---:B------:R-:W-:Y:S02]  /*6750*/  IADD3 R20, P6, PT, R29.reuse, R4, RZ ;  /* 0x000000041d147210 */ /* 0x040fe40007fde0ff */
[----:B------:R-:W-:-:S05]  /*6760*/  LEA.HI.X.SX32 R15, R29, R5, 0x1, P5 ;  /* 0x000000051d0f7211 */ /* 0x000fca00028f0eff */
[----:B------:R-:W4:Y:S01]  /*6770*/  LDC R29, c[0x0][0x3d8] ;  /* 0x0000f600ff1d7b82 */ /* 0x000f220000000800 */
[----:B------:R-:W-:Y:S01]  /*6780*/  LEA.HI.X.SX32 R21, R10, R5, 0x1, P6 ;  /* 0x000000050a157211 */ /* 0x000fe200030f0eff */
[----:B--2---:R-:W-:-:S06]  /*6790*/  IMAD R12, R12, 0x2e, RZ ;  /* 0x0000002e0c0c7824 */ /* 0x004fcc00078e02ff */
[----:B------:R-:W2:Y:S01]  /*67a0*/  LDC R10, c[0x0][0x3d8] ;  /* 0x0000f600ff0a7b82 */ /* 0x000ea20000000800 */
[----:B0-----:R-:W-:Y:S01]  /*67b0*/  IMAD R13, R13, 0x5c, RZ ;  /* 0x0000005c0d0d7824 */ /* 0x001fe200078e02ff */
[----:B------:R0:W-:Y:S01]  /*67c0*/  STL.64 [R1+0xad8], R20 ;  /* 0x000ad81401007387 */ /* 0x0001e20000100a00 */
[----:B---3--:R-:W-:-:S05]  /*67d0*/  IMAD R26, R28, 0xb7, RZ ;  /* 0x000000b71c1a7824 */ /* 0x008fca00078e02ff */
[----:B------:R-:W3:Y:S01]  /*67e0*/  LDC R28, c[0x0][0x3d8] ;  /* 0x0000f600ff1c7b82 */ /* 0x000ee20000000800 */
[----:B------:R5:W-:Y:S01]  /*67f0*/  STL.64 [R1+0x8c0], R14 ;  /* 0x0008c00e01007387 */ /* 0x000be20000100a00 */
[-C--:B0-----:R-:W-:Y:S02]  /*6800*/  IADD3 R20, P6, PT, R12, R4.reuse, RZ ;  /* 0x000000040c147210 */ /* 0x081fe40007fde0ff */
[----:B-----5:R-:W-:-:S04]  /*6810*/  IADD3 R14, P5, PT, R13, R4, RZ ;  /* 0x000000040d0e7210 */ /* 0x020fc80007fbe0ff */
[-C--:B------:R-:W-:Y:S02]  /*6820*/  LEA.HI.X.SX32 R15, R12, R5.reuse, 0x1, P5 ;  /* 0x000000050c0f7211 */ /* 0x080fe400028f0eff */
[----:B------:R-:W0:Y:S01]  /*6830*/  LDC R12, c[0x0][0x3d8] ;  /* 0x0000f600ff0c7b82 */ /* 0x000e220000000800 */
[----:B----4-:R-:W-:Y:S01]  /*6840*/  IMAD R22, R29, 0x17, RZ ;  /* 0x000000171d167824 */ /* 0x010fe200078e02ff */
[-C--:B------:R-:W-:Y:S01]  /*6850*/  LEA.HI.X.SX32 R19, R26, R5.reuse, 0x1, P4 ;  /* 0x000000051a137211 */ /* 0x080fe200020f0eff */
[----:B--2---:R-:W-:Y:S02]  /*6860*/  IMAD R10, R10, 0xb8, RZ ;  /* 0x000000b80a0a7824 */ /* 0x004fe400078e02ff */
[----:B---3--:R-:W-:Y:S01]  /*6870*/  IMAD R26, R28, 0x170, RZ ;  /* 0x000001701c1a7824 */ /* 0x008fe200078e02ff */
[----:B------:R-:W-:Y:S01]  /*6880*/  LEA.HI.X.SX32 R21, R22, R5, 0x1, P6 ;  /* 0x0000000516157211 */ /* 0x000fe200030f0eff */
[----:B------:R2:W-:Y:S01]  /*6890*/  STL.64 [R1+0x8b8], R18 ;  /* 0x0008b81201007387 */ /* 0x0005e20000100a00 */
[----:B------:R-:W3:Y:S03]  /*68a0*/  LDC R29, c[0x0][0x3d8] ;  /* 0x0000f600ff1d7b82 */ /* 0x000ee60000000800 */
[----:B------:R4:W-:Y:S05]  /*68b0*/  STL.64 [R1+0xc80], R20 ;  /* 0x000c801401007387 */ /* 0x0009ea0000100a00 */
[----:B------:R-:W5:Y:S01]  /*68c0*/  LDC R28, c[0x0][0x3d8] ;  /* 0x0000f600ff1c7b82 */ /* 0x000f620000000800 */
[----:B--2---:R-:W-:-:S02]  /*68d0*/  IADD3 R18, P4, PT, R10, R4, RZ ;  /* 0x000000040a127210 */ /* 0x004fc40007f9e0ff */
        /* <DEDUP_REMOVED lines=8> */
[----:B--2---:R-:W-:-:S02]  /*6960*/  IADD3 R20, P6, PT, R12, R4, RZ ;  /* 0x000000040c147210 */ /* 0x004fc40007fde0ff */
[----:B------:R-:W2:Y:S01]  /*6970*/  LDC R12, c[0x0][0x3d8] ;  /* 0x0000f600ff0c7b82 */ /* 0x000ea20000000800 */
[----:B---3--:R-:W-:Y:S02]  /*6980*/  IMAD R29, R29, 0x172, RZ ;  /* 0x000001721d1d7824 */ /* 0x008fe400078e02ff */
[----:B0-----:R-:W-:-:S03]  /*6990*/  IMAD R10, R13, 0xb9, RZ ;  /* 0x000000b90d0a7824 */ /* 0x001fc600078e02ff */
[----:B------:R-:W-:Y:S02]  /*69a0*/  IADD3 R14, P5, PT, R29, R4, RZ ;  /* 0x000000041d0e7210 */ /* 0x000fe40007fbe0ff */
[----:B------:R-:W0:Y:S02]  /*69b0*/  LDC R29, c[0x0][0x3d8] ;  /* 0x0000f600ff1d7b82 */ /* 0x000e240000000800 */
[----:B------:R-:W-:-:S05]  /*69c0*/  LEA.HI.X.SX32 R15, R10, R5, 0x1, P5 ;  /* 0x000000050a0f7211 */ /* 0x000fca00028f0eff */
[----:B------:R3:W-:Y:S01]  /*69d0*/  STL.64 [R1+0x8a8], R14 ;  /* 0x0008a80e01007387 */ /* 0x0007e20000100a00 */
[----:B------:R-:W4:Y:S01]  /*69e0*/  LDC R13, c[0x0][0x3d8] ;  /* 0x0000f600ff0d7b82 */ /* 0x000f220000000800 */
[----:B--2---:R-:W-:-:S07]  /*69f0*/  IMAD R12, R12, 0x176, RZ ;  /* 0x000001760c0c7824 */ /* 0x004fce00078e02ff */
[----:B------:R-:W2:Y:S01]  /*6a00*/  LDC R10, c[0x0][0x3d8] ;  /* 0x0000f600ff0a7b82 */ /* 0x000ea20000000800 */
[----:B---3--:R-:W-:-:S07]  /*6a10*/  IADD3 R14, P5, PT, R12, R4, RZ ;  /* 0x000000040c0e7210 */ /* 0x008fce0007fbe0ff */
[----:B------:R-:W3:Y:S01]  /*6a20*/  LDC R12, c[0x0][0x3d8] ;  /* 0x0000f600ff0c7b82 */ /* 0x000ee20000000800 */
[----:B-----5:R-:W-:Y:S02]  /*6a30*/  IMAD R28, R28, 0xba, RZ ;  /* 0x000000ba1c1c7824 */ /* 0x020fe400078e02ff */
[----:B0-----:R-:W-:Y:S02]  /*6a40*/  IMAD R29, R29, 0x5d, RZ ;  /* 0x0000005d1d1d7824 */ /* 0x001fe400078e02ff */
[----:B---3--:R-:W-:-:S05]  /*6a50*/  IMAD R12, R12, 0xbb, RZ ;  /* 0x000000bb0c0c7824 */ /* 0x008fca00078e02ff */
[-C--:B------:R-:W-:Y:S02]  /*6a60*/  LEA.HI.X.SX32 R15, R12, R5.reuse, 0x1, P5 ;  /* 0x000000050c0f7211 */ /* 0x080fe400028f0eff */
[----:B------:R-:W0:Y:S01]  /*6a70*/  LDC R12, c[0x0][0x3d8] ;  /* 0x0000f600ff0c7b82 */ /* 0x000e220000000800 */
[C---:B------:R-:W-:Y:S01]  /*6a80*/  IADD3 R18, P4, PT, R28.reuse, R4, RZ ;  /* 0x000000041c127210 */ /* 0x040fe20007f9e0ff */
[----:B----4-:R-:W-:Y:S01]  /*6a90*/  IMAD R13, R13, 0x5e, RZ ;  /* 0x0000005e0d0d7824 */ /* 0x010fe200078e02ff */
[-C--:B------:R-:W-:Y:S02]  /*6aa0*/  LEA.HI.X.SX32 R21, R28, R5.reuse, 0x1, P6 ;  /* 0x000000051c157211 */ /* 0x080fe400030f0eff */
[----:B------:R-:W-:-:S03]  /*6ab0*/  LEA.HI.X.SX32 R19, R29, R5, 0x1, P4 ;  /* 0x000000051d137211 */ /* 0x000fc600020f0eff */
[----:B------:R-:W3:Y:S01]  /*6ac0*/  LDC R28, c[0x0][0x3d8] ;  /* 0x0000f600ff1c7b82 */ /* 0x000ee20000000800 */
[----:B--2---:R-:W-:Y:S01]  /*6ad0*/  IMAD R10, R10, 0xbc, RZ ;  /* 0x000000bc0a0a7824 */ /* 0x004fe200078e02ff */
[----:B------:R2:W-:Y:S04]  /*6ae0*/  STL.64 [R1+0xac8], R18 ;  /* 0x000ac81201007387 */ /* 0x0005e80000100a00 */
[----:B------:R4:W-:Y:S02]  /*6af0*/  STL.64 [R1+0x8a0], R20 ;  /* 0x0008a01401007387 */ /* 0x0009e40000100a00 */
[----:B------:R-:W5:Y:S01]  /*6b00*/  LDC R29, c[0x0][0x3d8] ;  /* 0x0000f600ff1d7b82 */ /* 0x000f620000000800 */
[-C--:B--2---:R-:W-:Y:S01]  /*6b10*/  IADD3 R18, P4, PT, R13, R4.reuse, RZ ;  /* 0x000000040d127210 */ /* 0x084fe20007f9e0ff */
[----:B0-----:R-:W-:Y:S01]  /*6b20*/  IMAD R12, R12, 0x2f, RZ ;  /* 0x0000002f0c0c7824 */ /* 0x001fe200078e02ff */
[----:B----4-:R-:W-:-:S04]  /*6b30*/  IADD3 R20, P6, PT, R10, R4, RZ ;  /* 0x000000040a147210 */ /* 0x010fc80007fde0ff */
[-C--:B------:R-:W-:Y:S02]  /*6b40*/  LEA.HI.X.SX32 R19, R12, R5.reuse, 0x1, P4 ;  /* 0x000000050c137211 */ /* 0x080fe400020f0eff */
[----:B------:R-:W0:Y:S01]  /*6b50*/  LDC R12, c[0x0][0x3d8] ;  /* 0x0000f600ff0c7b82 */ /* 0x000e220000000800 */
[----:B------:R-:W-:-:S07]  /*6b60*/  LEA.HI.X.SX32 R21, R13, R5, 0x1, P6 ;  /* 0x000000050d157211 */ /* 0x000fce00030f0eff */
[----:B------:R-:W2:Y:S01]  /*6b70*/  LDC R13, c[0x0][0x3d8] ;  /* 0x0000f600ff0d7b82 */ /* 0x000ea20000000800 */
[----:B---3--:R-:W-:Y:S01]  /*6b80*/  IMAD R26, R28, 0x178, RZ ;  /* 0x000001781c1a7824 */ /* 0x008fe200078e02ff */
[----:B------:R3:W-:Y:S04]  /*6b90*/  STL.64 [R1+0x898], R14 ;  /* 0x0008980e01007387 */ /* 0x0007e80000100a00 */
[----:B------:R4:W-:Y:S01]  /*6ba0*/  STL.64 [R1+0xbe8], R18 ;  /* 0x000be81201007387 */ /* 0x0009e20000100a00 */
[----:B-----5:R-:W-:Y:S01]  /*6bb0*/  IMAD R29, R29, 0x17a, RZ ;  /* 0x0000017a1d1d7824 */ /* 0x020fe200078e02ff */
[----:B------:R-:W5:Y:S01]  /*6bc0*/  LDC R28, c[0x0][0x3d8] ;  /* 0x0000f600ff1c7b82 */ /* 0x000f620000000800 */
[-C--:B---3--:R-:W-:Y:S01]  /*6bd0*/  IADD3 R14, P5, PT, R26, R4.reuse, RZ ;  /* 0x000000041a0e7210 */ /* 0x088fe20007fbe0ff */
[----:B0-----:R-:W-:Y:S01]  /*6be0*/  IMAD R12, R12, 0x17c, RZ ;  /* 0x0000017c0c0c7824 */ /* 0x001fe200078e02ff */
[----:B------:R-:W-:Y:S02]  /*6bf0*/  STL.64 [R1+0xac0], R20 ;  /* 0x000ac01401007387 */ /* 0x000fe40000100a00 */
[----:B------:R-:W-:Y:S01]  /*6c00*/  LEA.HI.X.SX32 R15, R10, R5, 0x1, P5 ;  /* 0x000000050a0f7211 */ /* 0x000fe200028f0eff */
[C---:B------:R-:W-:Y:S01]  /*6c10*/  IMAD R3, R2.reuse, 0x6, RZ ;  /* 0x0000000602037824 */ /* 0x040fe200078e02ff */
[----:B----4-:R-:W-:Y:S01]  /*6c20*/  IADD3 R18, P4, PT, R29, R4, RZ ;  /* 0x000000041d127210 */ /* 0x010fe20007f9e0ff */
[----:B------:R-:W-:Y:S01]  /*6c30*/  IMAD R23, R2, 0xc, RZ ;  /* 0x0000000c02177824 */ /* 0x000fe200078e02ff */
[----:B------:R-:W0:Y:S01]  /*6c40*/  LDC R26, c[0x0][0x3d8] ;  /* 0x0000f600ff1a7b82 */ /* 0x000e220000000800 */
[----:B------:R3:W-:Y:S01]  /*6c50*/  STL.64 [R1+0x890], R14 ;  /* 0x0008900e01007387 */ /* 0x0007e20000100a00 */
[----:B--2---:R-:W-:-:S06]  /*6c60*/  IMAD R10, R13, 0xbd, RZ ;  /* 0x000000bd0d0a7824 */ /* 0x004fcc00078e02ff */
[----:B------:R-:W2:Y:S01]  /*6c70*/  LDC R13, c[0x0][0x3d8] ;  /* 0x0000f600ff0d7b82 */ /* 0x000ea20000000800 */
[----:B---3--:R-:W-:-:S07]  /*6c80*/  IADD3 R14, P5, PT, R12, R4, RZ ;  /* 0x000000040c0e7210 */ /* 0x008fce0007fbe0ff */
[----:B------:R-:W3:Y:S01]  /*6c90*/  LDC R12, c[0x0][0x3d8] ;  /* 0x0000f600ff0c7b82 */ /* 0x000ee20000000800 */
[----:B--2---:R-:W-:Y:S02]  /*6ca0*/  IMAD R29, R13, 0x17e, RZ ;  /* 0x0000017e0d1d7824 */ /* 0x004fe400078e02ff */
[----:B---3--:R-:W-:-:S05]  /*6cb0*/  IMAD R13, R12, 0x5f, RZ ;  /* 0x0000005f0c0d7824 */ /* 0x008fca00078e02ff */
[----:B------:R-:W2:Y:S01]  /*6cc0*/  LDC R12, c[0x0][0x3d8] ;  /* 0x0000f600ff0c7b82 */ /* 0x000ea20000000800 */
[----:B------:R-:W-:-:S05]  /*6cd0*/  LEA.HI.X.SX32 R19, R10, R5, 0x1, P4 ;  /* 0x000000050a137211 */ /* 0x000fca00020f0eff */
[----:B------:R3:W-:Y:S02]  /*6ce0*/  STL.64 [R1+0x888], R18 ;  /* 0x0008881201007387 */ /* 0x0007e40000100a00 */
[----:B------:R-:W4:Y:S01]  /*6cf0*/  LDC R10, c[0x0][0x3d8] ;  /* 0x0000f600ff0a7b82 */ /* 0x000f220000000800 */
[----:B-----5:R-:W-:Y:S01]  /*6d00*/  IMAD R28, R28, 0xbe, RZ ;  /* 0x000000be1c1c7824 */ /* 0x020fe200078e02ff */
[----:B---3--:R-:W-:Y:S01]  /*6d10*/  IADD3 R18, P4, PT, R29, R4, RZ ;  /* 0x000000041d127210 */ /* 0x008fe20007f9e0ff */
[----:B--2---:R-:W-:-:S05]  /*6d20*/  IMAD R29, R12, 0x30, RZ ;  /* 0x000000300c1d7824 */ /* 0x004fca00078e02ff */
[----:B------:R-:W2:Y:S01]  /*6d30*/  LDC R12, c[0x0][0x3d8] ;  /* 0x0000f600ff0c7b82 */ /* 0x000ea20000000800 */
[C---:B------:R-:W-:Y:S02]  /*6d40*/  IADD3 R20, P6, PT, R28.reuse, R4, RZ ;  /* 0x000000041c147210 */ /* 0x040fe40007fde0ff */
[-C--:B------:R-:W-:Y:S02]  /*6d50*/  LEA.HI.X.SX32 R15, R28, R5.reuse, 0x1, P5 ;  /* 0x000000051c0f7211 */ /* 0x080fe400028f0eff */
[----:B------:R-:W-:-:S03]  /*6d60*/  LEA.HI.X.SX32 R21, R13, R5, 0x1, P6 ;  /* 0x000000050d157211 */ /* 0x000fc600030f0eff */
[----:B------:R-:W3:Y:S01]  /*6d70*/  LDC R13, c[0x0][0x3d8] ;  /* 0x0000f600ff0d7b82 */ /* 0x000ee20000000800 */
[----:B----4-:R-:W-:Y:S01]  /*6d80*/  IMAD R10, R10, 0x18, RZ ;  /* 0x000000180a0a7824 */ /* 0x010fe200078e02ff */
[----:B------:R4:W-:Y:S06]  /*6d90*/  STL.64 [R1+0xab8], R20 ;  /* 0x000ab81401007387 */ /* 0x0009ec0000100a00 */
[----:B------:R-:W5:Y:S01]  /*6da0*/  LDC R28, c[0x0][0x3d8] ;  /* 0x0000f600ff1c7b82 */ /* 0x000f620000000800 */
[----:B------:R0:W-:Y:S01]  /*6db0*/  STL.64 [R1+0x880], R14 ;  /* 0x0008800e01007387 */ /* 0x0001e20000100a00 */
[----:B--2---:R-:W-:Y:S01]  /*6dc0*/  IMAD R12, R12, 0xbf, RZ ;  /* 0x000000bf0c0c7824 */ /* 0x004fe200078e02ff */
[----:B----4-:R-:W-:-:S02]  /*6dd0*/  IADD3 R20, P6, PT, R10, R4, RZ ;  /* 0x000000040a147210 */ /* 0x010fc40007fde0ff */
[-C--:B0-----:R-:W-:Y:S02]  /*6de0*/  IADD3 R14, P5, PT, R29, R4.reuse, RZ ;  /* 0x000000041d0e7210 */ /* 0x081fe40007fbe0ff */
[-C--:B------:R-:W-:Y:S02]  /*6df0*/  LEA.HI.X.SX32 R19, R12, R5.reuse, 0x1, P4 ;  /* 0x000000050c137211 */ /* 0x080fe400020f0eff */
[-C--:B------:R-:W-:Y:S01]  /*6e00*/  LEA.HI.X.SX32 R15, R10, R5.reuse, 0x1, P5 ;  /* 0x000000050a0f7211 */ /* 0x080fe200028f0eff */
[----:B------:R-:W0:Y:S08]  /*6e10*/  LDC R12, c[0x0][0x3d8] ;  /* 0x0000f600ff0c7b82 */ /* 0x000e300000000800 */
[----:B------:R-:W2:Y:S01]  /*6e20*/  LDC R10, c[0x0][0x3d8] ;  /* 0x0000f600ff0a7b82 */ /* 0x000ea20000000800 */
[----:B------:R-:W-:Y:S01]  /*6e30*/  IMAD R2, R2, 0x3, RZ ;  /* 0x0000000302027824 */ /* 0x000fe200078e02ff */
[-C--:B------:R-:W-:Y:S01]  /*6e40*/  IADD3 R16, P2, PT, R3, R4.reuse, RZ ;  /* 0x0000000403107210 */ /* 0x080fe20007f5e0ff */
[----:B---3--:R-:W-:Y:S01]  /*6e50*/  IMAD R13, R13, 0x60, RZ ;  /* 0x000000600d0d7824 */ /* 0x008fe200078e02ff */
[----:B------:R-:W-:Y:S01]  /*6e60*/  IADD3 R8, P1, PT, R23, R4, RZ ;  /* 0x0000000417087210 */ /* 0x000fe20007f3e0ff */
[----:B-----5:R-:W-:Y:S01]  /*6e70*/  IMAD R28, R28, 0xc0, RZ ;  /* 0x000000c01c1c7824 */ /* 0x020fe200078e02ff */
[-C--:B------:R-:W-:Y:S01]  /*6e80*/  LEA.HI.X.SX32 R17, R2, R5.reuse, 0x1, P2 ;  /* 0x0000000502117211 */ /* 0x080fe200010f0eff */
[----:B------:R3:W-:Y:S01]  /*6e90*/  STL.64 [R1+0x878], R18 ;  /* 0x0008781201007387 */ /* 0x0007e20000100a00 */
[----:B------:R-:W-:-:S03]  /*6ea0*/  LEA.HI.X.SX32 R9, R3, R5, 0x1, P1 ;  /* 0x0000000503097211 */ /* 0x000fc600008f0eff */
[----:B------:R4:W-:Y:S01]  /*6eb0*/  STL.64 [R1+0xcf0], R16 ;  /* 0x000cf01001007387 */ /* 0x0009e20000100a00 */
[-C--:B------:R-:W-:Y:S02]  /*6ec0*/  LEA.HI.X.SX32 R21, R23, R5.reuse, 0x1, P6 ;  /* 0x0000000517157211 */ /* 0x080fe400030f0eff */
[-C--:B---3--:R-:W-:Y:S02]  /*6ed0*/  IADD3 R18, P4, PT, R13, R4.reuse, RZ ;  /* 0x000000040d127210 */ /* 0x088fe40007f9e0ff */
[-C--:B----4-:R-:W-:Y:S01]  /*6ee0*/  IADD3 R16, P2, PT, R28, R4.reuse, RZ ;  /* 0x000000041c107210 */ /* 0x090fe20007f5e0ff */
[----:B------:R3:W-:Y:S01]  /*6ef0*/  STL.64 [R1+0xce0], R8 ;  /* 0x000ce00801007387 */ /* 0x0007e20000100a00 */
[-C--:B------:R-:W-:Y:S01]  /*6f00*/  LEA.HI.X.SX32 R19, R29, R5.reuse, 0x1, P4 ;  /* 0x000000051d137211 */ /* 0x080fe200020f0eff */
[----:B--2---:R-:W-:Y:S01]  /*6f10*/  IMAD R10, R10, 0x186, RZ ;  /* 0x000001860a0a7824 */ /* 0x004fe200078e02ff */
[----:B------:R-:W-:Y:S01]  /*6f20*/  LEA.HI.X.SX32 R17, R13, R5, 0x1, P2 ;  /* 0x000000050d117211 */ /* 0x000fe200010f0eff */
[----:B0-----:R-:W-:Y:S01]  /*6f30*/  IMAD R2, R12, 0x180, RZ ;  /* 0x000001800c027824 */ /* 0x001fe200078e02ff */
[----:B------:R-:W0:Y:S01]  /*6f40*/  LDC R13, c[0x0][0x3d8] ;  /* 0x0000f600ff0d7b82 */ /* 0x000e220000000800 */
[----:B---3--:R-:W2:Y:S07]  /*6f50*/  LDL.LU.64 R8, [R1+0x1638] ;  /* 0x0016380001087983 */ /* 0x008eae0000300a00 */
[----:B------:R-:W3:Y:S01]  /*6f60*/  LDC R12, c[0x0][0x3d8] ;  /* 0x0000f600ff0c7b82 */ /* 0x000ee20000000800 */
[----:B------:R-:W-:Y:S04]  /*6f70*/  STL.64 [R1+0xcc0], R20 ;  /* 0x000cc01401007387 */ /* 0x000fe80000100a00 */
[----:B------:R-:W-:Y:S04]  /*6f80*/  STL.64 [R1+0xc78], R14 ;  /* 0x000c780e01007387 */ /* 0x000fe80000100a00 */
[----:B------:R-:W-:Y:S01]  /*6f90*/  STL.64 [R1+0xbe0], R18 ;  /* 0x000be01201007387 */ /* 0x000fe20000100a00 */
[----:B------:R-:W-:-:S03]  /*6fa0*/  IADD3 R2, P1, PT, R2, R4, RZ ;  /* 0x0000000402027210 */ /* 0x000fc60007f3e0ff */
[----:B------:R4:W-:Y:S01]  /*6fb0*/  STL.64 [R1+0xab0], R16 ;  /* 0x000ab01001007387 */ /* 0x0009e20000100a00 */
[----:B------:R-:W-:Y:S02]  /*6fc0*/  LEA.HI.X.SX32 R3, R28, R5, 0x1, P1 ;  /* 0x000000051c037211 */ /* 0x000fe400008f0eff */
[----:B------:R-:W5:Y:S01]  /*6fd0*/  LDC R28, c[0x0][0x3d8] ;  /* 0x0000f600ff1c7b82 */ /* 0x000f620000000800 */
[----:B----4-:R-:W-:-:S07]  /*6fe0*/  IADD3 R16, P2, PT, R10, R4, RZ ;  /* 0x000000040a107210 */ /* 0x010fce0007f5e0ff */
[----:B------:R-:W4:Y:S01]  /*6ff0*/  LDC R10, c[0x0][0x3d8] ;  /* 0x0000f600ff0a7b82 */ /* 0x000f220000000800 */
[----:B------:R-:W-:Y:S02]  /*7000*/  IMAD R22, R26, 0x182, RZ ;  /* 0x000001821a167824 */ /* 0x000fe400078e02ff */
[----:B---3--:R-:W-:-:S05]  /*7010*/  IMAD R26, R12, 0xc2, RZ ;  /* 0x000000c20c1a7824 */ /* 0x008fca00078e02ff */
[----:B------:R-:W-:Y:S01]  /*7020*/  IADD3 R14, P5, PT, R26, R4, RZ ;  /* 0x000000041a0e7210 */ /* 0x000fe20007fbe0ff */
[----:B------:R-:W3:Y:S01]  /*7030*/  LDC R12, c[0x0][0x3d8] ;  /* 0x0000f600ff0c7b82 */ /* 0x000ee20000000800 */
[----:B-----5:R-:W-:Y:S02]  /*7040*/  IMAD R28, R28, 0x61, RZ ;  /* 0x000000611c1c7824 */ /* 0x020fe400078e02ff */
[----:B----4-:R-:W-:-:S05]  /*7050*/  IMAD R29, R10, 0xc1, RZ ;  /* 0x000000c10a1d7824 */ /* 0x010fca00078e02ff */
[----:B------:R-:W4:Y:S01]  /*7060*/  LDC R10, c[0x0][0x3d8] ;  /* 0x0000f600ff0a7b82 */ /* 0x000f220000000800 */
[----:B------:R-:W-:-:S07]  /*7070*/  LEA.HI.X.SX32 R15, R28, R5, 0x1, P5 ;  /* 0x000000051c0f7211 */ /* 0x000fce00028f0eff */
[----:B------:R-:W5:Y:S01]  /*7080*/  LDC R28, c[0x0][0x3d8] ;  /* 0x0000f600ff1c7b82 */ /* 0x000f620000000800 */
[----:B------:R-:W-:-:S04]  /*7090*/  IADD3 R20, P6, PT, R22, R4, RZ ;  /* 0x0000000416147210 */ /* 0x000fc80007fde0ff */
[----:B------:R-:W-:Y:S01]  /*70a0*/  LEA.HI.X.SX32 R21, R29, R5, 0x1, P6 ;  /* 0x000000051d157211 */ /* 0x000fe200030f0eff */
[----:B------:R-:W-:Y:S01]  /*70b0*/  STL.64 [R1+0x870], R2 ;  /* 0x0008700201007387 */ /* 0x000fe20000100a00 */
[----:B---3--:R-:W-:Y:S01]  /*70c0*/  IMAD R12, R12, 0x184, RZ ;  /* 0x000001840c0c7824 */ /* 0x008fe200078e02ff */
[----:B------:R-:W3:Y:S02]  /*70d0*/  LDC R29, c[0x0][0x3d8] ;  /* 0x0000f600ff1d7b82 */ /* 0x000ee40000000800 */
[----:B------:R-:W-:Y:S01]  /*70e0*/  STL.64 [R1+0x868], R20 ;  /* 0x0008681401007387 */ /* 0x000fe20000100a00 */
[----:B----4-:R-:W-:-:S03]  /*70f0*/  IMAD R10, R10, 0x188, RZ ;  /* 0x000001880a0a7824 */ /* 0x010fc600078e02ff */
[----:B------:R4:W-:Y:S01]  /*7100*/  STL.64 [R1+0xaa8], R14 ;  /* 0x000aa80e01007387 */ /* 0x0009e20000100a00 */
[-C--:B------:R-:W-:Y:S02]  /*7110*/  IADD3 R18, P4, PT, R12, R4.reuse, RZ ;  /* 0x000000040c127210 */ /* 0x080fe40007f9e0ff */
[----:B------:R-:W1:Y:S01]  /*7120*/  LDC R12, c[0x0][0x3d8] ;  /* 0x0000f600ff0c7b82 */ /* 0x000e620000000800 */
[----:B----4-:R-:W-:-:S07]  /*7130*/  IADD3 R14, P5, PT, R10, R4, RZ ;  /* 0x000000040a0e7210 */ /* 0x010fce0007fbe0ff */
[----:B------:R-:W4:Y:S01]  /*7140*/  LDC R10, c[0x0][0x3d8] ;  /* 0x0000f600ff0a7b82 */ /* 0x000f220000000800 */
[----:B-----5:R-:W-:-:S07]  /*7150*/  IMAD R22, R28, 0x18a, RZ ;  /* 0x0000018a1c167824 */ /* 0x020fce00078e02ff */
[----:B------:R-:W5:Y:S01]  /*7160*/  LDC R28, c[0x0][0x3d8] ;  /* 0x0000f600ff1c7b82 */ /* 0x000f620000000800 */
[----:B------:R-:W-:Y:S01]  /*7170*/  LEA.HI.X.SX32 R19, R26, R5, 0x1, P4 ;  /* 0x000000051a137211 */ /* 0x000fe200020f0eff */
[----:B0-----:R-:W-:Y:S02]  /*7180*/  IMAD R13, R13, 0xc4, RZ ;  /* 0x000000c40d0d7824 */ /* 0x001fe400078e02ff */
[----:B-1----:R-:W-:-:S03]  /*7190*/  IMAD R12, R12, 0x62, RZ ;  /* 0x000000620c0c7824 */ /* 0x002fc600078e02ff */
[-C--:B------:R-:W-:Y:S01]  /*71a0*/  IADD3 R20, P6, PT, R13, R4.reuse, RZ ;  /* 0x000000040d147210 */ /* 0x080fe20007fde0ff */
[----:B----4-:R-:W-:Y:S01]  /*71b0*/  IMAD R26, R10, 0xc3, RZ ;  /* 0x000000c30a1a7824 */ /* 0x010fe200078e02ff */
[C---:B------:R-:W-:Y:S01]  /*71c0*/  IADD3 R2, P1, PT, R12.reuse, R4, RZ ;  /* 0x000000040c027210 */ /* 0x040fe20007f3e0ff */
[----:B------:R0:W-:Y:S01]  /*71d0*/  STL.64 [R1+0x860], R18 ;  /* 0x0008601201007387 */ /* 0x0001e20000100a00 */
[-C--:B------:R-:W-:Y:S01]  /*71e0*/  LEA.HI.X.SX32 R21, R12, R5.reuse, 0x1, P6 ;  /* 0x000000050c157211 */ /* 0x080fe200030f0eff */
[----:B------:R-:W1:Y:S01]  /*71f0*/  LDC R10, c[0x0][0x3d8] ;  /* 0x0000f600ff0a7b82 */ /* 0x000e620000000800 */
[----:B------:R-:W-:Y:S01]  /*7200*/  LEA.HI.X.SX32 R17, R26, R5, 0x1, P2 ;  /* 0x000000051a117211 */ /* 0x000fe200010f0eff */
[----:B-----5:R-:W-:-:S06]  /*7210*/  IMAD R26, R28, 0x31, RZ ;  /* 0x000000311c1a7824 */ /* 0x020fcc00078e02ff */
[----:B------:R-:W4:Y:S08]  /*7220*/  LDC R28, c[0x0][0x3d8] ;  /* 0x0000f600ff1c7b82 */ /* 0x000f300000000800 */
[----:B------:R-:W5:Y:S01]  /*7230*/  LDC R12, c[0x0][0x3d8] ;  /* 0x0000f600ff0c7b82 */ /* 0x000f620000000800 */
[----:B0-----:R-:W-:Y:S02]  /*7240*/  IADD3 R18, P4, PT, R22, R4, RZ ;  /* 0x0000000416127210 */ /* 0x001fe40007f9e0ff */
[----:B------:R-:W-:-:S05]  /*7250*/  LEA.HI.X.SX32 R15, R13, R5, 0x1, P5 ;  /* 0x000000050d0f7211 */ /* 0x000fca00028f0eff */
[----:B------:R-:W0:Y:S01]  /*7260*/  LDC R13, c[0x0][0x3d8] ;  /* 0x0000f600ff0d7b82 */ /* 0x000e220000000800 */
[----:B----4-:R-:W-:-:S05]  /*7270*/  IMAD R28, R28, 0x18e, RZ ;  /* 0x0000018e1c1c7824 */ /* 0x010fca00078e02ff */
[----:B------:R-:W-:Y:S01]  /*7280*/  IADD3 R22, P6, PT, R28, R4, RZ ;  /* 0x000000041c167210 */ /* 0x000fe20007fde0ff */
[----:B-----5:R-:W-:Y:S02]  /*7290*/  IMAD R28, R12, 0x64, RZ ;  /* 0x000000640c1c7824 */ /* 0x020fe400078e02ff */
[----:B------:R-:W4:Y:S01]  /*72a0*/  LDC R12, c[0x0][0x3d8] ;  /* 0x0000f600ff0c7b82 */ /* 0x000f220000000800 */
[----:B------:R-:W-:Y:S01]  /*72b0*/  LEA.HI.X.SX32 R3, R26, R5, 0x1, P1 ;  /* 0x000000051a037211 */ /* 0x000fe200008f0eff */
[----:B------:R-:W-:Y:S06]  /*72c0*/  STL.64 [R1+0x858], R16 ;  /* 0x0008581001007387 */ /* 0x000fec0000100a00 */
[----:B------:R-:W5:Y:S01]  /*72d0*/  LDC R26, c[0x0][0x3d8] ;  /* 0x0000f600ff1a7b82 */ /* 0x000f620000000800 */
[----:B------:R-:W-:Y:S04]  /*72e0*/  STL.64 [R1+0xbd8], R2 ;  /* 0x000bd80201007387 */ /* 0x000fe80000100a00 */
[----:B------:R0:W-:Y:S02]  /*72f0*/  STL.64 [R1+0xaa0], R20 ;  /* 0x000aa01401007387 */ /* 0x0001e40000100a00 */
[----:B0-----:R-:W-:-:S02]  /*7300*/  IMAD R20, R13, 0xc5, RZ ;  /* 0x000000c50d147824 */ /* 0x001fc400078e02ff */
[----:B----4-:R-:W-:Y:S02]  /*7310*/  IMAD R13, R12, 0xc8, RZ ;  /* 0x000000c80c0d7824 */ /* 0x010fe400078e02ff */
[----:B------:R-:W0:Y:S01]  /*7320*/  LDC R12, c[0x0][0x3d8] ;  /* 0x0000f600ff0c7b82 */ /* 0x000e220000000800 */
[----:B---3--:R-:W-:Y:S02]  /*7330*/  IMAD R29, R29, 0xc6, RZ ;  /* 0x000000c61d1d7824 */ /* 0x008fe400078e02ff */
[----:B-1----:R-:W-:Y:S02]  /*7340*/  IMAD R10, R10, 0x18c, RZ ;  /* 0x0000018c0a0a7824 */ /* 0x002fe400078e02ff */
[----:B-----5:R-:W-:Y:S01]  /*7350*/  IMAD R26, R26, 0x63, RZ ;  /* 0x000000631a1a7824 */ /* 0x020fe200078e02ff */
[-C--:B------:R-:W-:Y:S02]  /*7360*/  IADD3 R16, P2, PT, R29, R4.reuse, RZ ;  /* 0x000000041d107210 */ /* 0x080fe40007f5e0ff */
[----:B------:R-:W-:-:S02]  /*7370*/  IADD3 R2, P1, PT, R10, R4, RZ ;  /* 0x000000040a027210 */ /* 0x000fc40007f3e0ff */
[-C--:B------:R-:W-:Y:S01]  /*7380*/  LEA.HI.X.SX32 R19, R20, R5.reuse, 0x1, P4 ;  /* 0x0000000514137211 */ /* 0x080fe200020f0eff */
[----:B------:R-:W-:Y:S01]  /*7390*/  STL.64 [R1+0x850], R14 ;  /* 0x0008500e01007387 */ /* 0x000fe20000100a00 */
[-C--:B------:R-:W-:Y:S01]  /*73a0*/  LEA.HI.X.SX32 R17, R26, R5.reuse, 0x1, P2 ;  /* 0x000000051a117211 */ /* 0x080fe200010f0eff */
[----:B------:R-:W1:Y:S01]  /*73b0*/  LDC R10, c[0x0][0x3d8] ;  /* 0x0000f600ff0a7b82 */ /* 0x000e620000000800 */
[----:B------:R-:W-:Y:S01]  /*73c0*/  LEA.HI.X.SX32 R3, R29, R5, 0x1, P1 ;  /* 0x000000051d037211 */ /* 0x000fe200008f0eff */
[----:B------:R-:W-:Y:S04]  /*73d0*/  STL.64 [R1+0x848], R18 ;  /* 0x0008481201007387 */ /* 0x000fe80000100a00 */
[----:B------:R-:W-:Y:S02]  /*73e0*/  STL.64 [R1+0xa98], R16 ;  /* 0x000a981001007387 */ /* 0x000fe40000100a00 */
[----:B------:R-:W3:Y:S01]  /*73f0*/  LDC R29, c[0x0][0x3d8] ;  /* 0x0000f600ff1d7b82 */ /* 0x000ee20000000800 */
[----:B0-----:R-:W-:Y:S01]  /*7400*/  IMAD R12, R12, 0x190, RZ ;  /* 0x000001900c0c7824 */ /* 0x001fe200078e02ff */
[----:B------:R0:W-:Y:S04]  /*7410*/  STL.64 [R1+0x840], R2 ;  /* 0x0008400201007387 */ /* 0x0001e80000100a00 */
[----:B------:R-:W-:-:S02]  /*7420*/  IADD3 R20, P1, PT, R12, R4, RZ ;  /* 0x000000040c147210 */ /* 0x000fc40007f3e0ff */
[----:B------:R-:W4:Y:S08]  /*7430*/  LDC R12, c[0x0][0x3d8] ;  /* 0x0000f600ff0c7b82 */ /* 0x000f300000000800 */
[----:B0-----:R-:W0:Y:S08]  /*7440*/  LDC R3, c[0x0][0x3d8] ;  /* 0x0000f600ff037b82 */ /* 0x001e300000000800 */
[----:B------:R-:W5:Y:S01]  /*7450*/  LDC R2, c[0x0][0x3d8] ;  /* 0x0000f600ff027b82 */ /* 0x000f620000000800 */
[----:B0-----:R-:W-:-:S02]  /*7460*/  IMAD R26, R3, 0xca, RZ ;  /* 0x000000ca031a7824 */ /* 0x001fc400078e02ff */
[----:B-----5:R-:W-:Y:S02]  /*7470*/  IMAD R3, R2, 0xc7, RZ ;  /* 0x000000c702037824 */ /* 0x020fe400078e02ff */
[----:B---3--:R-:W-:Y:S02]  /*7480*/  IMAD R2, R29, 0x192, RZ ;  /* 0x000001921d027824 */ /* 0x008fe400078e02ff */
[----:B----4-:R-:W-:Y:S02]  /*7490*/  IMAD R29, R12, 0x19, RZ ;  /* 0x000000190c1d7824 */ /* 0x010fe400078e02ff */
[----:B------:R-:W0:Y:S01]  /*74a0*/  LDC R12, c[0x0][0x3d8] ;  /* 0x0000f600ff0c7b82 */ /* 0x000e220000000800 */
[----:B-1----:R-:W-:Y:S01]  /*74b0*/  IMAD R10, R10, 0x32, RZ ;  /* 0x000000320a0a7824 */ /* 0x002fe200078e02ff */
[----:B------:R-:W-:-:S04]  /*74c0*/  IADD3 R18, P4, PT, R28, R4, RZ ;  /* 0x000000041c127210 */ /* 0x000fc80007f9e0ff */
[C---:B------:R-:W-:Y:S02]  /*74d0*/  IADD3 R14, P5, PT, R10.reuse, R4, RZ ;  /* 0x000000040a0e7210 */ /* 0x040fe40007fbe0ff */
[-C--:B------:R-:W-:Y:S02]  /*74e0*/  LEA.HI.X.SX32 R23, R3, R5.reuse, 0x1, P6 ;  /* 0x0000000503177211 */ /* 0x080fe400030f0eff */
[-C--:B------:R-:W-:Y:S02]  /*74f0*/  LEA.HI.X.SX32 R15, R29, R5.reuse, 0x1, P5 ;  /* 0x000000051d0f7211 */ /* 0x080fe400028f0eff */
[----:B------:R-:W-:Y:S01]  /*7500*/  LEA.HI.X.SX32 R19, R10, R5, 0x1, P4 ;  /* 0x000000050a137211 */ /* 0x000fe200020f0eff */
[----:B------:R1:W-:Y:S01]  /*7510*/  STL.64 [R1+0x838], R22 ;  /* 0x0008381601007387 */ /* 0x0003e20000100a00 */
[----:B------:R-:W3:Y:S03]  /*7520*/  LDC R10, c[0x0][0x3d8] ;  /* 0x0000f600ff0a7b82 */ /* 0x000ee60000000800 */
[----:B------:R-:W-:Y:S01]  /*7530*/  STL.64 [R1+0xc70], R14 ;  /* 0x000c700e01007387 */ /* 0x000fe20000100a00 */
[----:B0-----:R-:W-:-:S03]  /*7540*/  IMAD R12, R12, 0x194, RZ ;  /* 0x000001940c0c7824 */ /* 0x001fc600078e02ff */
[----:B------:R0:W-:Y:S01]  /*7550*/  STL.64 [R1+0xbd0], R18 ;  /* 0x000bd01201007387 */ /* 0x0001e20000100a00 */
[-C--:B------:R-:W-:Y:S01]  /*7560*/  IADD3 R16, P2, PT, R13, R4.reuse, RZ ;  /* 0x000000040d107210 */ /* 0x080fe20007f5e0ff */
[----:B-1----:R-:W1:Y:S01]  /*7570*/  LDC R22, c[0x0][0x3d8] ;  /* 0x0000f600ff167b82 */ /* 0x002e620000000800 */
[----:B0-----:R-:W-:-:S07]  /*7580*/  IADD3 R18, P4, PT, R12, R4, RZ ;  /* 0x000000040c127210 */ /* 0x001fce0007f9e0ff */
[----:B------:R-:W0:Y:S01]  /*7590*/  LDC R12, c[0x0][0x3d8] ;  /* 0x0000f600ff0c7b82 */ /* 0x000e220000000800 */
[----:B------:R-:W-:Y:S01]  /*75a0*/  LEA.HI.X.SX32 R17, R28, R5, 0x1, P2 ;  /* 0x000000051c117211 */ /* 0x000fe200010f0eff */
[----:B---3--:R-:W-:-:S04]  /*75b0*/  IMAD R29, R10, 0x196, RZ ;  /* 0x000001960a1d7824 */ /* 0x008fc800078e02ff */
[----:B------:R3:W-:Y:S01]  /*75c0*/  STL.64 [R1+0xa90], R16 ;  /* 0x000a901001007387 */ /* 0x0007e20000100a00 */
[-C--:B------:R-:W-:Y:S01]  /*75d0*/  IADD3 R2, P6, PT, R2, R4.reuse, RZ ;  /* 0x0000000402027210 */ /* 0x080fe20007fde0ff */
[----:B------:R-:W4:Y:S01]  /*75e0*/  LDC R28, c[0x0][0x3d8] ;  /* 0x0000f600ff1c7b82 */ /* 0x000f220000000800 */
[----:B---3--:R-:W-:-:S07]  /*75f0*/  IADD3 R16, P2, PT, R29, R4, RZ ;  /* 0x000000041d107210 */ /* 0x008fce0007f5e0ff */
[----:B------:R-:W3:Y:S01]  /*7600*/  LDC R29, c[0x0][0x3d8] ;  /* 0x0000f600ff1d7b82 */ /* 0x000ee20000000800 */
[----:B0-----:R-:W-:-:S07]  /*7610*/  IMAD R10, R12, 0x66, RZ ;  /* 0x000000660c0a7824 */ /* 0x001fce00078e02ff */
[----:B------:R-:W0:Y:S01]  /*7620*/  LDC R12, c[0x0][0x3d8] ;  /* 0x0000f600ff0c7b82 */ /* 0x000e220000000800 */
[----:B------:R-:W-:Y:S02]  /*7630*/  IADD3 R14, P5, PT, R26, R4, RZ ;  /* 0x000000041a0e7210 */ /* 0x000fe40007fbe0ff */
[----:B------:R-:W-:-:S05]  /*7640*/  LEA.HI.X.SX32 R21, R13, R5, 0x1, P1 ;  /* 0x000000050d157211 */ /* 0x000fca00008f0eff */
[----:B------:R-:W-:Y:S01]  /*7650*/  STL.64 [R1+0x830], R20 ;  /* 0x0008301401007387 */ /* 0x000fe20000100a00 */
[----:B---3--:R-:W-:Y:S02]  /*7660*/  IMAD R29, R29, 0x65, RZ ;  /* 0x000000651d1d7824 */ /* 0x008fe400078e02ff */
[----:B0-----:R-:W-:-:S03]  /*7670*/  IMAD R23, R12, 0xc9, RZ ;  /* 0x000000c90c177824 */ /* 0x001fc600078e02ff */
[-C--:B------:R-:W-:Y:S02]  /*7680*/  LEA.HI.X.SX32 R15, R29, R5.reuse, 0x1, P5 ;  /* 0x000000051d0f7211 */ /* 0x080fe400028f0eff */
[-C--:B------:R-:W-:Y:S01]  /*7690*/  LEA.HI.X.SX32 R19, R26, R5.reuse, 0x1, P4 ;  /* 0x000000051a137211 */ /* 0x080fe200020f0eff */
[----:B------:R-:W0:Y:S01]  /*76a0*/  LDC R29, c[0x0][0x3d8] ;  /* 0x0000f600ff1d7b82 */ /* 0x000e220000000800 */
[----:B------:R-:W-:Y:S01]  /*76b0*/  LEA.HI.X.SX32 R3, R23, R5, 0x1, P6 ;  /* 0x0000000517037211 */ /* 0x000fe200030f0eff */
[----:B-1----:R-:W-:-:S04]  /*76c0*/  IMAD R23, R22, 0x198, RZ ;  /* 0x0000019816177824 */ /* 0x002fc800078e02ff */
[----:B------:R-:W-:Y:S02]  /*76d0*/  STL.64 [R1+0x828], R2 ;  /* 0x0008280201007387 */ /* 0x000fe40000100a00 */
[----:B------:R-:W1:Y:S02]  /*76e0*/  LDC R26, c[0x0][0x3d8] ;  /* 0x0000f600ff1a7b82 */ /* 0x000e640000000800 */
[----:B------:R3:W-:Y:S01]  /*76f0*/  STL.64 [R1+0xa88], R14 ;  /* 0x000a880e01007387 */ /* 0x0007e20000100a00 */
[----:B------:R-:W-:Y:S01]  /*7700*/  IADD3 R12, P1, PT, R10, R4, RZ ;  /* 0x000000040a0c7210 */ /* 0x000fe20007f3e0ff */
[----:B----4-:R-:W-:-:S04]  /*7710*/  IMAD R28, R28, 0xcc, RZ ;  /* 0x000000cc1c1c7824 */ /* 0x010fc800078e02ff */
[----:B------:R-:W4:Y:S01]  /*7720*/  LDC R22, c[0x0][0x3d8] ;  /* 0x0000f600ff167b82 */ /* 0x000f220000000800 */
[----:B---3--:R-:W-:-:S07]  /*7730*/  IADD3 R14, P5, PT, R23, R4, RZ ;  /* 0x00000004170e7210 */ /* 0x008fce0007fbe0ff */
[----:B------:R-:W3:Y:S01]  /*7740*/  LDC R23, c[0x0][0x3d8] ;  /* 0x0000f600ff177b82 */ /* 0x000ee20000000800 */
[----:B-1----:R-:W-:Y:S01]  /*7750*/  IMAD R26, R26, 0x33, RZ ;  /* 0x000000331a1a7824 */ /* 0x002fe200078e02ff */
[----:B------:R-:W-:Y:S04]  /*7760*/  STL.64 [R1+0x820], R18 ;  /* 0x0008201201007387 */ /* 0x000fe80000100a00 */
[----:B------:R-:W-:Y:S01]  /*7770*/  LEA.HI.X.SX32 R13, R26, R5, 0x1, P1 ;  /* 0x000000051a0d7211 */ /* 0x000fe200008f0eff */
[----:B---3--:R-:W-:-:S05]  /*7780*/  IMAD R23, R23, 0xcb, RZ ;  /* 0x000000cb17177824 */ /* 0x008fca00078e02ff */
[----:B------:R-:W-:-:S05]  /*7790*/  LEA.HI.X.SX32 R17, R23, R5, 0x1, P2 ;  /* 0x0000000517117211 */ /* 0x000fca00010f0eff */
[----:B------:R-:W-:Y:S04]  /*77a0*/  STL.64 [R1+0x818], R16 ;  /* 0x0008181001007387 */ /* 0x000fe80000100a00 */
[----:B------:R1:W-:Y:S02]  /*77b0*/  STL.64 [R1+0xbc8], R12 ;  /* 0x000bc80c01007387 */ /* 0x0003e40000100a00 */
[----:B-1----:R-:W1:Y:S01]  /*77c0*/  LDC R12, c[0x0][0x3d8] ;  /* 0x0000f600ff0c7b82 */ /* 0x002e620000000800 */
[----:B------:R-:W-:Y:S01]  /*77d0*/  IADD3 R2, P6, PT, R28, R4, RZ ;  /* 0x000000041c027210 */ /* 0x000fe20007fde0ff */
[----:B0-----:R-:W-:-:S03]  /*77e0*/  IMAD R29, R29, 0x19a, RZ ;  /* 0x0000019a1d1d7824 */ /* 0x001fc600078e02ff */
[----:B------:R-:W-:Y:S02]  /*77f0*/  LEA.HI.X.SX32 R3, R10, R5, 0x1, P6 ;  /* 0x000000050a037211 */ /* 0x000fe400030f0eff */
[----:B------:R-:W-:Y:S01]  /*7800*/  IADD3 R18, P4, PT, R29, R4, RZ ;  /* 0x000000041d127210 */ /* 0x000fe20007f9e0ff */
[----:B------:R-:W0:Y:S08]  /*7810*/  LDC R13, c[0x0][0x3d8] ;  /* 0x0000f600ff0d7b82 */ /* 0x000e300000000800 */
[----:B------:R-:W3:Y:S01]  /*7820*/  LDC R29, c[0x0][0x3d8] ;  /* 0x0000f600ff1d7b82 */ /* 0x000ee20000000800 */
[----:B-1----:R-:W-:-:S07]  /*7830*/  IMAD R10, R12, 0x1a, RZ ;  /* 0x0000001a0c0a7824 */ /* 0x002fce00078e02ff */
[----:B------:R-:W1:Y:S01]  /*7840*/  LDC R12, c[0x0][0x3d8] ;  /* 0x0000f600ff0c7b82 */ /* 0x000e620000000800 */
[----:B------:R-:W-:Y:S01]  /*7850*/  LEA.HI.X.SX32 R15, R28, R5, 0x1, P5 ;  /* 0x000000051c0f7211 */ /* 0x000fe200028f0eff */
[----:B---3--:R-:W-:Y:S02]  /*7860*/  IMAD R29, R29, 0x19c, RZ ;  /* 0x0000019c1d1d7824 */ /* 0x008fe400078e02ff */
[----:B-1----:R-:W-:-:S04]  /*7870*/  IMAD R28, R12, 0xcd, RZ ;  /* 0x000000cd0c1c7824 */ /* 0x002fc800078e02ff */
[----:B------:R-:W1:Y:S01]  /*7880*/  LDC R12, c[0x0][0x3d8] ;  /* 0x0000f600ff0c7b82 */ /* 0x000e620000000800 */
[----:B------:R-:W-:Y:S01]  /*7890*/  IADD3 R16, P1, PT, R29, R4, RZ ;  /* 0x000000041d107210 */ /* 0x000fe20007f3e0ff */
[----:B0-----:R-:W-:-:S06]  /*78a0*/  IMAD R29, R13, 0x19e, RZ ;  /* 0x0000019e0d1d7824 */ /* 0x001fcc00078e02ff */
[----:B------:R-:W0:Y:S01]  /*78b0*/  LDC R13, c[0x0][0x3d8] ;  /* 0x0000f600ff0d7b82 */ /* 0x000e220000000800 */
[----:B----4-:R-:W-:Y:S01]  /*78c0*/  IMAD R22, R22, 0xce, RZ ;  /* 0x000000ce16167824 */ /* 0x010fe200078e02ff */
[----:B------:R3:W-:Y:S01]  /*78d0*/  STL.64 [R1+0xa80], R2 ;  /* 0x000a800201007387 */ /* 0x0007e20000100a00 */
[----:B------:R-:W-:Y:S01]  /*78e0*/  LEA.HI.X.SX32 R19, R28, R5, 0x1, P4 ;  /* 0x000000051c137211 */ /* 0x000fe200020f0eff */
[----:B-1----:R-:W-:Y:S01]  /*78f0*/  IMAD R26, R12, 0x67, RZ ;  /* 0x000000670c1a7824 */ /* 0x002fe200078e02ff */
[----:B---3--:R-:W-:-:S03]  /*7900*/  IADD3 R2, P6, PT, R29, R4, RZ ;  /* 0x000000041d027210 */ /* 0x008fc60007fde0ff */
[----:B------:R-:W1:Y:S01]  /*7910*/  LDC R12, c[0x0][0x3d8] ;  /* 0x0000f600ff0c7b82 */ /* 0x000e620000000800 */
[C---:B------:R-:W-:Y:S02]  /*7920*/  IADD3 R20, P2, PT, R22.reuse, R4, RZ ;  /* 0x0000000416147210 */ /* 0x040fe40007f5e0ff */
[----:B------:R-:W-:Y:S01]  /*7930*/  LEA.HI.X.SX32 R17, R22, R5, 0x1, P1 ;  /* 0x0000000516117211 */ /* 0x000fe200008f0eff */
[----:B0-----:R-:W-:-:S04]  /*7940*/  IMAD R29, R13, 0x34, RZ ;  /* 0x000000340d1d7824 */ /* 0x001fc800078e02ff */
[----:B------:R-:W0:Y:S01]  /*7950*/  LDC R13, c[0x0][0x3d8] ;  /* 0x0000f600ff0d7b82 */ /* 0x000e220000000800 */
[----:B------:R3:W-:Y:S07]  /*7960*/  STL.64 [R1+0x810], R14 ;  /* 0x0008100e01007387 */ /* 0x0007ee0000100a00 */
[----:B------:R-:W4:Y:S01]  /*7970*/  LDC R28, c[0x0][0x3d8] ;  /* 0x0000f600ff1c7b82 */ /* 0x000f220000000800 */
[----:B------:R5:W-:Y:S07]  /*7980*/  STL.64 [R1+0x808], R18 ;  /* 0x0008081201007387 */ /* 0x000bee0000100a00 */
[----:B------:R-:W2:Y:S01]  /*7990*/  LDC R22, c[0x0][0x3d8] ;  /* 0x0000f600ff167b82 */ /* 0x000ea20000000800 */
[----:B---3--:R-:W-:-:S02]  /*79a0*/  IADD3 R14, P5, PT, R10, R4, RZ ;  /* 0x000000040a0e7210 */ /* 0x008fc40007fbe0ff */
[----:B-----5:R-:W-:Y:S02]  /*79b0*/  IADD3 R18, P4, PT, R29, R4, RZ ;  /* 0x000000041d127210 */ /* 0x020fe40007f9e0ff */
[-C--:B------:R-:W-:Y:S02]  /*79c0*/  LEA.HI.X.SX32 R21, R26, R5.reuse, 0x1, P2 ;  /* 0x000000051a157211 */ /* 0x080fe400010f0eff */
[----:B------:R-:W-:Y:S01]  /*79d0*/  LEA.HI.X.SX32 R19, R10, R5, 0x1, P4 ;  /* 0x000000050a137211 */ /* 0x000fe200020f0eff */
[----:B-1----:R-:W-:Y:S01]  /*79e0*/  IMAD R26, R12, 0xcf, RZ ;  /* 0x000000cf0c1a7824 */ /* 0x002fe200078e02ff */
[----:B------:R-:W1:Y:S08]  /*79f0*/  LDC R10, c[0x0][0x3d8] ;  /* 0x0000f600ff0a7b82 */ /* 0x000e700000000800 */
[----:B------:R-:W3:Y:S01]  /*7a00*/  LDC R12, c[0x0][0x3d8] ;  /* 0x0000f600ff0c7b82 */ /* 0x000ee20000000800 */
[----:B0-----:R-:W-:-:S02]  /*7a10*/  IMAD R13, R13, 0x68, RZ ;  /* 0x000000680d0d7824 */ /* 0x001fc400078e02ff */
[----:B----4-:R-:W-:Y:S02]  /*7a20*/  IMAD R28, R28, 0xd0, RZ ;  /* 0x000000d01c1c7824 */ /* 0x010fe400078e02ff */
[----:B--2---:R-:W-:Y:S01]  /*7a30*/  IMAD R23, R22, 0xd, RZ ;  /* 0x0000000d16177824 */ /* 0x004fe200078e02ff */
[----:B------:R0:W-:Y:S01]  /*7a40*/  STL.64 [R1+0xa78], R20 ;  /* 0x000a781401007387 */ /* 0x0001e20000100a00 */
[-C--:B------:R-:W-:Y:S02]  /*7a50*/  LEA.HI.X.SX32 R3, R26, R5.reuse, 0x1, P6 ;  /* 0x000000051a037211 */ /* 0x080fe400030f0eff */
[----:B------:R-:W2:Y:S01]  /*7a60*/  LDC R26, c[0x0][0x3d8] ;  /* 0x0000f600ff1a7b82 */ /* 0x000ea20000000800 */
[----:B------:R4:W-:Y:S01]  /*7a70*/  STL.64 [R1+0x800], R16 ;  /* 0x0008001001007387 */ /* 0x0009e20000100a00 */
[----:B------:R-:W-:Y:S02]  /*7a80*/  LEA.HI.X.SX32 R15, R23, R5, 0x1, P5 ;  /* 0x00000005170f7211 */ /* 0x000fe400028f0eff */
[----:B0-----:R-:W-:-:S02]  /*7a90*/  IADD3 R20, P2, PT, R13, R4, RZ ;  /* 0x000000040d147210 */ /* 0x001fc40007f5e0ff */
[----:B----4-:R-:W-:Y:S02]  /*7aa0*/  IADD3 R16, P1, PT, R28, R4, RZ ;  /* 0x000000041c107210 */ /* 0x010fe40007f3e0ff */
[-C--:B------:R-:W-:Y:S01]  /*7ab0*/  LEA.HI.X.SX32 R21, R29, R5.reuse, 0x1, P2 ;  /* 0x000000051d157211 */ /* 0x080fe200010f0eff */
[----:B------:R3:W-:Y:S01]  /*7ac0*/  STL.64 [R1+0x7f8], R2 ;  /* 0x0007f80201007387 */ /* 0x0007e20000100a00 */
[----:B------:R-:W-:Y:S01]  /*7ad0*/  LEA.HI.X.SX32 R17, R13, R5, 0x1, P1 ;  /* 0x000000050d117211 */ /* 0x000fe200008f0eff */
[----:B-1----:R-:W-:Y:S01]  /*7ae0*/  IMAD R10, R10, 0x1a6, RZ ;  /* 0x000001a60a0a7824 */ /* 0x002fe200078e02ff */
[----:B------:R-:W0:Y:S01]  /*7af0*/  LDC R13, c[0x0][0x3d8] ;  /* 0x0000f600ff0d7b82 */ /* 0x000e220000000800 */
[----:B------:R-:W-:Y:S04]  /*7b00*/  STL.64 [R1+0xcb8], R14 ;  /* 0x000cb80e01007387 */ /* 0x000fe80000100a00 */
[----:B------:R-:W-:Y:S01]  /*7b10*/  STL.64 [R1+0xc68], R18 ;  /* 0x000c681201007387 */ /* 0x000fe20000100a00 */
[----:B---3--:R-:W-:-:S03]  /*7b20*/  IMAD R2, R12, 0x1a0, RZ ;  /* 0x000001a00c027824 */ /* 0x008fc600078e02ff */
[----:B------:R-:W-:Y:S01]  /*7b30*/  STL.64 [R1+0xbc0], R20 ;  /* 0x000bc01401007387 */ /* 0x000fe20000100a00 */
[----:B------:R-:W1:Y:S03]  /*7b40*/  LDC R12, c[0x0][0x3d8] ;  /* 0x0000f600ff0c7b82 */ /* 0x000e660000000800 */
[----:B------:R3:W-:Y:S01]  /*7b50*/  STL.64 [R1+0xa70], R16 ;  /* 0x000a701001007387 */ /* 0x0007e20000100a00 */
[----:B------:R-:W-:-:S04]  /*7b60*/  IADD3 R2, P6, PT, R2, R4, RZ ;  /* 0x0000000402027210 */ /* 0x000fc80007fde0ff */
[----:B------:R-:W-:Y:S02]  /*7b70*/  LEA.HI.X.SX32 R3, R28, R5, 0x1, P6 ;  /* 0x000000051c037211 */ /* 0x000fe400030f0eff */
[----:B------:R-:W4:Y:S01]  /*7b80*/  LDC R28, c[0x0][0x3d8] ;  /* 0x0000f600ff1c7b82 */ /* 0x000f220000000800 */
[----:B---3--:R-:W-:-:S07]  /*7b90*/  IADD3 R16, P1, PT, R10, R4, RZ ;  /* 0x000000040a107210 */ /* 0x008fce0007f3e0ff */
[----:B------:R-:W3:Y:S01]  /*7ba0*/  LDC R10, c[0x0][0x3d8] ;  /* 0x0000f600ff0a7b82 */ /* 0x000ee20000000800 */
[----:B--2---:R-:W-:Y:S02]  /*7bb0*/  IMAD R22, R26, 0x1a2, RZ ;  /* 0x000001a21a167824 */ /* 0x004fe400078e02ff */
[----:B-1----:R-:W-:-:S05]  /*7bc0*/  IMAD R26, R12, 0xd2, RZ ;  /* 0x000000d20c1a7824 */ /* 0x002fca00078e02ff */
[----:B------:R-:W1:Y:S01]  /*7bd0*/  LDC R12, c[0x0][0x3d8] ;  /* 0x0000f600ff0c7b82 */ /* 0x000e620000000800 */
[----:B------:R-:W-:Y:S01]  /*7be0*/  IADD3 R18, P4, PT, R26, R4, RZ ;  /* 0x000000041a127210 */ /* 0x000fe20007f9e0ff */
[----:B----4-:R-:W-:Y:S02]  /*7bf0*/  IMAD R28, R28, 0x69, RZ ;  /* 0x000000691c1c7824 */ /* 0x010fe400078e02ff */
[----:B---3--:R-:W-:-:S04]  /*7c00*/  IMAD R29, R10, 0xd1, RZ ;  /* 0x000000d10a1d7824 */ /* 0x008fc800078e02ff */
[----:B------:R-:W2:Y:S01]  /*7c10*/  LDC R10, c[0x0][0x3d8] ;  /* 0x0000f600ff0a7b82 */ /* 0x000ea20000000800 */
[----:B------:R-:W-:-:S07]  /*7c20*/  LEA.HI.X.SX32 R19, R28, R5, 0x1, P4 ;  /* 0x000000051c137211 */ /* 0x000fce00020f0eff */
[----:B------:R-:W3:Y:S01]  /*7c30*/  LDC R28, c[0x0][0x3d8] ;  /* 0x0000f600ff1c7b82 */ /* 0x000ee20000000800 */
[----:B------:R-:W-:-:S04]  /*7c40*/  IADD3 R14, P5, PT, R22, R4, RZ ;  /* 0x00000004160e7210 */ /* 0x000fc80007fbe0ff */
[----:B------:R-:W-:Y:S01]  /*7c50*/  LEA.HI.X.SX32 R15, R29, R5, 0x1, P5 ;  /* 0x000000051d0f7211 */ /* 0x000fe200028f0eff */
[----:B------:R-:W-:Y:S01]  /*7c60*/  STL.64 [R1+0x7f0], R2 ;  /* 0x0007f00201007387 */ /* 0x000fe20000100a00 */
[----:B-1----:R-:W-:Y:S01]  /*7c70*/  IMAD R12, R12, 0x1a4, RZ ;  /* 0x000001a40c0c7824 */ /* 0x002fe200078e02ff */
[----:B------:R-:W1:Y:S02]  /*7c80*/  LDC R29, c[0x0][0x3d8] ;  /* 0x0000f600ff1d7b82 */ /* 0x000e640000000800 */
[----:B------:R-:W-:Y:S01]  /*7c90*/  STL.64 [R1+0x7e8], R14 ;  /* 0x0007e80e01007387 */ /* 0x000fe20000100a00 */
[----:B--2---:R-:W-:-:S03]  /*7ca0*/  IMAD R10, R10, 0x1a8, RZ ;  /* 0x000001a80a0a7824 */ /* 0x004fc600078e02ff */
[----:B------:R2:W-:Y:S01]  /*7cb0*/  STL.64 [R1+0xa68], R18 ;  /* 0x000a681201007387 */ /* 0x0005e20000100a00 */
[-C--:B------:R-:W-:Y:S02]  /*7cc0*/  IADD3 R20, P2, PT, R12, R4.reuse, RZ ;  /* 0x000000040c147210 */ /* 0x080fe40007f5e0ff */
[----:B------:R-:W4:Y:S01]  /*7cd0*/  LDC R12, c[0x0][0x3d8] ;  /* 0x0000f600ff0c7b82 */ /* 0x000f220000000800 */
[----:B--2---:R-:W-:-:S07]  /*7ce0*/  IADD3 R18, P4, PT, R10, R4, RZ ;  /* 0x000000040a127210 */ /* 0x004fce0007f9e0ff */
[----:B------:R-:W2:Y:S01]  /*7cf0*/  LDC R10, c[0x0][0x3d8] ;  /* 0x0000f600ff0a7b82 */ /* 0x000ea20000000800 */
[----:B---3--:R-:W-:-:S07]  /*7d00*/  IMAD R22, R28, 0x1aa, RZ ;  /* 0x000001aa1c167824 */ /* 0x008fce00078e02ff */
[----:B------:R-:W3:Y:S01]  /*7d10*/  LDC R28, c[0x0][0x3d8] ;  /* 0x0000f600ff1c7b82 */ /* 0x000ee20000000800 */
[----:B------:R-:W-:Y:S01]  /*7d20*/  LEA.HI.X.SX32 R21, R26, R5, 0x1, P2 ;  /* 0x000000051a157211 */ /* 0x000fe200010f0eff */
[----:B0-----:R-:W-:Y:S02]  /*7d30*/  IMAD R13, R13, 0xd4, RZ ;  /* 0x000000d40d0d7824 */ /* 0x001fe400078e02ff */
[----:B----4-:R-:W-:-:S03]  /*7d40*/  IMAD R12, R12, 0x6a, RZ ;  /* 0x0000006a0c0c7824 */ /* 0x010fc600078e02ff */
[-C--:B------:R-:W-:Y:S01]  /*7d50*/  IADD3 R14, P5, PT, R13, R4.reuse, RZ ;  /* 0x000000040d0e7210 */ /* 0x080fe20007fbe0ff */
[----:B--2---:R-:W-:Y:S01]  /*7d60*/  IMAD R26, R10, 0xd3, RZ ;  /* 0x000000d30a1a7824 */ /* 0x004fe200078e02ff */
[C---:B------:R-:W-:Y:S01]  /*7d70*/  IADD3 R2, P6, PT, R12.reuse, R4, RZ ;  /* 0x000000040c027210 */ /* 0x040fe20007fde0ff */
[----:B------:R-:W-:Y:S01]  /*7d80*/  STL.64 [R1+0x7e0], R20 ;  /* 0x0007e01401007387 */ /* 0x000fe20000100a00 */
[-C--:B------:R-:W-:Y:S01]  /*7d90*/  LEA.HI.X.SX32 R15, R12, R5.reuse, 0x1, P5 ;  /* 0x000000050c0f7211 */ /* 0x080fe200028f0eff */
[----:B------:R-:W0:Y:S01]  /*7da0*/  LDC R10, c[0x0][0x3d8] ;  /* 0x0000f600ff0a7b82 */ /* 0x000e220000000800 */
[----:B------:R-:W-:Y:S01]  /*7db0*/  LEA.HI.X.SX32 R17, R26, R5, 0x1, P1 ;  /* 0x000000051a117211 */ /* 0x000fe200008f0eff */
[----:B---3--:R-:W-:-:S06]  /*7dc0*/  IMAD R26, R28, 0x35, RZ ;  /* 0x000000351c1a7824 */ /* 0x008fcc00078e02ff */
[----:B------:R-:W2:Y:S08]  /*7dd0*/  LDC R28, c[0x0][0x3d8] ;  /* 0x0000f600ff1c7b82 */ /* 0x000eb00000000800 */
[----:B------:R-:W3:Y:S01]  /*7de0*/  LDC R12, c[0x0][0x3d8] ;  /* 0x0000f600ff0c7b82 */ /* 0x000ee20000000800 */
[-C--:B------:R-:W-:Y:S01]  /*7df0*/  LEA.HI.X.SX32 R3, R26, R5.reuse, 0x1, P6 ;  /* 0x000000051a037211 */ /* 0x080fe200030f0eff */
[----:B------:R-:W-:Y:S01]  /*7e00*/  STL.64 [R1+0x7d8], R16 ;  /* 0x0007d81001007387 */ /* 0x000fe20000100a00 */
[----:B------:R-:W-:-:S03]  /*7e10*/  LEA.HI.X.SX32 R19, R13, R5, 0x1, P4 ;  /* 0x000000050d137211 */ /* 0x000fc600020f0eff */
[----:B------:R-:W-:Y:S02]  /*7e20*/  STL.64 [R1+0xbb8], R2 ;  /* 0x000bb80201007387 */ /* 0x000fe40000100a00 */
[----:B------:R-:W4:Y:S02]  /*7e30*/  LDC R13, c[0x0][0x3d8] ;  /* 0x0000f600ff0d7b82 */ /* 0x000f240000000800 */
[----:B------:R5:W-:Y:S01]  /*7e40*/  STL.64 [R1+0xa60], R14 ;  /* 0x000a600e01007387 */ /* 0x000be20000100a00 */
[----:B--2---:R-:W-:-:S05]  /*7e50*/  IMAD R28, R28, 0x1ae, RZ ;  /* 0x000001ae1c1c7824 */ /* 0x004fca00078e02ff */
[----:B------:R-:W2:Y:S01]  /*7e60*/  LDC R26, c[0x0][0x3d8] ;  /* 0x0000f600ff1a7b82 */ /* 0x000ea20000000800 */
[----:B-----5:R-:W-:Y:S01]  /*7e70*/  IADD3 R14, P5, PT, R28, R4, RZ ;  /* 0x000000041c0e7210 */ /* 0x020fe20007fbe0ff */
[----:B---3--:R-:W-:-:S06]  /*7e80*/  IMAD R28, R12, 0x6c, RZ ;  /* 0x0000006c0c1c7824 */ /* 0x008fcc00078e02ff */
[----:B------:R-:W3:Y:S01]  /*7e90*/  LDC R12, c[0x0][0x3d8] ;  /* 0x0000f600ff0c7b82 */ /* 0x000ee20000000800 */
[-C--:B------:R-:W-:Y:S01]  /*7ea0*/  IADD3 R20, P2, PT, R22, R4.reuse, RZ ;  /* 0x0000000416147210 */ /* 0x080fe20007f5e0ff */
[----:B----4-:R-:W-:Y:S02]  /*7eb0*/  IMAD R22, R13, 0xd5, RZ ;  /* 0x000000d50d167824 */ /* 0x010fe400078e02ff */
[----:B-1----:R-:W-:Y:S02]  /*7ec0*/  IMAD R29, R29, 0xd6, RZ ;  /* 0x000000d61d1d7824 */ /* 0x002fe400078e02ff */
[----:B0-----:R-:W-:Y:S02]  /*7ed0*/  IMAD R10, R10, 0x1ac, RZ ;  /* 0x000001ac0a0a7824 */ /* 0x001fe400078e02ff */
[----:B---3--:R-:W-:Y:S02]  /*7ee0*/  IMAD R13, R12, 0xd8, RZ ;  /* 0x000000d80c0d7824 */ /* 0x008fe400078e02ff */
[----:B------:R-:W0:Y:S01]  /*7ef0*/  LDC R12, c[0x0][0x3d8] ;  /* 0x0000f600ff0c7b82 */ /* 0x000e220000000800 */
[----:B--2---:R-:W-:Y:S01]  /*7f00*/  IMAD R26, R26, 0x6b, RZ ;  /* 0x0000006b1a1a7824 */ /* 0x004fe200078e02ff */
[----:B------:R-:W-:-:S02]  /*7f10*/  IADD3 R16, P1, PT, R29, R4, RZ ;  /* 0x000000041d107210 */ /* 0x000fc40007f3e0ff */
[----:B------:R-:W-:Y:S02]  /*7f20*/  IADD3 R2, P6, PT, R10, R4, RZ ;  /* 0x000000040a027210 */ /* 0x000fe40007fde0ff */
[-C--:B------:R-:W-:Y:S02]  /*7f30*/  LEA.HI.X.SX32 R21, R22, R5.reuse, 0x1, P2 ;  /* 0x0000000516157211 */ /* 0x080fe400010f0eff */
[-C--:B------:R-:W-:Y:S01]  /*7f40*/  LEA.HI.X.SX32 R17, R26, R5.reuse, 0x1, P1 ;  /* 0x000000051a117211 */ /* 0x080fe200008f0eff */
[----:B------:R-:W-:Y:S01]  /*7f50*/  STL.64 [R1+0x7d0], R18 ;  /* 0x0007d01201007387 */ /* 0x000fe20000100a00 */
[----:B------:R-:W-:Y:S01]  /*7f60*/  LEA.HI.X.SX32 R3, R29, R5, 0x1, P6 ;  /* 0x000000051d037211 */ /* 0x000fe200030f0eff */
[----:B------:R-:W1:Y:S02]  /*7f70*/  LDC R10, c[0x0][0x3d8] ;  /* 0x0000f600ff0a7b82 */ /* 0x000e640000000800 */
[----:B------:R-:W-:Y:S04]  /*7f80*/  STL.64 [R1+0x7c8], R20 ;  /* 0x0007c81401007387 */ /* 0x000fe80000100a00 */
[----:B------:R-:W-:Y:S02]  /*7f90*/  STL.64 [R1+0xa58], R16 ;  /* 0x000a581001007387 */ /* 0x000fe40000100a00 */
[----:B------:R-:W2:Y:S02]  /*7fa0*/  LDC R29, c[0x0][0x3d8] ;  /* 0x0000f600ff1d7b82 */ /* 0x000ea40000000800 */
[----:B------:R3:W-:Y:S01]  /*7fb0*/  STL.64 [R1+0x7c0], R2 ;  /* 0x0007c00201007387 */ /* 0x0007e20000100a00 */
[----:B0-----:R-:W-:-:S05]  /*7fc0*/  IMAD R12, R12, 0x1b0, RZ ;  /* 0x000001b00c0c7824 */ /* 0x001fca00078e02ff */
[-C--:B------:R-:W-:Y:S02]  /*7fd0*/  IADD3 R22, P6, PT, R12, R4.reuse, RZ ;  /* 0x000000040c167210 */ /* 0x080fe40007fde0ff */
[----:B------:R-:W0:Y:S08]  /*7fe0*/  LDC R12, c[0x0][0x3d8] ;  /* 0x0000f600ff0c7b82 */ /* 0x000e300000000800 */
[----:B---3--:R-:W3:Y:S01]  /*7ff0*/  LDC R2, c[0x0][0x3d8] ;  /* 0x0000f600ff027b82 */ /* 0x008ee20000000800 */
[----:B-1----:R-:W-:Y:S01]  /*8000*/  IMAD R10, R10, 0x36, RZ ;  /* 0x000000360a0a7824 */ /* 0x002fe200078e02ff */
[----:B------:R-:W-:-:S02]  /*8010*/  IADD3 R20, P2, PT, R28, R4, RZ ;  /* 0x000000041c147210 */ /* 0x000fc40007f5e0ff */
[----:B------:R-:W-:-:S04]  /*8020*/  IADD3 R16, P1, PT, R13, R4, RZ ;  /* 0x000000040d107210 */ /* 0x000fc80007f3e0ff */
[----:B------:R-:W1:Y:S01]  /*8030*/  LDC R3, c[0x0][0x3d8] ;  /* 0x0000f600ff037b82 */ /* 0x000e620000000800 */
[----:B---3--:R-:W-:Y:S02]  /*8040*/  IMAD R26, R2, 0xd7, RZ ;  /* 0x000000d7021a7824 */ /* 0x008fe400078e02ff */
[----:B--2---:R-:W-:Y:S02]  /*8050*/  IMAD R2, R29, 0x1b2, RZ ;  /* 0x000001b21d027824 */ /* 0x004fe400078e02ff */
[----:B0-----:R-:W-:-:S03]  /*8060*/  IMAD R29, R12, 0x1b, RZ ;  /* 0x0000001b0c1d7824 */ /* 0x001fc600078e02ff */
[----:B------:R-:W0:Y:S01]  /*8070*/  LDC R12, c[0x0][0x3d8] ;  /* 0x0000f600ff0c7b82 */ /* 0x000e220000000800 */
[----:B------:R-:W-:Y:S02]  /*8080*/  IADD3 R18, P4, PT, R10, R4, RZ ;  /* 0x000000040a127210 */ /* 0x000fe40007f9e0ff */
[-C--:B------:R-:W-:Y:S02]  /*8090*/  LEA.HI.X.SX32 R15, R26, R5.reuse, 0x1, P5 ;  /* 0x000000051a0f7211 */ /* 0x080fe400028f0eff */
[-C--:B------:R-:W-:Y:S02]  /*80a0*/  LEA.HI.X.SX32 R19, R29, R5.reuse, 0x1, P4 ;  /* 0x000000051d137211 */ /* 0x080fe400020f0eff */
[----:B------:R-:W-:Y:S01]  /*80b0*/  LEA.HI.X.SX32 R21, R10, R5, 0x1, P2 ;  /* 0x000000050a157211 */ /* 0x000fe200010f0eff */
[----:B------:R-:W-:Y:S01]  /*80c0*/  STL.64 [R1+0x7b8], R14 ;  /* 0x0007b80e01007387 */ /* 0x000fe20000100a00 */
[----:B------:R-:W2:Y:S03]  /*80d0*/  LDC R10, c[0x0][0x3d8] ;  /* 0x0000f600ff0a7b82 */ /* 0x000ea60000000800 */
[----:B------:R-:W-:Y:S04]  /*80e0*/  STL.64 [R1+0xc60], R18 ;  /* 0x000c601201007387 */ /* 0x000fe80000100a00 */
[----:B------:R3:W-:Y:S01]  /*80f0*/  STL.64 [R1+0xbb0], R20 ;  /* 0x000bb01401007387 */ /* 0x0007e20000100a00 */
[----:B0-----:R-:W-:-:S05]  /*8100*/  IMAD R12, R12, 0x1b4, RZ ;  /* 0x000001b40c0c7824 */ /* 0x001fca00078e02ff */
[-C--:B---3--:R-:W-:Y:S02]  /*8110*/  IADD3 R20, P2, PT, R12, R4.reuse, RZ ;  /* 0x000000040c147210 */ /* 0x088fe40007f5e0ff */
[----:B------:R-:W0:Y:S01]  /*8120*/  LDC R12, c[0x0][0x3d8] ;  /* 0x0000f600ff0c7b82 */ /* 0x000e220000000800 */
[----:B------:R-:W-:Y:S02]  /*8130*/  LEA.HI.X.SX32 R17, R28, R5, 0x1, P1 ;  /* 0x000000051c117211 */ /* 0x000fe400008f0eff */
[----:B------:R-:W-:-:S05]  /*8140*/  IADD3 R14, P5, PT, R2, R4, RZ ;  /* 0x00000004020e7210 */ /* 0x000fca0007fbe0ff */
[----:B------:R-:W3:Y:S01]  /*8150*/  LDC R2, c[0x0][0x3d8] ;  /* 0x0000f600ff027b82 */ /* 0x000ee20000000800 */
[----:B0-----:R-:W-:-:S07]  /*8160*/  IMAD R28, R12, 0x6e, RZ ;  /* 0x0000006e0c1c7824 */ /* 0x001fce00078e02ff */
[----:B------:R-:W0:Y:S01]  /*8170*/  LDC R12, c[0x0][0x3d8] ;  /* 0x0000f600ff0c7b82 */ /* 0x000e220000000800 */
[----:B--2---:R-:W-:Y:S01]  /*8180*/  IMAD R29, R10, 0x1b6, RZ ;  /* 0x000001b60a1d7824 */ /* 0x004fe200078e02ff */
[----:B------:R2:W-:Y:S01]  /*8190*/  STL.64 [R1+0xa50], R16 ;  /* 0x000a501001007387 */ /* 0x0005e20000100a00 */
[----:B-1----:R-:W-:Y:S01]  /*81a0*/  IMAD R3, R3, 0xda, RZ ;  /* 0x000000da03037824 */ /* 0x002fe200078e02ff */
[----:B------:R-:W-:-:S04]  /*81b0*/  LEA.HI.X.SX32 R23, R13, R5, 0x1, P6 ;  /* 0x000000050d177211 */ /* 0x000fc800030f0eff */
[----:B------:R-:W1:Y:S01]  /*81c0*/  LDC R10, c[0x0][0x3d8] ;  /* 0x0000f600ff0a7b82 */ /* 0x000e620000000800 */
[----:B--2---:R-:W-:-:S07]  /*81d0*/  IADD3 R16, P1, PT, R29, R4, RZ ;  /* 0x000000041d107210 */ /* 0x004fce0007f3e0ff */
[----:B------:R-:W2:Y:S01]  /*81e0*/  LDC R29, c[0x0][0x3d8] ;  /* 0x0000f600ff1d7b82 */ /* 0x000ea20000000800 */
[----:B0-----:R-:W-:-:S05]  /*81f0*/  IMAD R26, R12, 0xd9, RZ ;  /* 0x000000d90c1a7824 */ /* 0x001fca00078e02ff */
[-C--:B------:R-:W-:Y:S01]  /*8200*/  LEA.HI.X.SX32 R15, R26, R5.reuse, 0x1, P5 ;  /* 0x000000051a0f7211 */ /* 0x080fe200028f0eff */
[----:B---3--:R-:W-:Y:S02]  /*8210*/  IMAD R26, R2, 0x1b8, RZ ;  /* 0x000001b8021a7824 */ /* 0x008fe400078e02ff */
[----:B------:R-:W0:Y:S01]  /*8220*/  LDC R2, c[0x0][0x3d8] ;  /* 0x0000f600ff027b82 */ /* 0x000e220000000800 */
[-C--:B------:R-:W-:Y:S01]  /*8230*/  IADD3 R18, P4, PT, R3, R4.reuse, RZ ;  /* 0x0000000403127210 */ /* 0x080fe20007f9e0ff */
[----:B--2---:R-:W-:Y:S01]  /*8240*/  IMAD R29, R29, 0x6d, RZ ;  /* 0x0000006d1d1d7824 */ /* 0x004fe200078e02ff */
[----:B------:R0:W-:Y:S04]  /*8250*/  STL.64 [R1+0x7b0], R22 ;  /* 0x0007b01601007387 */ /* 0x0001e80000100a00 */
[----:B------:R-:W-:Y:S01]  /*8260*/  LEA.HI.X.SX32 R19, R29, R5, 0x1, P4 ;  /* 0x000000051d137211 */ /* 0x000fe200020f0eff */
[----:B------:R-:W-:Y:S01]  /*8270*/  STL.64 [R1+0x7a8], R14 ;  /* 0x0007a80e01007387 */ /* 0x000fe20000100a00 */
[----:B------:R-:W-:-:S02]  /*8280*/  IADD3 R12, P6, PT, R28, R4, RZ ;  /* 0x000000041c0c7210 */ /* 0x000fc40007fde0ff */
[----:B------:R-:W-:Y:S01]  /*8290*/  LEA.HI.X.SX32 R21, R3, R5, 0x1, P2 ;  /* 0x0000000503157211 */ /* 0x000fe200010f0eff */
[----:B------:R2:W-:Y:S01]  /*82a0*/  STL.64 [R1+0xa48], R18 ;  /* 0x000a481201007387 */ /* 0x0005e20000100a00 */
[----:B-1----:R-:W-:Y:S01]  /*82b0*/  IMAD R10, R10, 0xdc, RZ ;  /* 0x000000dc0a0a7824 */ /* 0x002fe200078e02ff */
[----:B------:R-:W1:Y:S01]  /*82c0*/  LDC R29, c[0x0][0x3d8] ;  /* 0x0000f600ff1d7b82 */ /* 0x000e620000000800 */
[----:B0-----:R-:W-:-:S07]  /*82d0*/  IMAD R22, R2, 0xde, RZ ;  /* 0x000000de02167824 */ /* 0x001fce00078e02ff */
[----:B------:R-:W0:Y:S01]  /*82e0*/  LDC R2, c[0x0][0x3d8] ;  /* 0x0000f600ff027b82 */ /* 0x000e220000000800 */
[----:B--2---:R-:W-:-:S07]  /*82f0*/  IADD3 R18, P4, PT, R26, R4, RZ ;  /* 0x000000041a127210 */ /* 0x004fce0007f9e0ff */
[----:B------:R-:W2:Y:S01]  /*8300*/  LDC R26, c[0x0][0x3d8] ;  /* 0x0000f600ff1a7b82 */ /* 0x000ea20000000800 */
[----:B------:R-:W-:Y:S01]  /*8310*/  STL.64 [R1+0x7a0], R20 ;  /* 0x0007a01401007387 */ /* 0x000fe20000100a00 */
[----:B0-----:R-:W-:Y:S02]  /*8320*/  IMAD R23, R2, 0xdb, RZ ;  /* 0x000000db02177824 */ /* 0x001fe400078e02ff */
[----:B--2---:R-:W-:-:S03]  /*8330*/  IMAD R26, R26, 0x37, RZ ;  /* 0x000000371a1a7824 */ /* 0x004fc600078e02ff */
[-C--:B------:R-:W-:Y:S02]  /*8340*/  LEA.HI.X.SX32 R17, R23, R5.reuse, 0x1, P1 ;  /* 0x0000000517117211 */ /* 0x080fe400008f0eff */
[----:B------:R-:W-:-:S03]  /*8350*/  LEA.HI.X.SX32 R13, R26, R5, 0x1, P6 ;  /* 0x000000051a0d7211 */ /* 0x000fc600030f0eff */
[----:B------:R-:W-:Y:S04]  /*8360*/  STL.64 [R1+0x798], R16 ;  /* 0x0007981001007387 */ /* 0x000fe80000100a00 */
[----:B------:R0:W-:Y:S02]  /*8370*/  STL.64 [R1+0xba8], R12 ;  /* 0x000ba80c01007387 */ /* 0x0001e40000100a00 */
[----:B0-----:R-:W0:Y:S01]  /*8380*/  LDC R13, c[0x0][0x3d8] ;  /* 0x0000f600ff0d7b82 */ /* 0x001e220000000800 */
[----:B------:R-:W-:-:S04]  /*8390*/  IADD3 R14, P5, PT, R10, R4, RZ ;  /* 0x000000040a0e7210 */ /* 0x000fc80007fbe0ff */
[----:B------:R-:W-:Y:S01]  /*83a0*/  LEA.HI.X.SX32 R15, R28, R5, 0x1, P5 ;  /* 0x000000051c0f7211 */ /* 0x000fe200028f0eff */
[----:B-1----:R-:W-:Y:S01]  /*83b0*/  IMAD R29, R29, 0x1ba, RZ ;  /* 0x000001ba1d1d7824 */ /* 0x002fe200078e02ff */
[----:B------:R-:W-:Y:S01]  /*83c0*/  IADD3 R16, P1, PT, R22, R4, RZ ;  /* 0x0000000416107210 */ /* 0x000fe20007f3e0ff */
[----:B------:R-:W1:Y:S01]  /*83d0*/  LDC R12, c[0x0][0x3d8] ;  /* 0x0000f600ff0c7b82 */ /* 0x000e620000000800 */
[----:B0-----:R-:W-:-:S07]  /*83e0*/  IMAD R28, R13, 0x1be, RZ ;  /* 0x000001be0d1c7824 */ /* 0x001fce00078e02ff */
[----:B------:R-:W0:Y:S01]  /*83f0*/  LDC R13, c[0x0][0x3d8] ;  /* 0x0000f600ff0d7b82 */ /* 0x000e220000000800 */
[-C--:B------:R-:W-:Y:S01]  /*8400*/  IADD3 R2, P2, PT, R29, R4.reuse, RZ ;  /* 0x000000041d027210 */ /* 0x080fe20007f5e0ff */
[----:B------:R2:W-:Y:S06]  /*8410*/  STL.64 [R1+0xa40], R14 ;  /* 0x000a400e01007387 */ /* 0x0005ec0000100a00 */
[----:B------:R-:W3:Y:S01]  /*8420*/  LDC R29, c[0x0][0x3d8] ;  /* 0x0000f600ff1d7b82 */ /* 0x000ee20000000800 */
[----:B--2---:R-:W-:-:S07]  /*8430*/  IADD3 R14, P5, PT, R28, R4, RZ ;  /* 0x000000041c0e7210 */ /* 0x004fce0007fbe0ff */
[----:B------:R-:W2:Y:S01]  /*8440*/  LDC R28, c[0x0][0x3d8] ;  /* 0x0000f600ff1c7b82 */ /* 0x000ea20000000800 */
[----:B0-----:R-:W-:-:S05]  /*8450*/  IMAD R13, R13, 0xdd, RZ ;  /* 0x000000dd0d0d7824 */ /* 0x001fca00078e02ff */
[----:B------:R-:W-:Y:S02]  /*8460*/  LEA.HI.X.SX32 R3, R13, R5, 0x1, P2 ;  /* 0x000000050d037211 */ /* 0x000fe400010f0eff */
[----:B------:R-:W0:Y:S01]  /*8470*/  LDC R13, c[0x0][0x3d8] ;  /* 0x0000f600ff0d7b82 */ /* 0x000e220000000800 */
[----:B---3--:R-:W-:-:S05]  /*8480*/  IMAD R29, R29, 0x1bc, RZ ;  /* 0x000001bc1d1d7824 */ /* 0x008fca00078e02ff */
[----:B------:R-:W-:Y:S01]  /*8490*/  IADD3 R20, P6, PT, R29, R4, RZ ;  /* 0x000000041d147210 */ /* 0x000fe20007fde0ff */
[----:B--2---:R-:W-:-:S05]  /*84a0*/  IMAD R28, R28, 0x6f, RZ ;  /* 0x0000006f1c1c7824 */ /* 0x004fca00078e02ff */
[----:B------:R-:W-:Y:S02]  /*84b0*/  LEA.HI.X.SX32 R17, R28, R5, 0x1, P1 ;  /* 0x000000051c117211 */ /* 0x000fe400008f0eff */
[----:B------:R-:W2:Y:S01]  /*84c0*/  LDC R28, c[0x0][0x3d8] ;  /* 0x0000f600ff1c7b82 */ /* 0x000ea20000000800 */
[----:B0-----:R-:W-:-:S07]  /*84d0*/  IMAD R29, R13, 0xe0, RZ ;  /* 0x000000e00d1d7824 */ /* 0x001fce00078e02ff */
[----:B------:R-:W0:Y:S01]  /*84e0*/  LDC R13, c[0x0][0x3d8] ;  /* 0x0000f600ff0d7b82 */ /* 0x000e220000000800 */
[-C--:B------:R-:W-:Y:S02]  /*84f0*/  LEA.HI.X.SX32 R19, R10, R5.reuse, 0x1, P4 ;  /* 0x000000050a137211 */ /* 0x080fe400020f0eff */
[----:B------:R-:W-:-:S03]  /*8500*/  LEA.HI.X.SX32 R21, R22, R5, 0x1, P6 ;  /* 0x0000000516157211 */ /* 0x000fc600030f0eff */
[----:B------:R-:W-:Y:S01]  /*8510*/  STL.64 [R1+0x790], R18 ;  /* 0x0007901201007387 */ /* 0x000fe20000100a00 */
[----:B------:R-:W-:Y:S01]  /*8520*/  IMAD R11, R27, 0xe, RZ ;  /* 0x0000000e1b0b7824 */ /* 0x000fe200078e02ff */
[----:B------:R-:W3:Y:S02]  /*8530*/  LDC R10, c[0x0][0x3d8] ;  /* 0x0000f600ff0a7b82 */ /* 0x000ee40000000800 */
[----:B------:R-:W-:Y:S04]  /*8540*/  STL.64 [R1+0x788], R2 ;  /* 0x0007880201007387 */ /* 0x000fe80000100a00 */
[----:B------:R-:W-:Y:S04]  /*8550*/  STL.64 [R1+0xa38], R16 ;  /* 0x000a381001007387 */ /* 0x000fe80000100a00 */
[----:B------:R2:W-:Y:S01]  /*8560*/  STL.64 [R1+0x780], R20 ;  /* 0x0007801401007387 */ /* 0x0005e20000100a00 */
[----:B0-----:R-:W-:-:S05]  /*8570*/  IMAD R13, R13, 0xdf, RZ ;  /* 0x000000df0d0d7824 */ /* 0x001fca00078e02ff */
[----:B------:R-:W-:Y:S01]  /*8580*/  LEA.HI.X.SX32 R15, R13, R5, 0x1, P5 ;  /* 0x000000050d0f7211 */ /* 0x000fe200028f0eff */
[----:B--2---:R-:W-:Y:S01]  /*8590*/  IMAD R20, R28, 0x1c0, RZ ;  /* 0x000001c01c147824 */ /* 0x004fe200078e02ff */
[----:B------:R-:W0:Y:S08]  /*85a0*/  LDC R13, c[0x0][0x3d8] ;  /* 0x0000f600ff0d7b82 */ /* 0x000e300000000800 */
[----:B------:R-:W2:Y:S01]  /*85b0*/  LDC R28, c[0x0][0x3d8] ;  /* 0x0000f600ff1c7b82 */ /* 0x000ea20000000800 */
[----:B------:R-:W-:-:S02]  /*85c0*/  IMAD R25, R27, 0x7, RZ ;  /* 0x000000071b197824 */ /* 0x000fc400078e02ff */
[----:B-1----:R-:W-:-:S05]  /*85d0*/  IMAD R26, R12, 0x1c, RZ ;  /* 0x0000001c0c1a7824 */ /* 0x002fca00078e02ff */
[----:B------:R-:W1:Y:S01]  /*85e0*/  LDC R12, c[0x0][0x3d8] ;  /* 0x0000f600ff0c7b82 */ /* 0x000e620000000800 */
[----:B--2---:R-:W-:Y:S02]  /*85f0*/  IMAD R27, R28, 0x1c2, RZ ;  /* 0x000001c21c1b7824 */ /* 0x004fe400078e02ff */
[----:B0-----:R-:W-:-:S05]  /*8600*/  IMAD R28, R13, 0xe2, RZ ;  /* 0x000000e20d1c7824 */ /* 0x001fca00078e02ff */
[----:B------:R-:W0:Y:S01]  /*8610*/  LDC R13, c[0x0][0x3d8] ;  /* 0x0000f600ff0d7b82 */ /* 0x000e220000000800 */
[-C--:B------:R-:W-:Y:S02]  /*8620*/  IADD3 R18, P4, PT, R26, R4.reuse, RZ ;  /* 0x000000041a127210 */ /* 0x080fe40007f9e0ff */
[C---:B------:R-:W-:Y:S02]  /*8630*/  IADD3 R24, P3, PT, R11.reuse, R4, RZ ;  /* 0x000000040b187210 */ /* 0x040fe40007f7e0ff */
[----:B------:R-:W-:Y:S01]  /*8640*/  LEA.HI.X.SX32 R19, R11, R5, 0x1, P4 ;  /* 0x000000050b137211 */ /* 0x000fe200020f0eff */
[----:B-1----:R-:W-:Y:S02]  /*8650*/  IMAD R12, R12, 0x38, RZ ;  /* 0x000000380c0c7824 */ /* 0x002fe400078e02ff */
[----:B---3--:R-:W-:Y:S02]  /*8660*/  IMAD R10, R10, 0x70, RZ ;  /* 0x000000700a0a7824 */ /* 0x008fe400078e02ff */
[----:B0-----:R-:W-:-:S02]  /*8670*/  IMAD R11, R13, 0x1c4, RZ ;  /* 0x000001c40d0b7824 */ /* 0x001fc400078e02ff */
[----:B------:R-:W0:Y:S01]  /*8680*/  LDC R13, c[0x0][0x3d8] ;  /* 0x0000f600ff0d7b82 */ /* 0x000e220000000800 */
[-C--:B------:R-:W-:Y:S02]  /*8690*/  IADD3 R2, P2, PT, R12, R4.reuse, RZ ;  /* 0x000000040c027210 */ /* 0x080fe40007f5e0ff */
[-C--:B------:R-:W-:Y:S02]  /*86a0*/  IADD3 R16, P1, PT, R10, R4.reuse, RZ ;  /* 0x000000040a107210 */ /* 0x080fe40007f3e0ff */
[-C--:B------:R-:W-:Y:S01]  /*86b0*/  LEA.HI.X.SX32 R25, R25, R5.reuse, 0x1, P3 ;  /* 0x0000000519197211 */ /* 0x080fe200018f0eff */
[----:B------:R1:W-:Y:S01]  /*86c0*/  STL.64 [R1+0x778], R14 ;  /* 0x0007780e01007387 */ /* 0x0003e20000100a00 */
[-C--:B------:R-:W-:Y:S02]  /*86d0*/  LEA.HI.X.SX32 R3, R26, R5.reuse, 0x1, P2 ;  /* 0x000000051a037211 */ /* 0x080fe400010f0eff */
[----:B------:R-:W-:Y:S02]  /*86e0*/  LEA.HI.X.SX32 R17, R12, R5, 0x1, P1 ;  /* 0x000000050c117211 */ /* 0x000fe400008f0eff */
[----:B------:R-:W-:Y:S01]  /*86f0*/  IADD3 R22, P6, PT, R29, R4, RZ ;  /* 0x000000041d167210 */ /* 0x000fe20007fde0ff */
[----:B------:R-:W2:Y:S01]  /*8700*/  LDC R12, c[0x0][0x3d8] ;  /* 0x0000f600ff0c7b82 */ /* 0x000ea20000000800 */
[----:B-1----:R-:W3:Y:S04]  /*8710*/  LDL.LU.64 R14, [R1+0x1630] ;  /* 0x00163000010e7983 */ /* 0x002ee80000300a00 */
[----:B------:R-:W-:Y:S01]  /*8720*/  STL.64 [R1+0xcd8], R24 ;  /* 0x000cd81801007387 */ /* 0x000fe20000100a00 */
[----:B0-----:R-:W-:-:S03]  /*8730*/  IMAD R13, R13, 0x1c6, RZ ;  /* 0x000001c60d0d7824 */ /* 0x001fc600078e02ff */
[----:B------:R-:W-:Y:S04]  /*8740*/  STL.64 [R1+0xcb0], R18 ;  /* 0x000cb01201007387 */ /* 0x000fe80000100a00 */
[----:B------:R-:W-:Y:S04]  /*8750*/  STL.64 [R1+0xc58], R2 ;  /* 0x000c580201007387 */ /* 0x000fe80000100a00 */
[----:B------:R0:W-:Y:S02]  /*8760*/  STL.64 [R1+0xba0], R16 ;  /* 0x000ba01001007387 */ /* 0x0001e40000100a00 */
[----:B0-----:R-:W-:-:S02]  /*8770*/  IADD3 R16, P1, PT, R13, R4, RZ ;  /* 0x000000040d107210 */ /* 0x001fc40007f3e0ff */
[----:B------:R-:W0:Y:S01]  /*8780*/  LDC R13, c[0x0][0x3d8] ;  /* 0x0000f600ff0d7b82 */ /* 0x000e220000000800 */
[----:B------:R-:W-:Y:S02]  /*8790*/  LEA.HI.X.SX32 R23, R10, R5, 0x1, P6 ;  /* 0x000000050a177211 */ /* 0x000fe400030f0eff */
[----:B------:R-:W-:Y:S01]  /*87a0*/  IADD3 R20, P5, PT, R20, R4, RZ ;  /* 0x0000000414147210 */ /* 0x000fe20007fbe0ff */
[----:B0-----:R-:W-:-:S04]  /*87b0*/  IMAD R10, R13, 0xe1, RZ ;  /* 0x000000e10d0a7824 */ /* 0x001fc800078e02ff */
[----:B------:R-:W0:Y:S01]  /*87c0*/  LDC R13, c[0x0][0x3d8] ;  /* 0x0000f600ff0d7b82 */ /* 0x000e220000000800 */
[----:B------:R-:W-:Y:S02]  /*87d0*/  IADD3 R24, P3, PT, R27, R4, RZ ;  /* 0x000000041b187210 */ /* 0x000fe40007f7e0ff */
[-C--:B------:R-:W-:Y:S02]  /*87e0*/  LEA.HI.X.SX32 R21, R29, R5.reuse, 0x1, P5 ;  /* 0x000000051d157211 */ /* 0x080fe400028f0eff */
[----:B------:R-:W-:-:S03]  /*87f0*/  LEA.HI.X.SX32 R25, R10, R5, 0x1, P3 ;  /* 0x000000050a197211 */ /* 0x000fc600018f0eff */
[----:B------:R-:W1:Y:S08]  /*8800*/  LDC R29, c[0x0][0x3d8] ;  /* 0x0000f600ff1d7b82 */ /* 0x000e700000000800 */
[----:B------:R-:W4:Y:S01]  /*8810*/  LDC R10, c[0x0][0x3d8] ;  /* 0x0000f600ff0a7b82 */ /* 0x000f220000000800 */
[----:B0-----:R-:W-:-:S07]  /*8820*/  IMAD R26, R13, 0x1c8, RZ ;  /* 0x000001c80d1a7824 */ /* 0x001fce00078e02ff */
[----:B------:R-:W0:Y:S01]  /*8830*/  LDC R13, c[0x0][0x3d8] ;  /* 0x0000f600ff0d7b82 */ /* 0x000e220000000800 */
[----:B------:R-:W-:Y:S04]  /*8840*/  STL.64 [R1+0xa30], R22 ;  /* 0x000a301601007387 */ /* 0x000fe80000100a00 */
[----:B------:R-:W-:Y:S04]  /*8850*/  STL.64 [R1+0x770], R20 ;  /* 0x0007701401007387 */ /* 0x000fe80000100a00 */
[----:B------:R5:W-:Y:S02]  /*8860*/  STL.64 [R1+0x768], R24 ;  /* 0x0007681801007387 */ /* 0x000be40000100a00 */
[----:B-----5:R-:W-:Y:S01]  /*8870*/  IADD3 R24, P3, PT, R26, R4, RZ ;  /* 0x000000041a187210 */ /* 0x020fe20007f7e0ff */
[----:B-1----:R-:W-:-:S02]  /*8880*/  IMAD R26, R29, 0x71, RZ ;  /* 0x000000711d1a7824 */ /* 0x002fc400078e02ff */
[----:B----4-:R-:W-:Y:S02]  /*8890*/  IMAD R29, R10, 0x1ca, RZ ;  /* 0x000001ca0a1d7824 */ /* 0x010fe400078e02ff */
[----:B0-----:R-:W-:Y:S02]  /*88a0*/  IMAD R10, R13, 0xe6, RZ ;  /* 0x000000e60d0a7824 */ /* 0x001fe400078e02ff */
[----:B------:R-:W0:Y:S01]  /*88b0*/  LDC R13, c[0x0][0x3d8] ;  /* 0x0000f600ff0d7b82 */ /* 0x000e220000000800 */
[----:B------:R-:W-:-:S04]  /*88c0*/  IADD3 R18, P4, PT, R28, R4, RZ ;  /* 0x000000041c127210 */ /* 0x000fc80007f9e0ff */
[----:B------:R-:W-:-:S05]  /*88d0*/  LEA.HI.X.SX32 R19, R26, R5, 0x1, P4 ;  /* 0x000000051a137211 */ /* 0x000fca00020f0eff */
[----:B------:R1:W-:Y:S02]  /*88e0*/  STL.64 [R1+0xa28], R18 ;  /* 0x000a281201007387 */ /* 0x0003e40000100a00 */
[-C--:B-1----:R-:W-:Y:S01]  /*88f0*/  IADD3 R18, P4, PT, R29, R4.reuse, RZ ;  /* 0x000000041d127210 */ /* 0x082fe20007f9e0ff */
[----:B0-----:R-:W-:Y:S02]  /*8900*/  IMAD R29, R13, 0xe3, RZ ;  /* 0x000000e30d1d7824 */ /* 0x001fe400078e02ff */
[----:B------:R-:W0:Y:S01]  /*8910*/  LDC R13, c[0x0][0x3d8] ;  /* 0x0000f600ff0d7b82 */ /* 0x000e220000000800 */
[----:B------:R-:W-:-:S07]  /*8920*/  IADD3 R2, P2, PT, R11, R4, RZ ;  /* 0x000000040b027210 */ /* 0x000fce0007f5e0ff */
[----:B------:R-:W1:Y:S01]  /*8930*/  LDC R11, c[0x0][0x3d8] ;  /* 0x0000f600ff0b7b82 */ /* 0x000e620000000800 */
[----:B------:R-:W-:Y:S01]  /*8940*/  LEA.HI.X.SX32 R17, R29, R5, 0x1, P1 ;  /* 0x000000051d117211 */ /* 0x000fe200008f0eff */
[----:B0-----:R-:W-:-:S06]  /*8950*/  IMAD R29, R13, 0x39, RZ ;  /* 0x000000390d1d7824 */ /* 0x001fcc00078e02ff */
[----:B------:R-:W0:Y:S01]  /*8960*/  LDC R13, c[0x0][0x3d8] ;  /* 0x0000f600ff0d7b82 */ /* 0x000e220000000800 */
[----:B-1----:R-:W-:-:S05]  /*8970*/  IMAD R11, R11, 0x72, RZ ;  /* 0x000000720b0b7824 */ /* 0x002fca00078e02ff */
[----:B------:R-:W-:-:S04]  /*8980*/  IADD3 R22, P6, PT, R11, R4, RZ ;  /* 0x000000040b167210 */ /* 0x000fc80007fde0ff */
[-C--:B------:R-:W-:Y:S01]  /*8990*/  LEA.HI.X.SX32 R23, R29, R5.reuse, 0x1, P6 ;  /* 0x000000051d177211 */ /* 0x080fe200030f0eff */
[----:B0-----:R-:W-:Y:S02]  /*89a0*/  IMAD R29, R13, 0x3a, RZ ;  /* 0x0000003a0d1d7824 */ /* 0x001fe400078e02ff */
[----:B------:R-:W0:Y:S01]  /*89b0*/  LDC R13, c[0x0][0x3d8] ;  /* 0x0000f600ff0d7b82 */ /* 0x000e220000000800 */
[----:B--2---:R-:W-:Y:S01]  /*89c0*/  IMAD R12, R12, 0xe4, RZ ;  /* 0x000000e40c0c7824 */ /* 0x004fe200078e02ff */
[----:B------:R-:W-:-:S04]  /*89d0*/  LEA.HI.X.SX32 R3, R28, R5, 0x1, P2 ;  /* 0x000000051c037211 */ /* 0x000fc800010f0eff */
[C---:B------:R-:W-:Y:S01]  /*89e0*/  IADD3 R20, P5, PT, R12.reuse, R4, RZ ;  /* 0x000000040c147210 */ /* 0x040fe20007fbe0ff */
[----:B------:R-:W-:Y:S01]  /*89f0*/  STL.64 [R1+0x760], R2 ;  /* 0x0007600201007387 */ /* 0x000fe20000100a00 */
[-C--:B------:R-:W-:Y:S01]  /*8a00*/  LEA.HI.X.SX32 R25, R12, R5.reuse, 0x1, P3 ;  /* 0x000000050c197211 */ /* 0x080fe200018f0eff */
[----:B------:R-:W1:Y:S01]  /*8a10*/  LDC R28, c[0x0][0x3d8] ;  /* 0x0000f600ff1c7b82 */ /* 0x000e620000000800 */
[----:B------:R-:W-:Y:S01]  /*8a20*/  LEA.HI.X.SX32 R21, R11, R5, 0x1, P5 ;  /* 0x000000050b157211 */ /* 0x000fe200028f0eff */
[----:B------:R-:W-:Y:S04]  /*8a30*/  STL.64 [R1+0x758], R16 ;  /* 0x0007581001007387 */ /* 0x000fe80000100a00 */
[----:B------:R0:W-:Y:S02]  /*8a40*/  STL.64 [R1+0xb98], R22 ;  /* 0x000b981601007387 */ /* 0x0001e40000100a00 */
[----:B------:R-:W2:Y:S08]  /*8a50*/  LDC R11, c[0x0][0x3d8] ;  /* 0x0000f600ff0b7b82 */ /* 0x000eb00000000800 */
[----:B------:R-:W4:Y:S01]  /*8a60*/  LDC R12, c[0x0][0x3d8] ;  /* 0x0000f600ff0c7b82 */ /* 0x000f220000000800 */
[----:B0-----:R-:W-:-:S07]  /*8a70*/  IMAD R23, R13, 0x74, RZ ;  /* 0x000000740d177824 */ /* 0x001fce00078e02ff */
[----:B------:R-:W0:Y:S01]  /*8a80*/  LDC R13, c[0x0][0x3d8] ;  /* 0x0000f600ff0d7b82 */ /* 0x000e220000000800 */
[----:B--2---:R-:W-:Y:S02]  /*8a90*/  IMAD R22, R11, 0xe8, RZ ;  /* 0x000000e80b167824 */ /* 0x004fe400078e02ff */
[----:B0-----:R-:W-:-:S05]  /*8aa0*/  IMAD R11, R13, 0xe5, RZ ;  /* 0x000000e50d0b7824 */ /* 0x001fca00078e02ff */
[----:B------:R-:W0:Y:S01]  /*8ab0*/  LDC R13, c[0x0][0x3d8] ;  /* 0x0000f600ff0d7b82 */ /* 0x000e220000000800 */
[----:B----4-:R-:W-:Y:S01]  /*8ac0*/  IMAD R12, R12, 0x73, RZ ;  /* 0x000000730c0c7824 */ /* 0x010fe200078e02ff */
[----:B------:R-:W-:Y:S01]  /*8ad0*/  IADD3 R2, P2, PT, R10, R4, RZ ;  /* 0x000000040a027210 */ /* 0x000fe20007f5e0ff */
[----:B-1----:R-:W-:Y:S01]  /*8ae0*/  IMAD R26, R28, 0x1cc, RZ ;  /* 0x000001cc1c1a7824 */ /* 0x002fe200078e02ff */
[-C--:B------:R-:W-:Y:S02]  /*8af0*/  LEA.HI.X.SX32 R19, R11, R5.reuse, 0x1, P4 ;  /* 0x000000050b137211 */ /* 0x080fe400020f0eff */
[----:B------:R-:W-:Y:S02]  /*8b00*/  LEA.HI.X.SX32 R3, R12, R5, 0x1, P2 ;  /* 0x000000050c037211 */ /* 0x000fe400010f0eff */
[----:B------:R-:W1:Y:S01]  /*8b10*/  LDC R28, c[0x0][0x3d8] ;  /* 0x0000f600ff1c7b82 */ /* 0x000e620000000800 */
[----:B------:R-:W-:Y:S04]  /*8b20*/  STL.64 [R1+0xa20], R20 ;  /* 0x000a201401007387 */ /* 0x000fe80000100a00 */
[----:B------:R-:W-:Y:S03]  /*8b30*/  STL.64 [R1+0x750], R24 ;  /* 0x0007501801007387 */ /* 0x000fe60000100a00 */
[----:B------:R-:W2:Y:S01]  /*8b40*/  LDC R11, c[0x0][0x3d8] ;  /* 0x0000f600ff0b7b82 */ /* 0x000ea20000000800 */
[----:B------:R-:W-:Y:S01]  /*8b50*/  STL.64 [R1+0x748], R18 ;  /* 0x0007481201007387 */ /* 0x000fe20000100a00 */
[----:B0-----:R-:W-:-:S03]  /*8b60*/  IMAD R13, R13, 0x1d0, RZ ;  /* 0x000001d00d0d7824 */ /* 0x001fc600078e02ff */
[----:B------:R0:W-:Y:S01]  /*8b70*/  STL.64 [R1+0xa18], R2 ;  /* 0x000a180201007387 */ /* 0x0001e20000100a00 */
[-C--:B------:R-:W-:Y:S02]  /*8b80*/  IADD3 R16, P1, PT, R26, R4.reuse, RZ ;  /* 0x000000041a107210 */ /* 0x080fe40007f3e0ff */
[----:B------:R-:W4:Y:S01]  /*8b90*/  LDC R12, c[0x0][0x3d8] ;  /* 0x0000f600ff0c7b82 */ /* 0x000f220000000800 */
[----:B0-----:R-:W-:-:S07]  /*8ba0*/  IADD3 R2, P2, PT, R13, R4, RZ ;  /* 0x000000040d027210 */ /* 0x001fce0007f5e0ff */
[----:B------:R-:W0:Y:S01]  /*8bb0*/  LDC R13, c[0x0][0x3d8] ;  /* 0x0000f600ff0d7b82 */ /* 0x000e220000000800 */
[----:B-1----:R-:W-:Y:S01]  /*8bc0*/  IMAD R28, R28, 0x1ce, RZ ;  /* 0x000001ce1c1c7824 */ /* 0x002fe200078e02ff */
[----:B------:R-:W-:-:S04]  /*8bd0*/  LEA.HI.X.SX32 R17, R10, R5, 0x1, P1 ;  /* 0x000000050a117211 */ /* 0x000fc800008f0eff */
[----:B------:R-:W-:Y:S01]  /*8be0*/  IADD3 R26, P6, PT, R28, R4, RZ ;  /* 0x000000041c1a7210 */ /* 0x000fe20007fde0ff */
[----:B--2---:R-:W-:Y:S02]  /*8bf0*/  IMAD R28, R11, 0x1d2, RZ ;  /* 0x000001d20b1c7824 */ /* 0x004fe400078e02ff */
[----:B------:R-:W1:Y:S01]  /*8c00*/  LDC R11, c[0x0][0x3d8] ;  /* 0x0000f600ff0b7b82 */ /* 0x000e620000000800 */
[----:B0-----:R-:W-:-:S07]  /*8c10*/  IMAD R10, R13, 0xe7, RZ ;  /* 0x000000e70d0a7824 */ /* 0x001fce00078e02ff */
[----:B------:R-:W0:Y:S01]  /*8c20*/  LDC R13, c[0x0][0x3d8] ;  /* 0x0000f600ff0d7b82 */ /* 0x000e220000000800 */
[----:B------:R-:W-:Y:S01]  /*8c30*/  LEA.HI.X.SX32 R27, R10, R5, 0x1, P6 ;  /* 0x000000050a1b7211 */ /* 0x000fe200030f0eff */
[----:B-1----:R-:W-:Y:S02]  /*8c40*/  IMAD R10, R11, 0x1d, RZ ;  /* 0x0000001d0b0a7824 */ /* 0x002fe400078e02ff */
[----:B0-----:R-:W-:-:S04]  /*8c50*/  IMAD R11, R13, 0x1d4, RZ ;  /* 0x000001d40d0b7824 */ /* 0x001fc800078e02ff */
[----:B------:R-:W0:Y:S01]  /*8c60*/  LDC R13, c[0x0][0x3d8] ;  /* 0x0000f600ff0d7b82 */ /* 0x000e220000000800 */
[-C--:B------:R-:W-:Y:S02]  /*8c70*/  IADD3 R20, P5, PT, R29, R4.reuse, RZ ;  /* 0x000000041d147210 */ /* 0x080fe40007fbe0ff */
[-C--:B------:R-:W-:Y:S02]  /*8c80*/  IADD3 R24, P3, PT, R23, R4.reuse, RZ ;  /* 0x0000000417187210 */ /* 0x080fe40007f7e0ff */
[-C--:B------:R-:W-:Y:S01]  /*8c90*/  LEA.HI.X.SX32 R21, R10, R5.reuse, 0x1, P5 ;  /* 0x000000050a157211 */ /* 0x080fe200028f0eff */
[----:B------:R-:W-:Y:S01]  /*8ca0*/  STL.64 [R1+0x740], R16 ;  /* 0x0007401001007387 */ /* 0x000fe20000100a00 */
[----:B------:R-:W-:Y:S02]  /*8cb0*/  LEA.HI.X.SX32 R25, R29, R5, 0x1, P3 ;  /* 0x000000051d197211 */ /* 0x000fe400018f0eff */
[----:B------:R-:W-:Y:S01]  /*8cc0*/  IADD3 R18, P4, PT, R22, R4, RZ ;  /* 0x0000000416127210 */ /* 0x000fe20007f9e0ff */
[----:B------:R-:W-:Y:S01]  /*8cd0*/  STL.64 [R1+0x738], R26 ;  /* 0x0007381a01007387 */ /* 0x000fe20000100a00 */
[----:B------:R-:W1:Y:S03]  /*8ce0*/  LDC R29, c[0x0][0x3d8] ;  /* 0x0000f600ff1d7b82 */ /* 0x000e660000000800 */
[----:B------:R2:W-:Y:S01]  /*8cf0*/  STL.64 [R1+0xc50], R20 ;  /* 0x000c501401007387 */ /* 0x0005e20000100a00 */
[----:B0-----:R-:W-:-:S03]  /*8d00*/  IMAD R13, R13, 0x1d6, RZ ;  /* 0x000001d60d0d7824 */ /* 0x001fc600078e02ff */
[----:B--2---:R-:W2:Y:S04]  /*8d10*/  LDL.LU R21, [R1+0x162c] ;  /* 0x00162c0001157983 */ /* 0x004ea80000300800 */
[----:B------:R0:W-:Y:S02]  /*8d20*/  STL.64 [R1+0xb90], R24 ;  /* 0x000b901801007387 */ /* 0x0001e40000100a00 */
[-C--:B0-----:R-:W-:Y:S02]  /*8d30*/  IADD3 R24, P3, PT, R13, R4.reuse, RZ ;  /* 0x000000040d187210 */ /* 0x081fe40007f7e0ff */
[----:B------:R-:W0:Y:S01]  /*8d40*/  LDC R13, c[0x0][0x3d8] ;  /* 0x0000f600ff0d7b82 */ /* 0x000e220000000800 */
[----:B------:R-:W-:Y:S02]  /*8d50*/  IADD3 R16, P1, PT, R28, R4, RZ ;  /* 0x000000041c107210 */ /* 0x000fe40007f3e0ff */
[----:B------:R-:W-:-:S02]  /*8d60*/  LEA.HI.X.SX32 R19, R23, R5, 0x1, P4 ;  /* 0x0000000517137211 */ /* 0x000fc400020f0eff */
[----:B------:R-:W-:-:S03]  /*8d70*/  LEA.HI.X.SX32 R3, R22, R5, 0x1, P2 ;  /* 0x0000000516037211 */ /* 0x000fc600010f0eff */
[----:B------:R-:W5:Y:S01]  /*8d80*/  LDC R28, c[0x0][0x3d8] ;  /* 0x0000f600ff1c7b82 */ /* 0x000f620000000800 */
[----:B------:R-:W-:Y:S04]  /*8d90*/  STL.64 [R1+0xa10], R18 ;  /* 0x000a101201007387 */ /* 0x000fe80000100a00 */
[----:B------:R0:W-:Y:S02]  /*8da0*/  STL.64 [R1+0x730], R2 ;  /* 0x0007300201007387 */ /* 0x0001e40000100a00 */
[----:B0-----:R-:W-:Y:S01]  /*8db0*/  IMAD R13, R13, 0xe9, RZ ;  /* 0x000000e90d0d7824 */ /* 0x001fe200078e02ff */
[----:B------:R-:W0:Y:S04]  /*8dc0*/  LDC R3, c[0x0][0x3d8] ;  /* 0x0000f600ff037b82 */ /* 0x000e280000000800 */
[----:B------:R-:W-:-:S04]  /*8dd0*/  LEA.HI.X.SX32 R17, R13, R5, 0x1, P1 ;  /* 0x000000050d117211 */ /* 0x000fc800008f0eff */
[----:B------:R-:W3:Y:S01]  /*8de0*/  LDC R13, c[0x0][0x3d8] ;  /* 0x0000f600ff0d7b82 */ /* 0x000ee20000000800 */
[----:B-1----:R-:W-:Y:S02]  /*8df0*/  IMAD R29, R29, 0xec, RZ ;  /* 0x000000ec1d1d7824 */ /* 0x002fe400078e02ff */
[----:B-----5:R-:W-:-:S05]  /*8e00*/  IMAD R28, R28, 0x76, RZ ;  /* 0x000000761c1c7824 */ /* 0x020fca00078e02ff */
[----:B------:R-:W1:Y:S01]  /*8e10*/  LDC R2, c[0x0][0x3d8] ;  /* 0x0000f600ff027b82 */ /* 0x000e620000000800 */
[-C--:B------:R-:W-:Y:S01]  /*8e20*/  IADD3 R22, P2, PT, R29, R4.reuse, RZ ;  /* 0x000000041d167210 */ /* 0x080fe20007f5e0ff */
[----:B----4-:R-:W-:Y:S01]  /*8e30*/  IMAD R12, R12, 0xea, RZ ;  /* 0x000000ea0c0c7824 */ /* 0x010fe200078e02ff */
[CC--:B------:R-:W-:Y:S02]  /*8e40*/  IADD3 R18, P4, PT, R28.reuse, R4.reuse, RZ ;  /* 0x000000041c127210 */ /* 0x0c0fe40007f9e0ff */
[-C--:B------:R-:W-:Y:S02]  /*8e50*/  LEA.HI.X.SX32 R23, R28, R5.reuse, 0x1, P2 ;  /* 0x000000051c177211 */ /* 0x080fe400010f0eff */
[-C--:B------:R-:W-:Y:S01]  /*8e60*/  IADD3 R26, P6, PT, R12, R4.reuse, RZ ;  /* 0x000000040c1a7210 */ /* 0x080fe20007fde0ff */
[----:B0-----:R-:W-:Y:S01]  /*8e70*/  IMAD R3, R3, 0x75, RZ ;  /* 0x0000007503037824 */ /* 0x001fe200078e02ff */
[----:B------:R-:W0:Y:S04]  /*8e80*/  LDC R28, c[0x0][0x3d8] ;  /* 0x0000f600ff1c7b82 */ /* 0x000e280000000800 */
[----:B------:R-:W-:Y:S01]  /*8e90*/  LEA.HI.X.SX32 R27, R3, R5, 0x1, P6 ;  /* 0x00000005031b7211 */ /* 0x000fe200030f0eff */
[----:B---3--:R-:W-:Y:S01]  /*8ea0*/  IMAD R13, R13, 0x1da, RZ ;  /* 0x000001da0d0d7824 */ /* 0x008fe200078e02ff */
[----:B------:R-:W-:Y:S04]  /*8eb0*/  STL.64 [R1+0x728], R16 ;  /* 0x0007281001007387 */ /* 0x000fe80000100a00 */
[----:B------:R3:W-:Y:S01]  /*8ec0*/  STL.64 [R1+0xa08], R26 ;  /* 0x000a081a01007387 */ /* 0x0007e20000100a00 */
[----:B-1----:R-:W-:Y:S01]  /*8ed0*/  IMAD R20, R2, 0x1d8, RZ ;  /* 0x000001d802147824 */ /* 0x002fe200078e02ff */
[-C--:B------:R-:W-:Y:S01]  /*8ee0*/  IADD3 R10, P5, PT, R11, R4.reuse, RZ ;  /* 0x000000040b0a7210 */ /* 0x080fe20007fbe0ff */
[----:B------:R-:W1:Y:S01]  /*8ef0*/  LDC R2, c[0x0][0x3d8] ;  /* 0x0000f600ff027b82 */ /* 0x000e620000000800 */
[----:B---3--:R-:W-:-:S07]  /*8f00*/  IADD3 R26, P6, PT, R13, R4, RZ ;  /* 0x000000040d1a7210 */ /* 0x008fce0007fde0ff */
[----:B------:R-:W3:Y:S01]  /*8f10*/  LDC R13, c[0x0][0x3d8] ;  /* 0x0000f600ff0d7b82 */ /* 0x000ee20000000800 */
[----:B------:R-:W-:Y:S02]  /*8f20*/  IADD3 R16, P1, PT, R20, R4, RZ ;  /* 0x0000000414107210 */ /* 0x000fe40007f3e0ff */
[-C--:B------:R-:W-:Y:S02]  /*8f30*/  LEA.HI.X.SX32 R11, R12, R5.reuse, 0x1, P5 ;  /* 0x000000050c0b7211 */ /* 0x080fe400028f0eff */
[----:B------:R-:W-:Y:S01]  /*8f40*/  LEA.HI.X.SX32 R17, R29, R5, 0x1, P1 ;  /* 0x000000051d117211 */ /* 0x000fe200008f0eff */
[----:B0-----:R-:W-:Y:S02]  /*8f50*/  IMAD R29, R28, 0x78, RZ ;  /* 0x000000781c1d7824 */ /* 0x001fe400078e02ff */
[----:B------:R-:W0:Y:S08]  /*8f60*/  LDC R28, c[0x0][0x3d8] ;  /* 0x0000f600ff1c7b82 */ /* 0x000e300000000800 */
[----:B------:R-:W4:Y:S01]  /*8f70*/  LDC R12, c[0x0][0x3d8] ;  /* 0x0000f600ff0c7b82 */ /* 0x000f220000000800 */
[----:B---3--:R-:W-:-:S07]  /*8f80*/  IMAD R20, R13, 0xeb, RZ ;  /* 0x000000eb0d147824 */ /* 0x008fce00078e02ff */
[----:B------:R-:W3:Y:S01]  /*8f90*/  LDC R13, c[0x0][0x3d8] ;  /* 0x0000f600ff0d7b82 */ /* 0x000ee20000000800 */
[----:B------:R-:W-:Y:S01]  /*8fa0*/  LEA.HI.X.SX32 R25, R20, R5, 0x1, P3 ;  /* 0x0000000514197211 */ /* 0x000fe200018f0eff */
[----:B-1----:R-:W-:-:S06]  /*8fb0*/  IMAD R2, R2, 0xee, RZ ;  /* 0x000000ee02027824 */ /* 0x002fcc00078e02ff */
[----:B------:R-:W1:Y:S01]  /*8fc0*/  LDC R20, c[0x0][0x3d8] ;  /* 0x0000f600ff147b82 */ /* 0x000e620000000800 */
[----:B------:R5:W-:Y:S01]  /*8fd0*/  STL.64 [R1+0x720], R10 ;  /* 0x0007200a01007387 */ /* 0x000be20000100a00 */
[----:B0-----:R-:W-:Y:S02]  /*8fe0*/  IMAD R28, R28, 0x77, RZ ;  /* 0x000000771c1c7824 */ /* 0x001fe400078e02ff */
[----:B----4-:R-:W-:-:S04]  /*8ff0*/  IMAD R3, R12, 0x1dc, RZ ;  /* 0x000001dc0c037824 */ /* 0x010fc800078e02ff */
[----:B------:R-:W0:Y:S01]  /*9000*/  LDC R12, c[0x0][0x3d8] ;  /* 0x0000f600ff0c7b82 */ /* 0x000e220000000800 */
[----:B-----5:R-:W-:-:S04]  /*9010*/  IADD3 R10, P5, PT, R2, R4, RZ ;  /* 0x00000004020a7210 */ /* 0x020fc80007fbe0ff */
[----:B------:R-:W-:-:S03]  /*9020*/  LEA.HI.X.SX32 R11, R28, R5, 0x1, P5 ;  /* 0x000000051c0b7211 */ /* 0x000fc600028f0eff */
[----:B------:R-:W4:Y:S01]  /*9030*/  LDC R28, c[0x0][0x3d8] ;  /* 0x0000f600ff1c7b82 */ /* 0x000f220000000800 */
[----:B---3--:R-:W-:Y:S01]  /*9040*/  IMAD R13, R13, 0x3b, RZ ;  /* 0x0000003b0d0d7824 */ /* 0x008fe200078e02ff */
[----:B------:R3:W-:Y:S01]  /*9050*/  STL.64 [R1+0x718], R24 ;  /* 0x0007181801007387 */ /* 0x0007e20000100a00 */
[----:B-1----:R-:W-:-:S03]  /*9060*/  IMAD R20, R20, 0xed, RZ ;  /* 0x000000ed14147824 */ /* 0x002fc600078e02ff */
[-C--:B------:R-:W-:Y:S02]  /*9070*/  LEA.HI.X.SX32 R19, R13, R5.reuse, 0x1, P4 ;  /* 0x000000050d137211 */ /* 0x080fe400020f0eff */
[----:B------:R-:W1:Y:S01]  /*9080*/  LDC R13, c[0x0][0x3d8] ;  /* 0x0000f600ff0d7b82 */ /* 0x000e620000000800 */
[----:B------:R-:W-:Y:S02]  /*9090*/  LEA.HI.X.SX32 R27, R20, R5, 0x1, P6 ;  /* 0x00000005141b7211 */ /* 0x000fe400030f0eff */
[----:B------:R-:W-:Y:S01]  /*90a0*/  STL.64 [R1+0xb88], R18 ;  /* 0x000b881201007387 */ /* 0x000fe20000100a00 */
[----:B---3--:R-:W-:-:S03]  /*90b0*/  IADD3 R24, P3, PT, R3, R4, RZ ;  /* 0x0000000403187210 */ /* 0x008fc60007f7e0ff */
[----:B------:R3:W-:Y:S01]  /*90c0*/  STL.64 [R1+0xa00], R22 ;  /* 0x000a001601007387 */ /* 0x0007e20000100a00 */
[----:B0-----:R-:W-:Y:S01]  /*90d0*/  IMAD R3, R12, 0x1de, RZ ;  /* 0x000001de0c037824 */ /* 0x001fe200078e02ff */
[----:B------:R-:W-:Y:S01]  /*90e0*/  LEA.HI.X.SX32 R25, R2, R5, 0x1, P3 ;  /* 0x0000000502197211 */ /* 0x000fe200018f0eff */
[----:B------:R-:W0:Y:S01]  /*90f0*/  LDC R12, c[0x0][0x3d8] ;  /* 0x0000f600ff0c7b82 */ /* 0x000e220000000800 */
[----:B---3--:R-:W3:Y:S02]  /*9100*/  LDL.LU R23, [R1+0x1628] ;  /* 0x0016280001177983 */ /* 0x008ee40000300800 */
[----:B------:R-:W-:-:S05]  /*9110*/  IADD3 R18, P4, PT, R3, R4, RZ ;  /* 0x0000000403127210 */ /* 0x000fca0007f9e0ff */
[----:B------:R-:W5:Y:S01]  /*9120*/  LDC R2, c[0x0][0x3d8] ;  /* 0x0000f600ff027b82 */ /* 0x000f620000000800 */
[----:B------:R-:W-:Y:S04]  /*9130*/  STL.64 [R1+0x710], R16 ;  /* 0x0007101001007387 */ /* 0x000fe80000100a00 */
[----:B------:R-:W-:Y:S03]  /*9140*/  STL.64 [R1+0x708], R26 ;  /* 0x0007081a01007387 */ /* 0x000fe60000100a00 */
[----:B------:R-:W2:Y:S01]  /*9150*/  LDC R22, c[0x0][0x3d8] ;  /* 0x0000f600ff167b82 */ /* 0x000ea20000000800 */
[----:B------:R-:W-:Y:S04]  /*9160*/  STL.64 [R1+0x9f8], R10 ;  /* 0x0009f80a01007387 */ /* 0x000fe80000100a00 */
[----:B------:R1:W-:Y:S03]  /*9170*/  STL.64 [R1+0x700], R24 ;  /* 0x0007001801007387 */ /* 0x0003e60000100a00 */
[----:B-1----:R-:W1:Y:S01]  /*9180*/  LDC R24, c[0x0][0x3d8] ;  /* 0x0000f600ff187b82 */ /* 0x002e620000000800 */
[----:B----4-:R-:W-:-:S07]  /*9190*/  IMAD R25, R28, 0x1e0, RZ ;  /* 0x000001e01c197824 */ /* 0x010fce00078e02ff */
[----:B------:R-:W4:Y:S01]  /*91a0*/  LDC R28, c[0x0][0x3d8] ;  /* 0x0000f600ff1c7b82 */ /* 0x000f220000000800 */
[----:B0-----:R-:W-:Y:S02]  /*91b0*/  IMAD R12, R12, 0x1e, RZ ;  /* 0x0000001e0c0c7824 */ /* 0x001fe400078e02ff */
[----:B------:R-:W-:-:S03]  /*91c0*/  IMAD R3, R13, 0x3c, RZ ;  /* 0x0000003c0d037824 */ /* 0x000fc600078e02ff */
[----:B------:R-:W-:Y:S01]  /*91d0*/  IADD3 R12, P2, PT, R12, R4, RZ ;  /* 0x000000040c0c7210 */ /* 0x000fe20007f5e0ff */
[----:B-1----:R-:W-:Y:S02]  /*91e0*/  IMAD R20, R24, 0xef, RZ ;  /* 0x000000ef18147824 */ /* 0x002fe400078e02ff */
[----:B----4-:R-:W-:-:S03]  /*91f0*/  IMAD R28, R28, 0xf, RZ ;  /* 0x0000000f1c1c7824 */ /* 0x010fc600078e02ff */
[-C--:B------:R-:W-:Y:S02]  /*9200*/  LEA.HI.X.SX32 R19, R20, R5.reuse, 0x1, P4 ;  /* 0x0000000514137211 */ /* 0x080fe400020f0eff */
[----:B------:R-:W-:-:S03]  /*9210*/  LEA.HI.X.SX32 R13, R28, R5, 0x1, P2 ;  /* 0x000000051c0d7211 */ /* 0x000fc600010f0eff */
[----:B------:R-:W-:Y:S01]  /*9220*/  STL.64 [R1+0x6f8], R18 ;  /* 0x0006f81201007387 */ /* 0x000fe20000100a00 */
[----:B-----5:R-:W-:Y:S02]  /*9230*/  IMAD R2, R2, 0x1e2, RZ ;  /* 0x000001e202027824 */ /* 0x020fe400078e02ff */
[----:B--2---:R-:W-:Y:S01]  /*9240*/  IMAD R22, R22, 0xf0, RZ ;  /* 0x000000f016167824 */ /* 0x004fe200078e02ff */
[----:B------:R0:W-:Y:S01]  /*9250*/  STL.64 [R1+0xca8], R12 ;  /* 0x000ca80c01007387 */ /* 0x0001e20000100a00 */
[-C--:B------:R-:W-:Y:S01]  /*9260*/  IADD3 R16, P1, PT, R3, R4.reuse, RZ ;  /* 0x0000000403107210 */ /* 0x080fe20007f3e0ff */
[----:B------:R-:W1:Y:S02]  /*9270*/  LDC R28, c[0x0][0x3d8] ;  /* 0x0000f600ff1c7b82 */ /* 0x000e640000000800 */
[----:B0-----:R-:W2:Y:S01]  /*9280*/  LDL.LU R13, [R1+0x1624] ;  /* 0x00162400010d7983 */ /* 0x001ea20000300800 */
[----:B------:R-:W-:-:S05]  /*9290*/  IADD3 R18, P4, PT, R2, R4, RZ ;  /* 0x0000000402127210 */ /* 0x000fca0007f9e0ff */
[----:B------:R-:W0:Y:S01]  /*92a0*/  LDC R2, c[0x0][0x3d8] ;  /* 0x0000f600ff027b82 */ /* 0x000e220000000800 */
[-C--:B------:R-:W-:Y:S02]  /*92b0*/  IADD3 R26, P6, PT, R29, R4.reuse, RZ ;  /* 0x000000041d1a7210 */ /* 0x080fe40007fde0ff */
[CC--:B------:R-:W-:Y:S02]  /*92c0*/  IADD3 R10, P5, PT, R22.reuse, R4.reuse, RZ ;  /* 0x00000004160a7210 */ /* 0x0c0fe40007fbe0ff */
[----:B------:R-:W-:Y:S02]  /*92d0*/  IADD3 R24, P3, PT, R25, R4, RZ ;  /* 0x0000000419187210 */ /* 0x000fe40007f7e0ff */
[-C--:B------:R-:W-:Y:S02]  /*92e0*/  LEA.HI.X.SX32 R27, R3, R5.reuse, 0x1, P6 ;  /* 0x00000005031b7211 */ /* 0x080fe400030f0eff */
[-C--:B------:R-:W-:Y:S02]  /*92f0*/  LEA.HI.X.SX32 R11, R29, R5.reuse, 0x1, P5 ;  /* 0x000000051d0b7211 */ /* 0x080fe400028f0eff */
[----:B------:R-:W-:-:S02]  /*9300*/  LEA.HI.X.SX32 R25, R22, R5, 0x1, P3 ;  /* 0x0000000516197211 */ /* 0x000fc400018f0eff */
[----:B------:R-:W4:Y:S01]  /*9310*/  LDC R22, c[0x0][0x3d8] ;  /* 0x0000f600ff167b82 */ /* 0x000f220000000800 */
[----:B0-----:R-:W-:Y:S02]  /*9320*/  IMAD R17, R2, 0x1e, RZ ;  /* 0x0000001e02117824 */ /* 0x001fe400078e02ff */
[----:B-1----:R-:W-:-:S05]  /*9330*/  IMAD R20, R28, 0x1e4, RZ ;  /* 0x000001e41c147824 */ /* 0x002fca00078e02ff */
[----:B------:R-:W0:Y:S01]  /*9340*/  LDC R2, c[0x0][0x3d8] ;  /* 0x0000f600ff027b82 */ /* 0x000e220000000800 */
[----:B------:R-:W-:-:S05]  /*9350*/  LEA.HI.X.SX32 R17, R17, R5, 0x1, P1 ;  /* 0x0000000511117211 */ /* 0x000fca00008f0eff */
[----:B------:R-:W-:Y:S02]  /*9360*/  STL.64 [R1+0xc48], R16 ;  /* 0x000c481001007387 */ /* 0x000fe40000100a00 */
[----:B------:R-:W1:Y:S02]  /*9370*/  LDC R28, c[0x0][0x3d8] ;  /* 0x0000f600ff1c7b82 */ /* 0x000e640000000800 */
[----:B------:R5:W-:Y:S04]  /*9380*/  STL.64 [R1+0xb80], R26 ;  /* 0x000b801a01007387 */ /* 0x000be80000100a00 */
[----:B-----5:R-:W5:Y:S02]  /*9390*/  LDL.LU R27, [R1+0x1620] ;  /* 0x00162000011b7983 */ /* 0x020f640000300800 */
[----:B------:R-:W0:Y:S02]  /*93a0*/  LDC R26, c[0x0][0x3d8] ;  /* 0x0000f600ff1a7b82 */ /* 0x000e240000000800 */
[----:B------:R4:W-:Y:S04]  /*93b0*/  STL.64 [R1+0x9f0], R10 ;  /* 0x0009f00a01007387 */ /* 0x0009e80000100a00 */
[----:B----4-:R-:W4:Y:S04]  /*93c0*/  LDL.LU.64 R10, [R1+0x1618] ;  /* 0x00161800010a7983 */ /* 0x010f280000300a00 */
[----:B------:R1:W-:Y:S02]  /*93d0*/  STL.64 [R1+0x6f0], R24 ;  /* 0x0006f01801007387 */ /* 0x0003e40000100a00 */
[----:B-1----:R-:W1:Y:S01]  /*93e0*/  LDC R24, c[0x0][0x3d8] ;  /* 0x0000f600ff187b82 */ /* 0x002e620000000800 */
[----:B------:R-:W-:Y:S01]  /*93f0*/  IADD3 R16, P1, PT, R20, R4, RZ ;  /* 0x0000000414107210 */ /* 0x000fe20007f3e0ff */
[----:B------:R-:W-:-:S02]  /*9400*/  IMAD R20, R22, 0xf1, RZ ;  /* 0x000000f116147824 */ /* 0x000fc400078e02ff */
[----:B0-----:R-:W-:-:S03]  /*9410*/  IMAD R25, R26, 0xf4, RZ ;  /* 0x000000f41a197824 */ /* 0x001fc600078e02ff */
[----:B------:R-:W-:Y:S01]  /*9420*/  LEA.HI.X.SX32 R19, R20, R5, 0x1, P4 ;  /* 0x0000000514137211 */ /* 0x000fe200020f0eff */
[----:B------:R-:W0:Y:S04]  /*9430*/  LDC R26, c[0x0][0x3d8] ;  /* 0x0000f600ff1a7b82 */ /* 0x000e280000000800 */
[----:B------:R1:W-:Y:S02]  /*9440*/  STL.64 [R1+0x6e8], R18 ;  /* 0x0006e81201007387 */ /* 0x0003e40000100a00 */
[----:B-1----:R-:W-:-:S05]  /*9450*/  IMAD R22, R24, 0x1e8, RZ ;  /* 0x000001e818167824 */ /* 0x002fca00078e02ff */
[----:B------:R-:W-:Y:S02]  /*9460*/  IADD3 R18, P4, PT, R22, R4, RZ ;  /* 0x0000000416127210 */ /* 0x000fe40007f9e0ff */
[----:B------:R-:W1:Y:S01]  /*9470*/  LDC R22, c[0x0][0x3d8] ;  /* 0x0000f600ff167b82 */ /* 0x000e620000000800 */
[----:B0-----:R-:W-:Y:S02]  /*9480*/  IMAD R26, R26, 0x79, RZ ;  /* 0x000000791a1a7824 */ /* 0x001fe400078e02ff */
[----:B------:R-:W-:Y:S02]  /*9490*/  IMAD R2, R2, 0x1e6, RZ ;  /* 0x000001e602027824 */ /* 0x000fe400078e02ff */
[----:B-1----:R-:W-:-:S03]  /*94a0*/  IMAD R17, R22, 0xf2, RZ ;  /* 0x000000f216117824 */ /* 0x002fc600078e02ff */
[----:B------:R-:W0:Y:S01]  /*94b0*/  LDC R22, c[0x0][0x3d8] ;  /* 0x0000f600ff167b82 */ /* 0x000e220000000800 */
[----:B------:R-:W-:Y:S01]  /*94c0*/  IMAD R28, R28, 0x7a, RZ ;  /* 0x0000007a1c1c7824 */ /* 0x000fe200078e02ff */
[-C--:B------:R-:W-:Y:S02]  /*94d0*/  IADD3 R2, P6, PT, R2, R4.reuse, RZ ;  /* 0x0000000402027210 */ /* 0x080fe40007fde0ff */
[----:B------:R-:W-:Y:S02]  /*94e0*/  LEA.HI.X.SX32 R17, R17, R5, 0x1, P1 ;  /* 0x0000000511117211 */ /* 0x000fe400008f0eff */
[----:B------:R-:W-:Y:S01]  /*94f0*/  IADD3 R28, P5, PT, R28, R4, RZ ;  /* 0x000000041c1c7210 */ /* 0x000fe20007fbe0ff */
[----:B0-----:R-:W-:-:S05]  /*9500*/  IMAD R22, R22, 0x3d, RZ ;  /* 0x0000003d16167824 */ /* 0x001fca00078e02ff */
[----:B------:R-:W-:Y:S02]  /*9510*/  LEA.HI.X.SX32 R29, R22, R5, 0x1, P5 ;  /* 0x00000005161d7211 */ /* 0x000fe400028f0eff */
[----:B------:R-:W0:Y:S01]  /*9520*/  LDC R22, c[0x0][0x3d8] ;  /* 0x0000f600ff167b82 */ /* 0x000e220000000800 */
[----:B--2---:R-:W-:-:S04]  /*9530*/  IADD3 R12, P2, PT, R13, R4, RZ ;  /* 0x000000040d0c7210 */ /* 0x004fc80007f5e0ff */
[----:B------:R-:W-:-:S03]  /*9540*/  LEA.HI.X.SX32 R13, R26, R5, 0x1, P2 ;  /* 0x000000051a0d7211 */ /* 0x000fc600010f0eff */
[----:B------:R-:W1:Y:S02]  /*9550*/  LDC R26, c[0x0][0x3d8] ;  /* 0x0000f600ff1a7b82 */ /* 0x000e640000000800 */
[----:B------:R2:W-:Y:S04]  /*9560*/  STL.64 [R1+0x9e8], R12 ;  /* 0x0009e80c01007387 */ /* 0x0005e80000100a00 */
[----:B--2---:R-:W2:Y:S01]  /*9570*/  LDL.LU R12, [R1+0x1610] ;  /* 0x00161000010c7983 */ /* 0x004ea20000300800 */
[----:B-1----:R-:W-:-:S03]  /*9580*/  IMAD R26, R26, 0xf3, RZ ;  /* 0x000000f31a1a7824 */ /* 0x002fc600078e02ff */
[----:B------:R-:W-:Y:S02]  /*9590*/  STL.64 [R1+0x6e0], R16 ;  /* 0x0006e01001007387 */ /* 0x000fe40000100a00 */
[----:B------:R-:W-:Y:S02]  /*95a0*/  LEA.HI.X.SX32 R3, R26, R5, 0x1, P6 ;  /* 0x000000051a037211 */ /* 0x000fe400030f0eff */
[----:B------:R-:W1:Y:S03]  /*95b0*/  LDC R26, c[0x0][0x3d8] ;  /* 0x0000f600ff1a7b82 */ /* 0x000e660000000800 */
[----:B------:R0:W-:Y:S04]  /*95c0*/  STL.64 [R1+0x6d8], R2 ;  /* 0x0006d80201007387 */ /* 0x0001e80000100a00 */
[----:B0-----:R-:W3:Y:S04]  /*95d0*/  LDL.LU R3, [R1+0x160c] ;  /* 0x00160c0001037983 */ /* 0x001ee80000300800 */
[----:B------:R0:W-:Y:S04]  /*95e0*/  STL.64 [R1+0xb78], R28 ;  /* 0x000b781c01007387 */ /* 0x0001e80000100a00 */
[----:B0-----:R-:W5:Y:S01]  /*95f0*/  LDL.LU R29, [R1+0x1608] ;  /* 0x00160800011d7983 */ /* 0x001f620000300800 */
[----:B----4-:R-:W-:-:S05]  /*9600*/  IMAD R20, R10, 0xf6, RZ ;  /* 0x000000f60a147824 */ /* 0x010fca00078e02ff */
[-C--:B------:R-:W-:Y:S02]  /*9610*/  IADD3 R16, P1, PT, R20, R4.reuse, RZ ;  /* 0x0000000414107210 */ /* 0x080fe40007f3e0ff */
[----:B------:R-:W0:Y:S01]  /*9620*/  LDC R20, c[0x0][0x3d8] ;  /* 0x0000f600ff147b82 */ /* 0x000e220000000800 */
[----:B------:R-:W-:Y:S01]  /*9630*/  IADD3 R24, P3, PT, R25, R4, RZ ;  /* 0x0000000419187210 */ /* 0x000fe20007f7e0ff */
[----:B-1----:R-:W-:-:S05]  /*9640*/  IMAD R25, R26, 0x7a, RZ ;  /* 0x0000007a1a197824 */ /* 0x002fca00078e02ff */
[----:B------:R-:W-:Y:S01]  /*9650*/  LEA.HI.X.SX32 R25, R25, R5, 0x1, P3 ;  /* 0x0000000519197211 */ /* 0x000fe200018f0eff */
[----:B------:R-:W1:Y:S04]  /*9660*/  LDC R26, c[0x0][0x3d8] ;  /* 0x0000f600ff1a7b82 */ /* 0x000e680000000800 */
[----:B------:R4:W-:Y:S01]  /*9670*/  STL.64 [R1+0x9e0], R24 ;  /* 0x0009e01801007387 */ /* 0x0009e20000100a00 */
[----:B0-----:R-:W-:-:S03]  /*9680*/  IMAD R19, R20, 0xf4, RZ ;  /* 0x000000f414137824 */ /* 0x001fc600078e02ff */
[----:B----4-:R-:W4:Y:S01]  /*9690*/  LDL.LU.64 R24, [R1+0x1600] ;  /* 0x0016000001187983 */ /* 0x010f220000300a00 */
[----:B------:R-:W-:Y:S01]  /*96a0*/  IMAD R20, R22, 0x7c, RZ ;  /* 0x0000007c16147824 */ /* 0x000fe200078e02ff */
[----:B------:R-:W-:-:S05]  /*96b0*/  LEA.HI.X.SX32 R19, R19, R5, 0x1, P4 ;  /* 0x0000000513137211 */ /* 0x000fca00020f0eff */
[----:B------:R0:W-:Y:S02]  /*96c0*/  STL.64 [R1+0x6d0], R18 ;  /* 0x0006d01201007387 */ /* 0x0001e40000100a00 */
[----:B0-----:R-:W-:Y:S01]  /*96d0*/  IADD3 R18, P4, PT, R20, R4, RZ ;  /* 0x0000000414127210 */ /* 0x001fe20007f9e0ff */
[----:B-1----:R-:W-:Y:S01]  /*96e0*/  IMAD R22, R26, 0xf5, RZ ;  /* 0x000000f51a167824 */ /* 0x002fe200078e02ff */
[----:B------:R-:W0:Y:S01]  /*96f0*/  LDC R20, c[0x0][0x3d8] ;  /* 0x0000f600ff147b82 */ /* 0x000e220000000800 */
[----:B------:R-:W-:-:S07]  /*9700*/  LEA.HI.X.SX32 R17, R11, R5, 0x1, P1 ;  /* 0x000000050b117211 */ /* 0x000fce00008f0eff */
[----:B------:R-:W1:Y:S01]  /*9710*/  LDC R19, c[0x0][0x3d8] ;  /* 0x0000f600ff137b82 */ /* 0x000e620000000800 */
[----:B--2---:R-:W-:-:S04]  /*9720*/  IADD3 R12, P2, PT, R12, R4, RZ ;  /* 0x000000040c0c7210 */ /* 0x004fc80007f5e0ff */
[----:B------:R-:W-:-:S05]  /*9730*/  LEA.HI.X.SX32 R13, R22, R5, 0x1, P2 ;  /* 0x00000005160d7211 */ /* 0x000fca00010f0eff */
[----:B------:R2:W-:Y:S04]  /*9740*/  STL.64 [R1+0x6c8], R12 ;  /* 0x0006c80c01007387 */ /* 0x0005e80000100a00 */
[----:B--2---:R-:W2:Y:S01]  /*9750*/  LDL.64 R12, [R1+0x290] ;  /* 0x00029000010c7983 */ /* 0x004ea20000100a00 */
[-C--:B---3--:R-:W-:Y:S01]  /*9760*/  IADD3 R2, P6, PT, R3, R4.reuse, RZ ;  /* 0x0000000403027210 */ /* 0x088fe20007fde0ff */
[----:B------:R-:W-:Y:S02]  /*9770*/  IMAD R3, R10, 0xf6, RZ ;  /* 0x000000f60a037824 */ /* 0x000fe400078e02ff */
[----:B------:R3:W-:Y:S03]  /*9780*/  STL.64 [R1+0x9d8], R16 ;  /* 0x0009d81001007387 */ /* 0x0007e60000100a00 */
[----:B------:R-:W-:Y:S01]  /*9790*/  LEA.HI.X.SX32 R3, R3, R5, 0x1, P6 ;  /* 0x0000000503037211 */ /* 0x000fe200030f0eff */
[----:B---3--:R-:W3:Y:S01]  /*97a0*/  LDL.LU.64 R16, [R1+0x15f8] ;  /* 0x0015f80001107983 */ /* 0x008ee20000300a00 */
[----:B-----5:R-:W-:Y:S01]  /*97b0*/  IADD3 R28, P5, PT, R29, R4, RZ ;  /* 0x000000041d1c7210 */ /* 0x020fe20007fbe0ff */
[----:B0-----:R-:W-:-:S02]  /*97c0*/  IMAD R29, R20, 0xf7, RZ ;  /* 0x000000f7141d7824 */ /* 0x001fc400078e02ff */
[----:B------:R-:W5:Y:S03]  /*97d0*/  LDL.64 R10, [R1+0x288] ;  /* 0x00028800010a7983 */ /* 0x000f660000100a00 */
[----:B------:R-:W-:Y:S01]  /*97e0*/  LEA.HI.X.SX32 R29, R29, R5, 0x1, P5 ;  /* 0x000000051d1d7211 */ /* 0x000fe200028f0eff */
[----:B------:R0:W-:Y:S04]  /*97f0*/  STL.64 [R1+0x6c0], R2 ;  /* 0x0006c00201007387 */ /* 0x0001e80000100a00 */
[----:B0-----:R-:W2:Y:S04]  /*9800*/  LDL.LU R2, [R1+0x15f0] ;  /* 0x0015f00001027983 */ /* 0x001ea80000300800 */
[----:B------:R0:W-:Y:S04]  /*9810*/  STL.64 [R1+0x6b8], R28 ;  /* 0x0006b81c01007387 */ /* 0x0001e80000100a00 */
[----:B0-----:R-:W2:Y:S01]  /*9820*/  LDL.LU R28, [R1+0x15ec] ;  /* 0x0015ec00011c7983 */ /* 0x001ea20000300800 */
[----:B------:R-:W-:-:S02]  /*9830*/  IADD3 R22, P2, PT, R23, R4, RZ ;  /* 0x0000000417167210 */ /* 0x000fc40007f5e0ff */
[----:B------:R-:W0:Y:S01]  /*9840*/  LDC R23, c[0x0][0x3d8] ;  /* 0x0000f600ff177b82 */ /* 0x000e220000000800 */
[----:B------:R-:W-:Y:S01]  /*9850*/  IADD3 R26, P3, PT, R27, R4, RZ ;  /* 0x000000041b1a7210 */ /* 0x000fe20007f7e0ff */
[----:B-1----:R-:W-:-:S05]  /*9860*/  IMAD R19, R19, 0x3e, RZ ;  /* 0x0000003e13137824 */ /* 0x002fca00078e02ff */
[----:B------:R-:W-:Y:S02]  /*9870*/  LEA.HI.X.SX32 R19, R19, R5, 0x1, P4 ;  /* 0x0000000513137211 */ /* 0x000fe400020f0eff */
[----:B------:R-:W-:Y:S01]  /*9880*/  IADD3 R20, P1, PT, R21, R4, RZ ;  /* 0x0000000415147210 */ /* 0x000fe20007f3e0ff */
[----:B0-----:R-:W-:-:S05]  /*9890*/  IMAD R23, R23, 0x7c, RZ ;  /* 0x0000007c17177824 */ /* 0x001fca00078e02ff */
[----:B------:R-:W-:Y:S01]  /*98a0*/  LEA.HI.X.SX32 R23, R23, R5, 0x1, P2 ;  /* 0x0000000517177211 */ /* 0x000fe200010f0eff */
[----:B----4-:R-:W-:-:S05]  /*98b0*/  IMAD R21, R25, 0xf8, RZ ;  /* 0x000000f819157824 */ /* 0x010fca00078e02ff */
[----:B------:R-:W-:Y:S01]  /*98c0*/  LEA.HI.X.SX32 R21, R21, R5, 0x1, P1 ;  /* 0x0000000515157211 */ /* 0x000fe200008f0eff */
[----:B--2---:R-:W-:-:S05]  /*98d0*/  IMAD R27, R28, 0x1f, RZ ;  /* 0x0000001f1c1b7824 */ /* 0x004fca00078e02ff */
[----:B------:R-:W-:-:S05]  /*98e0*/  LEA.HI.X.SX32 R27, R27, R5, 0x1, P3 ;  /* 0x000000051b1b7211 */ /* 0x000fca00018f0eff */
[----:B------:R0:W-:Y:S04]  /*98f0*/  STL.64 [R1+0xc40], R26 ;  /* 0x000c401a01007387 */ /* 0x0001e80000100a00 */
[----:B0-----:R-:W2:Y:S04]  /*9900*/  LDL.LU R26, [R1+0x15e8] ;  /* 0x0015e800011a7983 */ /* 0x001ea80000300800 */
[----:B------:R0:W-:Y:S04]  /*9910*/  STL.64 [R1+0xb70], R18 ;  /* 0x000b701201007387 */ /* 0x0001e80000100a00 */
[----:B0-----:R-:W4:Y:S04]  /*9920*/  LDL.LU.64 R18, [R1+0x15e0] ;  /* 0x0015e00001127983 */ /* 0x001f280000300a00 */
[----:B------:R0:W-:Y:S04]  /*9930*/  STL.64 [R1+0x9d0], R22 ;  /* 0x0009d01601007387 */ /* 0x0001e80000100a00 */
[----:B0-----:R-:W5:Y:S01]  /*9940*/  LDL.LU R22, [R1+0x15dc] ;  /* 0x0015dc0001167983 */ /* 0x001f620000300800 */
[----:B------:R-:W0:Y:S03]  /*9950*/  LDC R23, c[0x0][0x3d8] ;  /* 0x0000f600ff177b82 */ /* 0x000e260000000800 */
[----:B------:R1:W-:Y:S04]  /*9960*/  STL.64 [R1+0x6b0], R20 ;  /* 0x0006b01401007387 */ /* 0x0003e80000100a00 */
[----:B-1----:R-:W5:Y:S01]  /*9970*/  LDL.LU R20, [R1+0x15d8] ;  /* 0x0015d80001147983 */ /* 0x002f620000300800 */
[-C--:B------:R-:W-:Y:S01]  /*9980*/  IADD3 R28, P5, PT, R15, R4.reuse, RZ ;  /* 0x000000040f1c7210 */ /* 0x080fe20007fbe0ff */
[----:B------:R-:W1:Y:S01]  /*9990*/  LDC R21, c[0x0][0x3d8] ;  /* 0x0000f600ff157b82 */ /* 0x000e620000000800 */
[----:B------:R-:W-:-:S02]  /*99a0*/  IADD3 R24, P4, PT, R24, R4, RZ ;  /* 0x0000000418187210 */ /* 0x000fc40007f9e0ff */
[----:B---3--:R-:W-:Y:S01]  /*99b0*/  LEA.HI.X.SX32 R29, R17, R5, 0x1, P5 ;  /* 0x00000005111d7211 */ /* 0x008fe200028f0eff */
[----:B------:R-:W-:Y:S01]  /*99c0*/  IMAD R7, R7, 0x3f, RZ ;  /* 0x0000003f07077824 */ /* 0x000fe200078e02ff */
[----:B------:R-:W-:-:S03]  /*99d0*/  IADD3 R2, P6, PT, R2, R4, RZ ;  /* 0x0000000402027210 */ /* 0x000fc60007fde0ff */
[----:B------:R-:W3:Y:S01]  /*99e0*/  LDC R17, c[0x0][0x3d8] ;  /* 0x0000f600ff117b82 */ /* 0x000ee20000000800 */
[----:B------:R-:W-:-:S07]  /*99f0*/  LEA.HI.X.SX32 R25, R9, R5, 0x1, P4 ;  /* 0x0000000509197211 */ /* 0x000fce00020f0eff */
[----:B------:R-:W0:Y:S01]  /*9a00*/  LDC R9, c[0x0][0x3d8] ;  /* 0x0000f600ff097b82 */ /* 0x000e220000000800 */
[-C--:B------:R-:W-:Y:S01]  /*9a10*/  IADD3 R16, P5, PT, R16, R4.reuse, RZ ;  /* 0x0000000410107210 */ /* 0x080fe20007fbe0ff */
[----:B-1----:R-:W-:Y:S01]  /*9a20*/  IMAD R21, R21, 0x7e, RZ ;  /* 0x0000007e15157824 */ /* 0x002fe200078e02ff */
[----:B------:R-:W-:Y:S01]  /*9a30*/  IADD3 R8, P4, PT, R8, R4, RZ ;  /* 0x0000000408087210 */ /* 0x000fe20007f9e0ff */
[----:B------:R-:W-:Y:S02]  /*9a40*/  IMAD R6, R6, 0x1fe, RZ ;  /* 0x000001fe06067824 */ /* 0x000fe400078e02ff */
[----:B---3--:R-:W-:-:S05]  /*9a50*/  IMAD R17, R17, 0xfd, RZ ;  /* 0x000000fd11117824 */ /* 0x008fca00078e02ff */
[----:B------:R-:W-:Y:S01]  /*9a60*/  LEA.HI.X.SX32 R17, R17, R5, 0x1, P5 ;  /* 0x0000000511117211 */ /* 0x000fe200028f0eff */
[----:B0-----:R-:W-:-:S05]  /*9a70*/  IMAD R9, R9, 0xfe, RZ ;  /* 0x000000fe09097824 */ /* 0x001fca00078e02ff */
[----:B------:R-:W-:Y:S02]  /*9a80*/  LEA.HI.X.SX32 R9, R9, R5, 0x1, P4 ;  /* 0x0000000509097211 */ /* 0x000fe400020f0eff */
[----:B--2---:R-:W-:-:S04]  /*9a90*/  IADD3 R26, P3, PT, R26, R4, RZ ;  /* 0x000000041a1a7210 */ /* 0x004fc80007f7e0ff */
[-C--:B------:R-:W-:Y:S02]  /*9aa0*/  LEA.HI.X.SX32 R27, R15, R5.reuse, 0x1, P3 ;  /* 0x000000050f1b7211 */ /* 0x080fe400018f0eff */
[----:B------:R-:W0:Y:S01]  /*9ab0*/  LDC R15, c[0x0][0x3d8] ;  /* 0x0000f600ff0f7b82 */ /* 0x000e220000000800 */
[----:B----4-:R-:W-:Y:S01]  /*9ac0*/  LEA.HI.X.SX32 R3, R19, R5, 0x1, P6 ;  /* 0x0000000513037211 */ /* 0x010fe200030f0eff */
[----:B------:R-:W-:Y:S01]  /*9ad0*/  IMAD R19, R23, 0xfc, RZ ;  /* 0x000000fc17137824 */ /* 0x000fe200078e02ff */
[----:B-----5:R-:W-:-:S04]  /*9ae0*/  IADD3 R22, P2, PT, R22, R4, RZ ;  /* 0x0000000416167210 */ /* 0x020fc80007f5e0ff */
[-C--:B------:R-:W-:Y:S02]  /*9af0*/  LEA.HI.X.SX32 R23, R7, R5.reuse, 0x1, P2 ;  /* 0x0000000507177211 */ /* 0x080fe400010f0eff */
[----:B------:R-:W1:Y:S01]  /*9b00*/  LDC R7, c[0x0][0x3d8] ;  /* 0x0000f600ff077b82 */ /* 0x000e620000000800 */
[----:B------:R2:W-:Y:S01]  /*9b10*/  STL.64 [R1+0x6a8], R2 ;  /* 0x0006a80201007387 */ /* 0x0005e20000100a00 */
[-C--:B------:R-:W-:Y:S01]  /*9b20*/  IADD3 R18, P6, PT, R18, R4.reuse, RZ ;  /* 0x0000000412127210 */ /* 0x080fe20007fde0ff */
[----:B0-----:R-:W-:Y:S01]  /*9b30*/  IMAD R15, R15, 0x7f, RZ ;  /* 0x0000007f0f0f7824 */ /* 0x001fe200078e02ff */
[-C--:B------:R-:W-:Y:S02]  /*9b40*/  IADD3 R14, P3, PT, R14, R4.reuse, RZ ;  /* 0x000000040e0e7210 */ /* 0x080fe40007f7e0ff */
[----:B------:R-:W-:Y:S01]  /*9b50*/  IADD3 R20, P1, PT, R20, R4, RZ ;  /* 0x0000000414147210 */ /* 0x000fe20007f3e0ff */
[----:B--2---:R-:W2:Y:S03]  /*9b60*/  LDL.LU.64 R2, [R1+0x15d0] ;  /* 0x0015d00001027983 */ /* 0x004ea60000300a00 */
[-C--:B------:R-:W-:Y:S01]  /*9b70*/  LEA.HI.X.SX32 R21, R21, R5.reuse, 0x1, P1 ;  /* 0x0000000515157211 */ /* 0x080fe200008f0eff */
[----:B------:R0:W-:Y:S01]  /*9b80*/  STL.64 [R1+0x9c8], R28 ;  /* 0x0009c81c01007387 */ /* 0x0001e20000100a00 */
[----:B------:R-:W-:-:S02]  /*9b90*/  LEA.HI.X.SX32 R19, R19, R5, 0x1, P6 ;  /* 0x0000000513137211 */ /* 0x000fc400030f0eff */
[-C--:B------:R-:W-:Y:S01]  /*9ba0*/  LEA.HI.X.SX32 R15, R15, R5.reuse, 0x1, P3 ;  /* 0x000000050f0f7211 */ /* 0x080fe200018f0eff */
[----:B0-----:R-:W3:Y:S04]  /*9bb0*/  LDL.LU.64 R28, [R1+0x15c8] ;  /* 0x0015c800011c7983 */ /* 0x001ee80000300a00 */
[----:B------:R0:W-:Y:S01]  /*9bc0*/  STL.64 [R1+0x6a0], R26 ;  /* 0x0006a01a01007387 */ /* 0x0001e20000100a00 */
[----:B-1----:R-:W-:Y:S01]  /*9bd0*/  IMAD R7, R7, 0xff, RZ ;  /* 0x000000ff07077824 */ /* 0x002fe200078e02ff */
[----:B------:R-:W-:Y:S02]  /*9be0*/  IADD3 R6, P2, PT, R6, R4, RZ ;  /* 0x0000000406067210 */ /* 0x000fe40007f5e0ff */
[----:B0-----:R-:W4:Y:S04]  /*9bf0*/  LDL.LU.64 R26, [R1+0x15c0] ;  /* 0x0015c000011a7983 */ /* 0x001f280000300a00 */
[----:B------:R0:W-:Y:S04]  /*9c00*/  STL.64 [R1+0x698], R24 ;  /* 0x0006981801007387 */ /* 0x0001e80000100a00 */
[----:B0-----:R-:W5:Y:S04]  /*9c10*/  LDL.LU.64 R24, [R1+0x15b8] ;  /* 0x0015b80001187983 */ /* 0x001f680000300a00 */
[----:B------:R0:W-:Y:S01]  /*9c20*/  STL.64 [R1+0xb68], R22 ;  /* 0x000b681601007387 */ /* 0x0001e20000100a00 */
[----:B------:R-:W-:-:S03]  /*9c30*/  LEA.HI.X.SX32 R7, R7, R5, 0x1, P2 ;  /* 0x0000000507077211 */ /* 0x000fc600010f0eff */
[----:B0-----:R-:W2:Y:S04]  /*9c40*/  LDL.LU.64 R22, [R1+0x15b0] ;  /* 0x0015b00001167983 */ /* 0x001ea80000300a00 */
[----:B------:R0:W-:Y:S04]  /*9c50*/  STL.64 [R1+0x9c0], R20 ;  /* 0x0009c01401007387 */ /* 0x0001e80000100a00 */
        /* <DEDUP_REMOVED lines=9> */
[----:B------:R-:W2:Y:S04]  /*9cf0*/  LDL.LU.64 R4, [R1+0x1580] ;  /* 0x0015800001047983 */ /* 0x000ea80000300a00 */
[----:B------:R2:W-:Y:S02]  /*9d00*/  STL.64 [R1+0x678], R6 ;  /* 0x0006780601007387 */ /* 0x0005e40000100a00 */
[----:B--2---:R-:W-:-:S05]  /*9d10*/  IMAD.WIDE R6, R4, 0x2, R12 ;  /* 0x0000000204067825 */ /* 0x004fca00078e020c */
[----:B------:R0:W-:Y:S02]  /*9d20*/  STL.64 [R1+0x1558], R6 ;  /* 0x0015580601007387 */ /* 0x0001e40000100a00 */
[----:B0-----:R-:W-:-:S05]  /*9d30*/  IMAD.WIDE R6, R4, 0x2, R10 ;  /* 0x0000000204067825 */ /* 0x001fca00078e020a */
[----:B------:R0:W-:Y:S02]  /*9d40*/  STL.64 [R1+0x1550], R6 ;  /* 0x0015500601007387 */ /* 0x0001e40000100a00 */
[----:B0-----:R-:W-:-:S05]  /*9d50*/  IMAD.WIDE R6, R5, 0x2, R12 ;  /* 0x0000000205067825 */ /* 0x001fca00078e020c */
[----:B------:R0:W-:Y:S04]  /*9d60*/  STL.64 [R1+0x1548], R6 ;  /* 0x0015480601007387 */ /* 0x0001e80000100a00 */
[----:B0-----:R-:W2:Y:S01]  /*9d70*/  LDL.LU.64 R6, [R1+0x1578] ;  /* 0x0015780001067983 */ /* 0x001ea20000300a00 */
[----:B------:R-:W-:-:S05]  /*9d80*/  IMAD.WIDE R4, R5, 0x2, R10 ;  /* 0x0000000205047825 */ /* 0x000fca00078e020a */
[----:B------:R2:W-:Y:S02]  /*9d90*/  STL.64 [R1+0x1540], R4 ;  /* 0x0015400401007387 */ /* 0x0005e40000100a00 */
[----:B--2---:R-:W-:-:S05]  /*9da0*/  IMAD.WIDE R4, R6, 0x2, R12 ;  /* 0x0000000206047825 */ /* 0x004fca00078e020c */
[----:B------:R0:W-:Y:S02]  /*9db0*/  STL.64 [R1+0x1538], R4 ;  /* 0x0015380401007387 */ /* 0x0001e40000100a00 */
[----:B0-----:R-:W-:-:S05]  /*9dc0*/  IMAD.WIDE R4, R6, 0x2, R10 ;  /* 0x0000000206047825 */ /* 0x001fca00078e020a */
[----:B------:R0:W-:Y:S02]  /*9dd0*/  STL.64 [R1+0x1530], R4 ;  /* 0x0015300401007387 */ /* 0x0001e40000100a00 */
[----:B0-----:R-:W-:-:S05]  /*9de0*/  IMAD.WIDE R4, R7, 0x2, R12 ;  /* 0x0000000207047825 */ /* 0x001fca00078e020c */
[----:B------:R0:W-:Y:S02]  /*9df0*/  STL.64 [R1+0x1528], R4 ;  /* 0x0015280401007387 */ /* 0x0001e40000100a00 */
[----:B0-----:R-:W-:Y:S02]  /*9e00*/  IMAD.WIDE R4, R7, 0x2, R10 ;  /* 0x0000000207047825 */ /* 0x001fe400078e020a */
[----:B------:R-:W2:Y:S04]  /*9e10*/  LDL.LU.64 R10, [R1+0x1570] ;  /* 0x00157000010a7983 */ /* 0x000ea80000300a00 */
[----:B------:R-:W2:Y:S04]  /*9e20*/  LDL.64 R6, [R1+0x288] ;  /* 0x0002880001067983 */ /* 0x000ea80000100a00 */
[----:B------:R0:W-:Y:S02]  /*9e30*/  STL.64 [R1+0x1520], R4 ;  /* 0x0015200401007387 */ /* 0x0001e40000100a00 */
[----:B0-----:R-:W-:-:S05]  /*9e40*/  IMAD.WIDE R4, R8, 0x2, R12 ;  /* 0x0000000208047825 */ /* 0x001fca00078e020c */
[----:B------:R2:W-:Y:S02]  /*9e50*/  STL.64 [R1+0x1518], R4 ;  /* 0x0015180401007387 */ /* 0x0005e40000100a00 */
[----:B--2---:R-:W-:-:S05]  /*9e60*/  IMAD.WIDE R4, R8, 0x2, R6 ;  /* 0x0000000208047825 */ /* 0x004fca00078e0206 */
[----:B------:R0:W-:Y:S02]  /*9e70*/  STL.64 [R1+0x1510], R4 ;  /* 0x0015100401007387 */ /* 0x0001e40000100a00 */
[C---:B0-----:R-:W-:Y:S02]  /*9e80*/  IMAD.WIDE R4, R9.reuse, 0x2, R12 ;  /* 0x0000000209047825 */ /* 0x041fe400078e020c */
[----:B------:R-:W2:Y:S04]  /*9e90*/  LDL.LU.64 R12, [R1+0x1568] ;  /* 0x00156800010c7983 */ /* 0x000ea80000300a00 */
[----:B------:R0:W-:Y:S02]  /*9ea0*/  STL.64 [R1+0x1508], R4 ;  /* 0x0015080401007387 */ /* 0x0001e40000100a00 */
[----:B0-----:R-:W-:-:S02]  /*9eb0*/  IMAD.WIDE R4, R9, 0x2, R6 ;  /* 0x0000000209047825 */ /* 0x001fc400078e0206 */
[----:B------:R-:W2:Y:S04]  /*9ec0*/  LDL.64 R8, [R1+0x290] ;  /* 0x0002900001087983 */ /* 0x000ea80000100a00 */
[----:B------:R2:W-:Y:S02]  /*9ed0*/  STL.64 [R1+0x1500], R4 ;  /* 0x0015000401007387 */ /* 0x0005e40000100a00 */
[----:B--2---:R-:W-:-:S05]  /*9ee0*/  IMAD.WIDE R4, R10, 0x2, R8 ;  /* 0x000000020a047825 */ /* 0x004fca00078e0208 */
[----:B------:R0:W-:Y:S02]  /*9ef0*/  STL.64 [R1+0x14f8], R4 ;  /* 0x0014f80401007387 */ /* 0x0001e40000100a00 */
[----:B0-----:R-:W-:-:S05]  /*9f00*/  IMAD.WIDE R4, R10, 0x2, R6 ;  /* 0x000000020a047825 */ /* 0x001fca00078e0206 */
[----:B------:R0:W-:Y:S02]  /*9f10*/  STL.64 [R1+0x14f0], R4 ;  /* 0x0014f00401007387 */ /* 0x0001e40000100a00 */
[----:B0-----:R-:W-:-:S05]  /*9f20*/  IMAD.WIDE R4, R11, 0x2, R8 ;  /* 0x000000020b047825 */ /* 0x001fca00078e0208 */
[----:B------:R0:W-:Y:S02]  /*9f30*/  STL.64 [R1+0x14e8], R4 ;  /* 0x0014e80401007387 */ /* 0x0001e40000100a00 */
[----:B0-----:R-:W-:-:S04]  /*9f40*/  IMAD.WIDE R4, R11, 0x2, R6 ;  /* 0x000000020b047825 */ /* 0x001fc800078e0206 */
[C---:B------:R-:W-:Y:S01]  /*9f50*/  IMAD.WIDE R10, R12.reuse, 0x2, R8 ;  /* 0x000000020c0a7825 */ /* 0x040fe200078e0208 */
[----:B------:R0:W-:Y:S04]  /*9f60*/  STL.64 [R1+0x14e0], R4 ;  /* 0x0014e00401007387 */ /* 0x0001e80000100a00 */
[----:B------:R1:W-:Y:S01]  /*9f70*/  STL.64 [R1+0x14d8], R10 ;  /* 0x0014d80a01007387 */ /* 0x0003e20000100a00 */
[----:B0-----:R-:W-:-:S04]  /*9f80*/  IMAD.WIDE R4, R12, 0x2, R6 ;  /* 0x000000020c047825 */ /* 0x001fc800078e0206 */
[C---:B-1----:R-:W-:Y:S01]  /*9f90*/  IMAD.WIDE R10, R13.reuse, 0x2, R8 ;  /* 0x000000020d0a7825 */ /* 0x042fe200078e0208 */
[----:B------:R0:W-:Y:S04]  /*9fa0*/  STL.64 [R1+0x14d0], R4 ;  /* 0x0014d00401007387 */ /* 0x0001e80000100a00 */
[----:B------:R1:W-:Y:S01]  /*9fb0*/  STL.64 [R1+0x14c8], R10 ;  /* 0x0014c80a01007387 */ /* 0x0003e20000100a00 */
[----:B0-----:R-:W-:-:S04]  /*9fc0*/  IMAD.WIDE R4, R13, 0x2, R6 ;  /* 0x000000020d047825 */ /* 0x001fc800078e0206 */
[C---:B------:R-:W-:Y:S01]  /*9fd0*/  IMAD.WIDE R12, R14.reuse, 0x2, R8 ;  /* 0x000000020e0c7825 */ /* 0x040fe200078e0208 */
[----:B------:R0:W-:Y:S03]  /*9fe0*/  STL.64 [R1+0x14c0], R4 ;  /* 0x0014c00401007387 */ /* 0x0001e60000100a00 */
[----:B-1----:R-:W-:Y:S01]  /*9ff0*/  IMAD.WIDE R10, R14, 0x2, R6 ;  /* 0x000000020e0a7825 */ /* 0x002fe200078e0206 */
[----:B------:R1:W-:Y:S04]  /*a000*/  STL.64 [R1+0x14b8], R12 ;  /* 0x0014b80c01007387 */ /* 0x0003e80000100a00 */
[----:B------:R2:W-:Y:S01]  /*a010*/  STL.64 [R1+0x14b0], R10 ;  /* 0x0014b00a01007387 */ /* 0x0005e20000100a00 */
[----:B0-----:R-:W-:-:S04]  /*a020*/  IMAD.WIDE R4, R15, 0x2, R8 ;  /* 0x000000020f047825 */ /* 0x001fc800078e0208 */
[----:B-1----:R-:W-:Y:S01]  /*a030*/  IMAD.WIDE R12, R15, 0x2, R6 ;  /* 0x000000020f0c7825 */ /* 0x002fe200078e0206 */
[----:B------:R0:W-:Y:S03]  /*a040*/  STL.64 [R1+0x14a8], R4 ;  /* 0x0014a80401007387 */ /* 0x0001e60000100a00 */
[C---:B--2---:R-:W-:Y:S01]  /*a050*/  IMAD.WIDE R10, R16.reuse, 0x2, R8 ;  /* 0x00000002100a7825 */ /* 0x044fe200078e0208 */
[----:B------:R1:W-:Y:S04]  /*a060*/  STL.64 [R1+0x14a0], R12 ;  /* 0x0014a00c01007387 */ /* 0x0003e80000100a00 */
[----:B------:R2:W-:Y:S01]  /*a070*/  STL.64 [R1+0x1498], R10 ;  /* 0x0014980a01007387 */ /* 0x0005e20000100a00 */
[----:B0-----:R-:W-:-:S04]  /*a080*/  IMAD.WIDE R4, R16, 0x2, R6 ;  /* 0x0000000210047825 */ /* 0x001fc800078e0206 */
[C---:B-1----:R-:W-:Y:S01]  /*a090*/  IMAD.WIDE R12, R17.reuse, 0x2, R8 ;  /* 0x00000002110c7825 */ /* 0x042fe200078e0208 */
[----:B------:R0:W-:Y:S03]  /*a0a0*/  STL.64 [R1+0x1490], R4 ;  /* 0x0014900401007387 */ /* 0x0001e60000100a00 */
[----:B--2---:R-:W-:Y:S01]  /*a0b0*/  IMAD.WIDE R10, R17, 0x2, R6 ;  /* 0x00000002110a7825 */ /* 0x004fe200078e0206 */
[----:B------:R1:W-:Y:S04]  /*a0c0*/  STL.64 [R1+0x1488], R12 ;  /* 0x0014880c01007387 */ /* 0x0003e80000100a00 */
[----:B------:R2:W-:Y:S01]  /*a0d0*/  STL.64 [R1+0x1480], R10 ;  /* 0x0014800a01007387 */ /* 0x0005e20000100a00 */
[----:B0-----:R-:W-:-:S04]  /*a0e0*/  IMAD.WIDE R4, R18, 0x2, R8 ;  /* 0x0000000212047825 */ /* 0x001fc800078e0208 */
[----:B-1----:R-:W-:Y:S01]  /*a0f0*/  IMAD.WIDE R12, R18, 0x2, R6 ;  /* 0x00000002120c7825 */ /* 0x002fe200078e0206 */
[----:B------:R0:W-:Y:S03]  /*a100*/  STL.64 [R1+0x1478], R4 ;  /* 0x0014780401007387 */ /* 0x0001e60000100a00 */
[C---:B--2---:R-:W-:Y:S01]  /*a110*/  IMAD.WIDE R10, R19.reuse, 0x2, R8 ;  /* 0x00000002130a7825 */ /* 0x044fe200078e0208 */
[----:B------:R1:W-:Y:S04]  /*a120*/  STL.64 [R1+0x1470], R12 ;  /* 0x0014700c01007387 */ /* 0x0003e80000100a00 */
[----:B------:R-:W2:Y:S01]  /*a130*/  LDL.LU R17, [R1] ;  /* 0x0000000001117983 */ /* 0x000ea20000300800 */
[----:B0-----:R-:W-:-:S03]  /*a140*/  IMAD.WIDE R4, R19, 0x2, R6 ;  /* 0x0000000213047825 */ /* 0x001fc600078e0206 */
[----:B------:R0:W-:Y:S04]  /*a150*/  STL.64 [R1+0x1468], R10 ;  /* 0x0014680a01007387 */ /* 0x0001e80000100a00 */
[----:B------:R3:W-:Y:S04]  /*a160*/  STL.64 [R1+0x1460], R4 ;  /* 0x0014600401007387 */ /* 0x0007e80000100a00 */
[----:B-1----:R-:W2:Y:S01]  /*a170*/  LDL.LU R12, [R1+0x4] ;  /* 0x00000400010c7983 */ /* 0x002ea20000300800 */
[----:B0-----:R-:W-:-:S04]  /*a180*/  IMAD.WIDE R10, R20, 0x2, R8 ;  /* 0x00000002140a7825 */ /* 0x001fc800078e0208 */
[----:B---3--:R-:W-:Y:S01]  /*a190*/  IMAD.WIDE R4, R20, 0x2, R6 ;  /* 0x0000000214047825 */ /* 0x008fe200078e0206 */
[----:B------:R0:W-:Y:S03]  /*a1a0*/  STL.64 [R1+0x1458], R10 ;  /* 0x0014580a01007387 */ /* 0x0001e60000100a00 */
[C---:B------:R-:W-:Y:S01]  /*a1b0*/  IMAD.WIDE R14, R21.reuse, 0x2, R8 ;  /* 0x00000002150e7825 */ /* 0x040fe200078e0208 */
[----:B------:R1:W-:Y:S04]  /*a1c0*/  STL.64 [R1+0x1450], R4 ;  /* 0x0014500401007387 */ /* 0x0003e80000100a00 */
[----:B0-----:R-:W3:Y:S01]  /*a1d0*/  LDL.LU R11, [R1+0x8] ;  /* 0x00000800010b7983 */ /* 0x001ee20000300800 */
[----:B-1----:R-:W-:-:S03]  /*a1e0*/  IMAD.WIDE R4, R21, 0x2, R6 ;  /* 0x0000000215047825 */ /* 0x002fc600078e0206 */
[----:B------:R0:W-:Y:S04]  /*a1f0*/  STL.64 [R1+0x1448], R14 ;  /* 0x0014480e01007387 */ /* 0x0001e80000100a00 */
[----:B------:R1:W-:Y:S04]  /*a200*/  STL.64 [R1+0x1440], R4 ;  /* 0x0014400401007387 */ /* 0x0003e80000100a00 */
[----:B------:R-:W3:Y:S01]  /*a210*/  LDL.LU R10, [R1+0xc] ;  /* 0x00000c00010a7983 */ /* 0x000ee20000300800 */
[----:B0-----:R-:W-:-:S04]  /*a220*/  IMAD.WIDE R14, R22, 0x2, R8 ;  /* 0x00000002160e7825 */ /* 0x001fc800078e0208 */
[----:B-1----:R-:W-:Y:S01]  /*a230*/  IMAD.WIDE R4, R22, 0x2, R6 ;  /* 0x0000000216047825 */ /* 0x002fe200078e0206 */
[----:B------:R0:W-:Y:S03]  /*a240*/  STL.64 [R1+0x1438], R14 ;  /* 0x0014380e01007387 */ /* 0x0001e60000100a00 */
[C---:B------:R-:W-:Y:S01]  /*a250*/  IMAD.WIDE R18, R23.reuse, 0x2, R8 ;  /* 0x0000000217127825 */ /* 0x040fe200078e0208 */
[----:B------:R1:W-:Y:S03]  /*a260*/  STL.64 [R1+0x1430], R4 ;  /* 0x0014300401007387 */ /* 0x0003e60000100a00 */
[----:B0-----:R-:W-:Y:S01]  /*a270*/  IMAD.WIDE R14, R23, 0x2, R6 ;  /* 0x00000002170e7825 */ /* 0x001fe200078e0206 */
[----:B-1----:R-:W3:Y:S04]  /*a280*/  LDL.LU R5, [R1+0x10] ;  /* 0x0000100001057983 */ /* 0x002ee80000300800 */
[----:B------:R5:W-:Y:S04]  /*a290*/  STL.64 [R1+0x1428], R18 ;  /* 0x0014281201007387 */ /* 0x000be80000100a00 */
[----:B------:R0:W-:Y:S04]  /*a2a0*/  STL.64 [R1+0x1420], R14 ;  /* 0x0014200e01007387 */ /* 0x0001e80000100a00 */
[----:B------:R-:W3:Y:S01]  /*a2b0*/  LDL.LU R16, [R1+0x14] ;  /* 0x0000140001107983 */ /* 0x000ee20000300800 */
[----:B-----5:R-:W-:-:S04]  /*a2c0*/  IMAD.WIDE R18, R24, 0x2, R8 ;  /* 0x0000000218127825 */ /* 0x020fc800078e0208 */
[----:B0-----:R-:W-:Y:S01]  /*a2d0*/  IMAD.WIDE R14, R24, 0x2, R6 ;  /* 0x00000002180e7825 */ /* 0x001fe200078e0206 */
[----:B------:R0:W-:Y:S04]  /*a2e0*/  STL.64 [R1+0x1418], R18 ;  /* 0x0014181201007387 */ /* 0x0001e80000100a00 */
[----:B------:R1:W-:Y:S04]  /*a2f0*/  STL.64 [R1+0x1410], R14 ;  /* 0x0014100e01007387 */ /* 0x0003e80000100a00 */
[----:B------:R-:W5:Y:S01]  /*a300*/  LDL.LU R4, [R1+0x18] ;  /* 0x0000180001047983 */ /* 0x000f620000300800 */
[----:B0-----:R-:W-:-:S04]  /*a310*/  IMAD.WIDE R18, R25, 0x2, R8 ;  /* 0x0000000219127825 */ /* 0x001fc800078e0208 */
[----:B-1----:R-:W-:Y:S01]  /*a320*/  IMAD.WIDE R14, R25, 0x2, R6 ;  /* 0x00000002190e7825 */ /* 0x002fe200078e0206 */
[----:B------:R0:W-:Y:S03]  /*a330*/  STL.64 [R1+0x1408], R18 ;  /* 0x0014081201007387 */ /* 0x0001e60000100a00 */
[C---:B----4-:R-:W-:Y:S01]  /*a340*/  IMAD.WIDE R20, R26.reuse, 0x2, R8 ;  /* 0x000000021a147825 */ /* 0x050fe200078e0208 */
[----:B------:R1:W-:Y:S03]  /*a350*/  STL.64 [R1+0x1400], R14 ;  /* 0x0014000e01007387 */ /* 0x0003e60000100a00 */
[----:B0-----:R-:W-:Y:S01]  /*a360*/  IMAD.WIDE R18, R26, 0x2, R6 ;  /* 0x000000021a127825 */ /* 0x001fe200078e0206 */
[----:B-1----:R-:W4:Y:S04]  /*a370*/  LDL.LU R15, [R1+0x1c] ;  /* 0x00001c00010f7983 */ /* 0x002f280000300800 */
[----:B------:R0:W-:Y:S04]  /*a380*/  STL.64 [R1+0x13f8], R20 ;  /* 0x0013f81401007387 */ /* 0x0001e80000100a00 */
[----:B------:R1:W-:Y:S04]  /*a390*/  STL.64 [R1+0x13f0], R18 ;  /* 0x0013f01201007387 */ /* 0x0003e80000100a00 */
[----:B------:R-:W4:Y:S01]  /*a3a0*/  LDL.LU R14, [R1+0x20] ;  /* 0x00002000010e7983 */ /* 0x000f220000300800 */
[----:B0-----:R-:W-:-:S04]  /*a3b0*/  IMAD.WIDE R20, R27, 0x2, R8 ;  /* 0x000000021b147825 */ /* 0x001fc800078e0208 */
[----:B-1----:R-:W-:Y:S01]  /*a3c0*/  IMAD.WIDE R18, R27, 0x2, R6 ;  /* 0x000000021b127825 */ /* 0x002fe200078e0206 */
[----:B------:R0:W-:Y:S04]  /*a3d0*/  STL.64 [R1+0x13e8], R20 ;  /* 0x0013e81401007387 */ /* 0x0001e80000100a00 */
[----:B------:R1:W-:Y:S04]  /*a3e0*/  STL.64 [R1+0x13e0], R18 ;  /* 0x0013e01201007387 */ /* 0x0003e80000100a00 */
[----:B------:R-:W4:Y:S01]  /*a3f0*/  LDL.LU R13, [R1+0x24] ;  /* 0x00002400010d7983 */ /* 0x000f220000300800 */
[----:B0-----:R-:W-:-:S04]  /*a400*/  IMAD.WIDE R20, R28, 0x2, R8 ;  /* 0x000000021c147825 */ /* 0x001fc800078e0208 */
[--C-:B-1----:R-:W-:Y:S01]  /*a410*/  IMAD.WIDE R18, R28, 0x2, R6.reuse ;  /* 0x000000021c127825 */ /* 0x102fe200078e0206 */
[----:B------:R0:W-:Y:S03]  /*a420*/  STL.64 [R1+0x13d8], R20 ;  /* 0x0013d81401007387 */ /* 0x0001e60000100a00 */
[C---:B------:R-:W-:Y:S01]  /*a430*/  IMAD.WIDE R22, R29.reuse, 0x2, R6 ;  /* 0x000000021d167825 */ /* 0x040fe200078e0206 */
[----:B------:R1:W-:Y:S03]  /*a440*/  STL.64 [R1+0x13d0], R18 ;  /* 0x0013d01201007387 */ /* 0x0003e60000100a00 */
[--C-:B0-----:R-:W-:Y:S01]  /*a450*/  IMAD.WIDE R20, R29, 0x2, R8.reuse ;  /* 0x000000021d147825 */ /* 0x101fe200078e0208 */
[----:B-1----:R-:W4:Y:S04]  /*a460*/  LDL.LU R18, [R1+0x28] ;  /* 0x0000280001127983 */ /* 0x002f280000300800 */
[----:B------:R2:W-:Y:S04]  /*a470*/  STL.64 [R1+0x13c8], R20 ;  /* 0x0013c81401007387 */ /* 0x0005e80000100a00 */
[----:B------:R0:W-:Y:S01]  /*a480*/  STL.64 [R1+0x13c0], R22 ;  /* 0x0013c01601007387 */ /* 0x0001e20000100a00 */
[----:B--2---:R-:W-:-:S04]  /*a490*/  IMAD.WIDE R20, R17, 0x2, R8 ;  /* 0x0000000211147825 */ /* 0x004fc800078e0208 */
[----:B0-----:R-:W-:Y:S02]  /*a4a0*/  IMAD.WIDE R22, R17, 0x2, R6 ;  /* 0x0000000211167825 */ /* 0x001fe400078e0206 */
[----:B------:R-:W2:Y:S04]  /*a4b0*/  LDL.LU R17, [R1+0x2c] ;  /* 0x00002c0001117983 */ /* 0x000ea80000300800 */
[----:B------:R0:W-:Y:S04]  /*a4c0*/  STL.64 [R1+0x13b8], R20 ;  /* 0x0013b81401007387 */ /* 0x0001e80000100a00 */
[----:B------:R1:W-:Y:S01]  /*a4d0*/  STL.64 [R1+0x13b0], R22 ;  /* 0x0013b01601007387 */ /* 0x0003e20000100a00 */
[----:B0-----:R-:W-:-:S04]  /*a4e0*/  IMAD.WIDE R20, R12, 0x2, R8 ;  /* 0x000000020c147825 */ /* 0x001fc800078e0208 */
[----:B-1----:R-:W-:Y:S02]  /*a4f0*/  IMAD.WIDE R22, R12, 0x2, R6 ;  /* 0x000000020c167825 */ /* 0x002fe400078e0206 */
[----:B------:R-:W2:Y:S04]  /*a500*/  LDL.LU R12, [R1+0x30] ;  /* 0x00003000010c7983 */ /* 0x000ea80000300800 */
[----:B------:R3:W-:Y:S04]  /*a510*/  STL.64 [R1+0x13a8], R20 ;  /* 0x0013a81401007387 */ /* 0x0007e80000100a00 */
[----:B------:R0:W-:Y:S01]  /*a520*/  STL.64 [R1+0x13a0], R22 ;  /* 0x0013a01601007387 */ /* 0x0001e20000100a00 */
[----:B---3--:R-:W-:-:S04]  /*a530*/  IMAD.WIDE R20, R11, 0x2, R8 ;  /* 0x000000020b147825 */ /* 0x008fc800078e0208 */
[----:B0-----:R-:W-:Y:S02]  /*a540*/  IMAD.WIDE R22, R11, 0x2, R6 ;  /* 0x000000020b167825 */ /* 0x001fe400078e0206 */
[----:B------:R-:W3:Y:S04]  /*a550*/  LDL.LU R11, [R1+0x34] ;  /* 0x00003400010b7983 */ /* 0x000ee80000300800 */
[----:B------:R0:W-:Y:S04]  /*a560*/  STL.64 [R1+0x1398], R20 ;  /* 0x0013981401007387 */ /* 0x0001e80000100a00 */
[----:B------:R1:W-:Y:S01]  /*a570*/  STL.64 [R1+0x1390], R22 ;  /* 0x0013901601007387 */ /* 0x0003e20000100a00 */
[----:B0-----:R-:W-:-:S04]  /*a580*/  IMAD.WIDE R20, R10, 0x2, R8 ;  /* 0x000000020a147825 */ /* 0x001fc800078e0208 */
[----:B-1----:R-:W-:Y:S02]  /*a590*/  IMAD.WIDE R22, R10, 0x2, R6 ;  /* 0x000000020a167825 */ /* 0x002fe400078e0206 */
        /* <DEDUP_REMOVED lines=13> */
[----:B-----5:R-:W-:-:S04]  /*a670*/  IMAD.WIDE R20, R4, 0x2, R8 ;  /* 0x0000000204147825 */ /* 0x020fc800078e0208 */
[----:B0-----:R-:W-:Y:S02]  /*a680*/  IMAD.WIDE R22, R4, 0x2, R6 ;  /* 0x0000000204167825 */ /* 0x001fe400078e0206 */
[----:B------:R-:W5:Y:S04]  /*a690*/  LDL.LU R4, [R1+0x44] ;  /* 0x0000440001047983 */ /* 0x000f680000300800 */
[----:B------:R4:W-:Y:S04]  /*a6a0*/  STL.64 [R1+0x1358], R20 ;  /* 0x0013581401007387 */ /* 0x0009e80000100a00 */
[----:B------:R0:W-:Y:S01]  /*a6b0*/  STL.64 [R1+0x1350], R22 ;  /* 0x0013501601007387 */ /* 0x0001e20000100a00 */
[----:B----4-:R-:W-:-:S04]  /*a6c0*/  IMAD.WIDE R20, R15, 0x2, R8 ;  /* 0x000000020f147825 */ /* 0x010fc800078e0208 */
[----:B0-----:R-:W-:Y:S02]  /*a6d0*/  IMAD.WIDE R22, R15, 0x2, R6 ;  /* 0x000000020f167825 */ /* 0x001fe400078e0206 */
[----:B------:R-:W4:Y:S04]  /*a6e0*/  LDL.LU R15, [R1+0x48] ;  /* 0x00004800010f7983 */ /* 0x000f280000300800 */
[----:B------:R0:W-:Y:S04]  /*a6f0*/  STL.64 [R1+0x1348], R20 ;  /* 0x0013481401007387 */ /* 0x0001e80000100a00 */
[----:B------:R1:W-:Y:S01]  /*a700*/  STL.64 [R1+0x1340], R22 ;  /* 0x0013401601007387 */ /* 0x0003e20000100a00 */
[----:B0-----:R-:W-:-:S04]  /*a710*/  IMAD.WIDE R20, R14, 0x2, R8 ;  /* 0x000000020e147825 */ /* 0x001fc800078e0208 */
[----:B-1----:R-:W-:Y:S02]  /*a720*/  IMAD.WIDE R22, R14, 0x2, R6 ;  /* 0x000000020e167825 */ /* 0x002fe400078e0206 */
        /* <DEDUP_REMOVED lines=122> */
[----:B------:R0:W-:Y:S04]  /*aed0*/  STL.64 [R1+0x11b0], R22 ;  /* 0x0011b01601007387 */ /* 0x0001e80000100a00 */
[----:B------:R-:W4:Y:S01]  /*aee0*/  LDL.LU R19, [R1+0xb0] ;  /* 0x0000b00001137983 */ /* 0x000f220000300800 */
[----:B--2---:R-:W-:-:S04]  /*aef0*/  IMAD.WIDE R20, R17, 0x2, R8 ;  /* 0x0000000211147825 */ /* 0x004fc800078e0208 */
[----:B0-----:R-:W-:Y:S01]  /*af00*/  IMAD.WIDE R22, R17, 0x2, R6 ;  /* 0x0000000211167825 */ /* 0x001fe200078e0206 */
        /* <DEDUP_REMOVED lines=21> */
[----:B------:R1:W-:Y:S04]  /*b060*/  STL.64 [R1+0x1160], R22 ;  /* 0x0011601601007387 */ /* 0x0003e80000100a00 */
[----:B------:R-:W3:Y:S01]  /*b070*/  LDL.LU R17, [R1+0xc4] ;  /* 0x0000c40001117983 */ /* 0x000ee20000300800 */
[----:B0-----:R-:W-:-:S04]  /*b080*/  IMAD.WIDE R20, R16, 0x2, R8 ;  /* 0x0000000210147825 */ /* 0x001fc800078e0208 */
[----:B-1----:R-:W-:Y:S01]  /*b090*/  IMAD.WIDE R22, R16, 0x2, R6 ;  /* 0x0000000210167825 */ /* 0x002fe200078e0206 */
        /* <DEDUP_REMOVED lines=8> */
[----:B----4-:R-:W-:-:S04]  /*b120*/  IMAD.WIDE R20, R15, 0x2, R8 ;  /* 0x000000020f147825 */ /* 0x010fc800078e0208 */
[----:B0-----:R-:W-:Y:S01]  /*b130*/  IMAD.WIDE R22, R15, 0x2, R6 ;  /* 0x000000020f167825 */ /* 0x001fe200078e0206 */
[----:B------:R0:W-:Y:S04]  /*b140*/  STL.64 [R1+0x1138], R20 ;  /* 0x0011381401007387 */ /* 0x0001e80000100a00 */
[----:B------:R-:W4:Y:S04]  /*b150*/  LDL.LU R15, [R1+0xd0] ;  /* 0x0000d000010f7983 */ /* 0x000f280000300800 */
[----:B------:R1:W-:Y:S01]  /*b160*/  STL.64 [R1+0x1130], R22 ;  /* 0x0011301601007387 */ /* 0x0003e20000100a00 */
[----:B0-----:R-:W-:-:S04]  /*b170*/  IMAD.WIDE R20, R14, 0x2, R8 ;  /* 0x000000020e147825 */ /* 0x001fc800078e0208 */
[----:B-1----:R-:W-:Y:S01]  /*b180*/  IMAD.WIDE R22, R14, 0x2, R6 ;  /* 0x000000020e167825 */ /* 0x002fe200078e0206 */
        /* <DEDUP_REMOVED lines=9> */
[--C-:B-1----:R-:W-:Y:S01]  /*b220*/  IMAD.WIDE R22, R18, 0x2, R6.reuse ;  /* 0x0000000212167825 */ /* 0x102fe200078e0206 */
[----:B------:R0:W-:Y:S04]  /*b230*/  STL.64 [R1+0x1108], R20 ;  /* 0x0011081401007387 */ /* 0x0001e80000100a00 */
[----:B------:R-:W4:Y:S01]  /*b240*/  LDL.LU R18, [R1+0xdc] ;  /* 0x0000dc0001127983 */ /* 0x000f220000300800 */
[----:B------:R-:W-:-:S03]  /*b250*/  IMAD.WIDE R24, R19, 0x2, R6 ;  /* 0x0000000213187825 */ /* 0x000fc600078e0206 */
[----:B------:R2:W-:Y:S01]  /*b260*/  STL.64 [R1+0x1100], R22 ;  /* 0x0011001601007387 */ /* 0x0005e20000100a00 */
[----:B0-----:R-:W-:-:S05]  /*b270*/  IMAD.WIDE R20, R19, 0x2, R8 ;  /* 0x0000000213147825 */ /* 0x001fca00078e0208 */
[----:B------:R0:W-:Y:S04]  /*b280*/  STL.64 [R1+0x10f8], R20 ;  /* 0x0010f81401007387 */ /* 0x0001e80000100a00 */
[----:B------:R-:W-:Y:S01]  /*b290*/  STL.64 [R1+0x10f0], R24 ;  /* 0x0010f01801007387 */ /* 0x000fe20000100a00 */
[----:B--2---:R-:W-:-:S04]  /*b2a0*/  IMAD.WIDE R22, R12, 0x2, R8 ;  /* 0x000000020c167825 */ /* 0x004fc800078e0208 */
[----:B0-----:R-:W-:Y:S02]  /*b2b0*/  IMAD.WIDE R20, R12, 0x2, R6 ;  /* 0x000000020c147825 */ /* 0x001fe400078e0206 */
        /* <DEDUP_REMOVED lines=20> */
[----:B------:R-:W3:Y:S02]  /*b400*/  LDL.LU R17, [R1+0xf0] ;  /* 0x0000f00001117983 */ /* 0x000ee40000300800 */
[C---:B------:R-:W-:Y:S02]  /*b410*/  IMAD.WIDE R24, R16.reuse, 0x2, R8 ;  /* 0x0000000210187825 */ /* 0x040fe400078e0208 */
[----:B------:R-:W-:Y:S04]  /*b420*/  STL.64 [R1+0x10a8], R22 ;  /* 0x0010a81601007387 */ /* 0x000fe80000100a00 */
[----:B------:R0:W-:Y:S04]  /*b430*/  STL.64 [R1+0x10a0], R20 ;  /* 0x0010a01401007387 */ /* 0x0001e80000100a00 */
[----:B------:R-:W-:Y:S01]  /*b440*/  STL.64 [R1+0x1098], R24 ;  /* 0x0010981801007387 */ /* 0x000fe20000100a00 */
[----:B0-----:R-:W-:-:S03]  /*b450*/  IMAD.WIDE R20, R16, 0x2, R6 ;  /* 0x0000000210147825 */ /* 0x001fc600078e0206 */
[----:B------:R-:W3:Y:S01]  /*b460*/  LDL.LU R16, [R1+0xf4] ;  /* 0x0000f40001107983 */ /* 0x000ee20000300800 */
[----:B-----5:R-:W-:-:S03]  /*b470*/  IMAD.WIDE R22, R4, 0x2, R8 ;  /* 0x0000000204167825 */ /* 0x020fc600078e0208 */
[----:B------:R0:W-:Y:S04]  /*b480*/  STL.64 [R1+0x1090], R20 ;  /* 0x0010901401007387 */ /* 0x0001e80000100a00 */
[----:B------:R4:W-:Y:S01]  /*b490*/  STL.64 [R1+0x1088], R22 ;  /* 0x0010881601007387 */ /* 0x0009e20000100a00 */
[----:B0-----:R-:W-:-:S03]  /*b4a0*/  IMAD.WIDE R20, R4, 0x2, R6 ;  /* 0x0000000204147825 */ /* 0x001fc600078e0206 */
[----:B------:R-:W5:Y:S01]  /*b4b0*/  LDL.LU R4, [R1+0xf8] ;  /* 0x0000f80001047983 */ /* 0x000f620000300800 */
[----:B----4-:R-:W-:-:S03]  /*b4c0*/  IMAD.WIDE R22, R15, 0x2, R8 ;  /* 0x000000020f167825 */ /* 0x010fc600078e0208 */
[----:B------:R0:W-:Y:S04]  /*b4d0*/  STL.64 [R1+0x1080], R20 ;  /* 0x0010801401007387 */ /* 0x0001e80000100a00 */
[----:B------:R1:W-:Y:S01]  /*b4e0*/  STL.64 [R1+0x1078], R22 ;  /* 0x0010781601007387 */ /* 0x0003e20000100a00 */
[----:B0-----:R-:W-:-:S03]  /*b4f0*/  IMAD.WIDE R20, R15, 0x2, R6 ;  /* 0x000000020f147825 */ /* 0x001fc600078e0206 */
[----:B------:R-:W4:Y:S04]  /*b500*/  LDL.LU R15, [R1+0xfc] ;  /* 0x0000fc00010f7983 */ /* 0x000f280000300800 */
[----:B------:R0:W-:Y:S01]  /*b510*/  STL.64 [R1+0x1070], R20 ;  /* 0x0010701401007387 */ /* 0x0001e20000100a00 */
[----:B-1----:R-:W-:-:S05]  /*b520*/  IMAD.WIDE R22, R14, 0x2, R8 ;  /* 0x000000020e167825 */ /* 0x002fca00078e0208 */
[----:B------:R1:W-:Y:S01]  /*b530*/  STL.64 [R1+0x1068], R22 ;  /* 0x0010681601007387 */ /* 0x0003e20000100a00 */
[----:B0-----:R-:W-:-:S03]  /*b540*/  IMAD.WIDE R20, R14, 0x2, R6 ;  /* 0x000000020e147825 */ /* 0x001fc600078e0206 */
[----:B------:R-:W4:Y:S04]  /*b550*/  LDL.LU R14, [R1+0x100] ;  /* 0x00010000010e7983 */ /* 0x000f280000300800 */
[----:B------:R0:W-:Y:S01]  /*b560*/  STL.64 [R1+0x1060], R20 ;  /* 0x0010601401007387 */ /* 0x0001e20000100a00 */
[----:B-1----:R-:W-:-:S04]  /*b570*/  IMAD.WIDE R22, R13, 0x2, R8 ;  /* 0x000000020d167825 */ /* 0x002fc800078e0208 */
        /* <DEDUP_REMOVED lines=18> */
[----:B------:R1:W-:Y:S04]  /*b6a0*/  STL.64 [R1+0x1020], R20 ;  /* 0x0010201401007387 */ /* 0x0003e80000100a00 */
[----:B------:R-:W3:Y:S01]  /*b6b0*/  LDL.LU R18, [R1+0x114] ;  /* 0x0001140001127983 */ /* 0x000ee20000300800 */
[----:B0-----:R-:W-:-:S04]  /*b6c0*/  IMAD.WIDE R22, R10, 0x2, R8 ;  /* 0x000000020a167825 */ /* 0x001fc800078e0208 */
[----:B-1----:R-:W-:Y:S01]  /*b6d0*/  IMAD.WIDE R20, R10, 0x2, R6 ;  /* 0x000000020a147825 */ /* 0x002fe200078e0206 */
[----:B------:R0:W-:Y:S04]  /*b6e0*/  STL.64 [R1+0x1018], R22 ;  /* 0x0010181601007387 */ /* 0x0001e80000100a00 */
[----:B------:R-:W3:Y:S04]  /*b6f0*/  LDL.LU R10, [R1+0x118] ;  /* 0x00011800010a7983 */ /* 0x000ee80000300800 */
[----:B------:R1:W-:Y:S01]  /*b700*/  STL.64 [R1+0x1010], R20 ;  /* 0x0010101401007387 */ /* 0x0003e20000100a00 */
        /* <DEDUP_REMOVED lines=27> */
[----:B------:R-:W4:Y:S02]  /*b8c0*/  LDL.LU R14, [R1+0x130] ;  /* 0x00013000010e7983 */ /* 0x000f240000300800 */
[C---:B------:R-:W-:Y:S02]  /*b8d0*/  IMAD.WIDE R24, R13.reuse, 0x2, R8 ;  /* 0x000000020d187825 */ /* 0x040fe400078e0208 */
[----:B------:R0:W-:Y:S04]  /*b8e0*/  STL.64 [R1+0xfb8], R22 ;  /* 0x000fb81601007387 */ /* 0x0001e80000100a00 */
[----:B------:R1:W-:Y:S04]  /*b8f0*/  STL.64 [R1+0xfb0], R20 ;  /* 0x000fb01401007387 */ /* 0x0003e80000100a00 */
[----:B------:R1:W-:Y:S01]  /*b900*/  STL.64 [R1+0xfa8], R24 ;  /* 0x000fa81801007387 */ /* 0x0003e20000100a00 */
[----:B0-----:R-:W-:-:S03]  /*b910*/  IMAD.WIDE R22, R13, 0x2, R6 ;  /* 0x000000020d167825 */ /* 0x001fc600078e0206 */
[----:B------:R-:W4:Y:S04]  /*b920*/  LDL.LU R13, [R1+0x134] ;  /* 0x00013400010d7983 */ /* 0x000f280000300800 */
[----:B------:R2:W-:Y:S01]  /*b930*/  STL.64 [R1+0xfa0], R22 ;  /* 0x000fa01601007387 */ /* 0x0005e20000100a00 */
[----:B-1----:R-:W-:-:S04]  /*b940*/  IMAD.WIDE R20, R19, 0x2, R8 ;  /* 0x0000000213147825 */ /* 0x002fc800078e0208 */
[----:B------:R-:W-:Y:S01]  /*b950*/  IMAD.WIDE R24, R19, 0x2, R6 ;  /* 0x0000000213187825 */ /* 0x000fe200078e0206 */
[----:B------:R0:W-:Y:S04]  /*b960*/  STL.64 [R1+0xf98], R20 ;  /* 0x000f981401007387 */ /* 0x0001e80000100a00 */
[----:B------:R3:W-:Y:S01]  /*b970*/  STL.64 [R1+0xf90], R24 ;  /* 0x000f901801007387 */ /* 0x0007e20000100a00 */
[----:B--2---:R-:W-:-:S04]  /*b980*/  IMAD.WIDE R22, R12, 0x2, R8 ;  /* 0x000000020c167825 */ /* 0x004fc800078e0208 */
[----:B0-----:R-:W-:Y:S02]  /*b990*/  IMAD.WIDE R20, R12, 0x2, R6 ;  /* 0x000000020c147825 */ /* 0x001fe400078e0206 */
[----:B------:R-:W2:Y:S04]  /*b9a0*/  LDL.LU R12, [R1+0x138] ;  /* 0x00013800010c7983 */ /* 0x000ea80000300800 */
[----:B------:R0:W-:Y:S04]  /*b9b0*/  STL.64 [R1+0xf88], R22 ;  /* 0x000f881601007387 */ /* 0x0001e80000100a00 */
[----:B------:R1:W-:Y:S01]  /*b9c0*/  STL.64 [R1+0xf80], R20 ;  /* 0x000f801401007387 */ /* 0x0003e20000100a00 */
[----:B---3--:R-:W-:-:S04]  /*b9d0*/  IMAD.WIDE R24, R11, 0x2, R8 ;  /* 0x000000020b187825 */ /* 0x008fc800078e0208 */
[----:B0-----:R-:W-:Y:S01]  /*b9e0*/  IMAD.WIDE R22, R11, 0x2, R6 ;  /* 0x000000020b167825 */ /* 0x001fe200078e0206 */
[----:B------:R-:W-:Y:S04]  /*b9f0*/  STL.64 [R1+0xf78], R24 ;  /* 0x000f781801007387 */ /* 0x000fe80000100a00 */
[----:B------:R-:W3:Y:S01]  /*ba00*/  LDL.LU R11, [R1+0x13c] ;  /* 0x00013c00010b7983 */ /* 0x000ee20000300800 */
[----:B-1----:R-:W-:-:S03]  /*ba10*/  IMAD.WIDE R20, R18, 0x2, R8 ;  /* 0x0000000212147825 */ /* 0x002fc600078e0208 */
[----:B------:R0:W-:Y:S04]  /*ba20*/  STL.64 [R1+0xf70], R22 ;  /* 0x000f701601007387 */ /* 0x0001e80000100a00 */
[----:B------:R1:W-:Y:S01]  /*ba30*/  STL.64 [R1+0xf68], R20 ;  /* 0x000f681401007387 */ /* 0x0003e20000100a00 */
[----:B0-----:R-:W-:-:S04]  /*ba40*/  IMAD.WIDE R22, R18, 0x2, R6 ;  /* 0x0000000212167825 */ /* 0x001fc800078e0206 */
[C---:B-1----:R-:W-:Y:S01]  /*ba50*/  IMAD.WIDE R20, R10.reuse, 0x2, R8 ;  /* 0x000000020a147825 */ /* 0x042fe200078e0208 */
[----:B------:R0:W-:Y:S03]  /*ba60*/  STL.64 [R1+0xf60], R22 ;  /* 0x000f601601007387 */ /* 0x0001e60000100a00 */
[----:B------:R-:W-:Y:S02]  /*ba70*/  IMAD.WIDE R18, R10, 0x2, R6 ;  /* 0x000000020a127825 */ /* 0x000fe400078e0206 */
[----:B------:R-:W3:Y:S04]  /*ba80*/  LDL.LU R10, [R1+0x140] ;  /* 0x00014000010a7983 */ /* 0x000ee80000300800 */
[----:B------:R1:W-:Y:S04]  /*ba90*/  STL.64 [R1+0xf58], R20 ;  /* 0x000f581401007387 */ /* 0x0003e80000100a00 */
[----:B------:R1:W-:Y:S01]  /*baa0*/  STL.64 [R1+0xf50], R18 ;  /* 0x000f501201007387 */ /* 0x0003e20000100a00 */
[----:B0-----:R-:W-:-:S04]  /*bab0*/  IMAD.WIDE R22, R5, 0x2, R8 ;  /* 0x0000000205167825 */ /* 0x001fc800078e0208 */
[----:B-1----:R-:W-:Y:S01]  /*bac0*/  IMAD.WIDE R20, R5, 0x2, R6 ;  /* 0x0000000205147825 */ /* 0x002fe200078e0206 */
[----:B------:R-:W-:Y:S04]  /*bad0*/  STL.64 [R1+0xf48], R22 ;  /* 0x000f481601007387 */ /* 0x000fe80000100a00 */
[----:B------:R-:W3:Y:S04]  /*bae0*/  LDL.LU R5, [R1+0x144] ;  /* 0x0001440001057983 */ /* 0x000ee80000300800 */
[----:B------:R0:W-:Y:S01]  /*baf0*/  STL.64 [R1+0xf40], R20 ;  /* 0x000f401401007387 */ /* 0x0001e20000100a00 */
[----:B------:R-:W-:-:S04]  /*bb00*/  IMAD.WIDE R18, R17, 0x2, R8 ;  /* 0x0000000211127825 */ /* 0x000fc800078e0208 */
[----:B0-----:R-:W-:Y:S01]  /*bb10*/  IMAD.WIDE R20, R17, 0x2, R6 ;  /* 0x0000000211147825 */ /* 0x001fe200078e0206 */
[----:B------:R0:W-:Y:S04]  /*bb20*/  STL.64 [R1+0xf38], R18 ;  /* 0x000f381201007387 */ /* 0x0001e80000100a00 */
[----:B------:R-:W-:Y:S04]  /*bb30*/  STL.64 [R1+0xf30], R20 ;  /* 0x000f301401007387 */ /* 0x000fe80000100a00 */
[----:B------:R-:W3:Y:S01]  /*bb40*/  LDL.LU R23, [R1+0x148] ;  /* 0x0001480001177983 */ /* 0x000ee20000300800 */
[----:B0-----:R-:W-:-:S04]  /*bb50*/  IMAD.WIDE R18, R16, 0x2, R8 ;  /* 0x0000000210127825 */ /* 0x001fc800078e0208 */
[----:B------:R-:W-:Y:S01]  /*bb60*/  IMAD.WIDE R16, R16, 0x2, R6 ;  /* 0x0000000210107825 */ /* 0x000fe200078e0206 */
[----:B------:R5:W-:Y:S04]  /*bb70*/  STL.64 [R1+0xf28], R18 ;  /* 0x000f281201007387 */ /* 0x000be80000100a00 */
[----:B------:R0:W-:Y:S01]  /*bb80*/  STL.64 [R1+0xf20], R16 ;  /* 0x000f201001007387 */ /* 0x0001e20000100a00 */
[----:B-----5:R-:W-:-:S04]  /*bb90*/  IMAD.WIDE R18, R4, 0x2, R8 ;  /* 0x0000000204127825 */ /* 0x020fc800078e0208 */
[----:B0-----:R-:W-:Y:S02]  /*bba0*/  IMAD.WIDE R16, R4, 0x2, R6 ;  /* 0x0000000204107825 */ /* 0x001fe400078e0206 */
[----:B------:R-:W5:Y:S04]  /*bbb0*/  LDL.LU R4, [R1+0x14c] ;  /* 0x00014c0001047983 */ /* 0x000f680000300800 */
[----:B------:R4:W-:Y:S04]  /*bbc0*/  STL.64 [R1+0xf18], R18 ;  /* 0x000f181201007387 */ /* 0x0009e80000100a00 */
[----:B------:R0:W-:Y:S04]  /*bbd0*/  STL.64 [R1+0xf10], R16 ;  /* 0x000f101001007387 */ /* 0x0001e80000100a00 */
[----:B------:R-:W5:Y:S01]  /*bbe0*/  LDL.LU R22, [R1+0x150] ;  /* 0x0001500001167983 */ /* 0x000f620000300800 */
[----:B----4-:R-:W-:-:S04]  /*bbf0*/  IMAD.WIDE R18, R15, 0x2, R8 ;  /* 0x000000020f127825 */ /* 0x010fc800078e0208 */
[----:B0-----:R-:W-:Y:S01]  /*bc00*/  IMAD.WIDE R16, R15, 0x2, R6 ;  /* 0x000000020f107825 */ /* 0x001fe200078e0206 */
[----:B------:R0:W-:Y:S04]  /*bc10*/  STL.64 [R1+0xf08], R18 ;  /* 0x000f081201007387 */ /* 0x0001e80000100a00 */
[----:B------:R1:W-:Y:S04]  /*bc20*/  STL.64 [R1+0xf00], R16 ;  /* 0x000f001001007387 */ /* 0x0003e80000100a00 */
[----:B------:R-:W4:Y:S01]  /*bc30*/  LDL.LU R21, [R1+0x154] ;  /* 0x0001540001157983 */ /* 0x000f220000300800 */
[----:B0-----:R-:W-:-:S04]  /*bc40*/  IMAD.WIDE R18, R14, 0x2, R8 ;  /* 0x000000020e127825 */ /* 0x001fc800078e0208 */
[----:B-1----:R-:W-:Y:S01]  /*bc50*/  IMAD.WIDE R16, R14, 0x2, R6 ;  /* 0x000000020e107825 */ /* 0x002fe200078e0206 */
[----:B------:R0:W-:Y:S04]  /*bc60*/  STL.64 [R1+0xef8], R18 ;  /* 0x000ef81201007387 */ /* 0x0001e80000100a00 */
[----:B------:R-:W4:Y:S04]  /*bc70*/  LDL.LU R20, [R1+0x158] ;  /* 0x0001580001147983 */ /* 0x000f280000300800 */
[----:B------:R1:W-:Y:S04]  /*bc80*/  STL.64 [R1+0xef0], R16 ;  /* 0x000ef01001007387 */ /* 0x0003e80000100a00 */
[----:B0-----:R-:W4:Y:S01]  /*bc90*/  LDL.LU R19, [R1+0x15c] ;  /* 0x00015c0001137983 */ /* 0x001f220000300800 */
[----:B------:R-:W-:-:S04]  /*bca0*/  IMAD.WIDE R14, R13, 0x2, R8 ;  /* 0x000000020d0e7825 */ /* 0x000fc800078e0208 */
[----:B-1----:R-:W-:Y:S01]  /*bcb0*/  IMAD.WIDE R16, R13, 0x2, R6 ;  /* 0x000000020d107825 */ /* 0x002fe200078e0206 */
[----:B------:R-:W-:Y:S04]  /*bcc0*/  STL.64 [R1+0xee8], R14 ;  /* 0x000ee80e01007387 */ /* 0x000fe80000100a00 */
[----:B------:R-:W4:Y:S04]  /*bcd0*/  LDL.LU R18, [R1+0x160] ;  /* 0x0001600001127983 */ /* 0x000f280000300800 */
[----:B------:R0:W-:Y:S04]  /*bce0*/  STL.64 [R1+0xee0], R16 ;  /* 0x000ee01001007387 */ /* 0x0001e80000100a00 */
[----:B0-----:R-:W4:Y:S01]  /*bcf0*/  LDL.LU R17, [R1+0x164] ;  /* 0x0001640001117983 */ /* 0x001f220000300800 */
[----:B--2---:R-:W-:-:S04]  /*bd00*/  IMAD.WIDE R14, R12, 0x2, R8 ;  /* 0x000000020c0e7825 */ /* 0x004fc800078e0208 */
[----:B------:R-:W-:Y:S01]  /*bd10*/  IMAD.WIDE R12, R12, 0x2, R6 ;  /* 0x000000020c0c7825 */ /* 0x000fe200078e0206 */
[----:B------:R0:W-:Y:S04]  /*bd20*/  STL.64 [R1+0xed8], R14 ;  /* 0x000ed80e01007387 */ /* 0x0001e80000100a00 */
[----:B------:R-:W2:Y:S04]  /*bd30*/  LDL.LU R16, [R1+0x168] ;  /* 0x0001680001107983 */ /* 0x000ea80000300800 */
[----:B------:R1:W-:Y:S04]  /*bd40*/  STL.64 [R1+0xed0], R12 ;  /* 0x000ed00c01007387 */ /* 0x0003e80000100a00 */
[----:B0-----:R-:W2:Y:S01]  /*bd50*/  LDL.LU R15, [R1+0x16c] ;  /* 0x00016c00010f7983 */ /* 0x001ea20000300800 */
[----:B---3--:R-:W-:-:S04]  /*bd60*/  IMAD.WIDE R24, R11, 0x2, R8 ;  /* 0x000000020b187825 */ /* 0x008fc800078e0208 */
[----:B-1----:R-:W-:Y:S01]  /*bd70*/  IMAD.WIDE R12, R11, 0x2, R6 ;  /* 0x000000020b0c7825 */ /* 0x002fe200078e0206 */
[----:B------:R-:W-:Y:S04]  /*bd80*/  STL.64 [R1+0xec8], R24 ;  /* 0x000ec81801007387 */ /* 0x000fe80000100a00 */
[----:B------:R-:W3:Y:S04]  /*bd90*/  LDL.LU R14, [R1+0x170] ;  /* 0x00017000010e7983 */ /* 0x000ee80000300800 */
[----:B------:R0:W-:Y:S04]  /*bda0*/  STL.64 [R1+0xec0], R12 ;  /* 0x000ec00c01007387 */ /* 0x0001e80000100a00 */
[----:B0-----:R-:W3:Y:S01]  /*bdb0*/  LDL.LU R13, [R1+0x174] ;  /* 0x00017400010d7983 */ /* 0x001ee20000300800 */
[----:B------:R-:W-:-:S04]  /*bdc0*/  IMAD.WIDE R24, R10, 0x2, R8 ;  /* 0x000000020a187825 */ /* 0x000fc800078e0208 */
[----:B------:R-:W-:Y:S01]  /*bdd0*/  IMAD.WIDE R10, R10, 0x2, R6 ;  /* 0x000000020a0a7825 */ /* 0x000fe200078e0206 */
[----:B------:R0:W-:Y:S04]  /*bde0*/  STL.64 [R1+0xeb8], R24 ;  /* 0x000eb81801007387 */ /* 0x0001e80000100a00 */
[----:B------:R-:W3:Y:S04]  /*bdf0*/  LDL.LU R12, [R1+0x178] ;  /* 0x00017800010c7983 */ /* 0x000ee80000300800 */
[----:B------:R1:W-:Y:S01]  /*be00*/  STL.64 [R1+0xeb0], R10 ;  /* 0x000eb00a01007387 */ /* 0x0003e20000100a00 */
[----:B0-----:R-:W-:-:S03]  /*be10*/  IMAD.WIDE R24, R5, 0x2, R8 ;  /* 0x0000000205187825 */ /* 0x001fc600078e0208 */
[----:B-1----:R-:W3:Y:S01]  /*be20*/  LDL.LU R11, [R1+0x17c] ;  /* 0x00017c00010b7983 */ /* 0x002ee20000300800 */
[----:B------:R-:W-:-:S03]  /*be30*/  IMAD.WIDE R26, R5, 0x2, R6 ;  /* 0x00000002051a7825 */ /* 0x000fc600078e0206 */
[----:B------:R0:W-:Y:S04]  /*be40*/  STL.64 [R1+0xea8], R24 ;  /* 0x000ea81801007387 */ /* 0x0001e80000100a00 */
[----:B------:R-:W3:Y:S04]  /*be50*/  LDL.LU R10, [R1+0x180] ;  /* 0x00018000010a7983 */ /* 0x000ee80000300800 */
[----:B------:R5:W-:Y:S04]  /*be60*/  STL.64 [R1+0xea0], R26 ;  /* 0x000ea01a01007387 */ /* 0x000be80000100a00 */
        /* <DEDUP_REMOVED lines=8> */
[----:B------:R0:W-:Y:S01]  /*bef0*/  STL.64 [R1+0xe88], R26 ;  /* 0x000e881a01007387 */ /* 0x0001e20000100a00 */
[----:B-1----:R-:W-:-:S03]  /*bf00*/  IMAD.WIDE R28, R22, 0x2, R8 ;  /* 0x00000002161c7825 */ /* 0x002fc600078e0208 */
[----:B------:R4:W-:Y:S04]  /*bf10*/  STL.64 [R1+0xe80], R24 ;  /* 0x000e801801007387 */ /* 0x0009e80000100a00 */
[----:B------:R-:W-:Y:S01]  /*bf20*/  STL.64 [R1+0xe78], R28 ;  /* 0x000e781c01007387 */ /* 0x000fe20000100a00 */
[----:B0-----:R-:W-:-:S04]  /*bf30*/  IMAD.WIDE R26, R22, 0x2, R6 ;  /* 0x00000002161a7825 */ /* 0x001fc800078e0206 */
[C---:B----4-:R-:W-:Y:S01]  /*bf40*/  IMAD.WIDE R24, R21.reuse, 0x2, R8 ;  /* 0x0000000215187825 */ /* 0x050fe200078e0208 */
[----:B------:R0:W-:Y:S03]  /*bf50*/  STL.64 [R1+0xe70], R26 ;  /* 0x000e701a01007387 */ /* 0x0001e60000100a00 */
[----:B------:R-:W-:Y:S01]  /*bf60*/  IMAD.WIDE R22, R21, 0x2, R6 ;  /* 0x0000000215167825 */ /* 0x000fe200078e0206 */
[----:B------:R1:W-:Y:S04]  /*bf70*/  STL.64 [R1+0xe68], R24 ;  /* 0x000e681801007387 */ /* 0x0003e80000100a00 */
[----:B------:R4:W-:Y:S01]  /*bf80*/  STL.64 [R1+0xe60], R22 ;  /* 0x000e601601007387 */ /* 0x0009e20000100a00 */
[----:B0-----:R-:W-:-:S04]  /*bf90*/  IMAD.WIDE R26, R20, 0x2, R8 ;  /* 0x00000002141a7825 */ /* 0x001fc800078e0208 */
[----:B-1----:R-:W-:Y:S01]  /*bfa0*/  IMAD.WIDE R24, R20, 0x2, R6 ;  /* 0x0000000214187825 */ /* 0x002fe200078e0206 */
[----:B------:R-:W-:Y:S03]  /*bfb0*/  STL.64 [R1+0xe58], R26 ;  /* 0x000e581a01007387 */ /* 0x000fe60000100a00 */
[C---:B----4-:R-:W-:Y:S01]  /*bfc0*/  IMAD.WIDE R22, R19.reuse, 0x2, R8 ;  /* 0x0000000213167825 */ /* 0x050fe200078e0208 */
[----:B------:R0:W-:Y:S03]  /*bfd0*/  STL.64 [R1+0xe50], R24 ;  /* 0x000e501801007387 */ /* 0x0001e60000100a00 */
[----:B------:R-:W-:Y:S01]  /*bfe0*/  IMAD.WIDE R20, R19, 0x2, R6 ;  /* 0x0000000213147825 */ /* 0x000fe200078e0206 */
[----:B------:R1:W-:Y:S04]  /*bff0*/  STL.64 [R1+0xe48], R22 ;  /* 0x000e481601007387 */ /* 0x0003e80000100a00 */
[----:B------:R4:W-:Y:S01]  /*c000*/  STL.64 [R1+0xe40], R20 ;  /* 0x000e401401007387 */ /* 0x0009e20000100a00 */
[----:B0-----:R-:W-:-:S04]  /*c010*/  IMAD.WIDE R24, R18, 0x2, R8 ;  /* 0x0000000212187825 */ /* 0x001fc800078e0208 */
[----:B-1----:R-:W-:Y:S01]  /*c020*/  IMAD.WIDE R22, R18, 0x2, R6 ;  /* 0x0000000212167825 */ /* 0x002fe200078e0206 */
[----:B------:R-:W-:Y:S04]  /*c030*/  STL.64 [R1+0xe38], R24 ;  /* 0x000e381801007387 */ /* 0x000fe80000100a00 */
[----:B------:R2:W-:Y:S01]  /*c040*/  STL.64 [R1+0xe30], R22 ;  /* 0x000e301601007387 */ /* 0x0005e20000100a00 */
[----:B----4-:R-:W-:-:S04]  /*c050*/  IMAD.WIDE R20, R17, 0x2, R8 ;  /* 0x0000000211147825 */ /* 0x010fc800078e0208 */
[----:B------:R-:W-:Y:S01]  /*c060*/  IMAD.WIDE R18, R17, 0x2, R6 ;  /* 0x0000000211127825 */ /* 0x000fe200078e0206 */
[----:B------:R0:W-:Y:S04]  /*c070*/  STL.64 [R1+0xe28], R20 ;  /* 0x000e281401007387 */ /* 0x0001e80000100a00 */
[----:B------:R1:W-:Y:S01]  /*c080*/  STL.64 [R1+0xe20], R18 ;  /* 0x000e201201007387 */ /* 0x0003e20000100a00 */
[----:B------:R-:W-:Y:S01]  /*c090*/  MOV R0, RZ ;  /* 0x000000ff00007202 */ /* 0x000fe20000000f00 */
[----:B------:R-:W-:Y:S01]  /*c0a0*/  UMOV UR4, URZ ;  /* 0x000000ff00047c82 */ /* 0x000fe20008000000 */
[----:B--2---:R-:W-:-:S04]  /*c0b0*/  IMAD.WIDE R22, R16, 0x2, R8 ;  /* 0x0000000210167825 */ /* 0x004fc800078e0208 */
[----:B0-----:R-:W-:Y:S01]  /*c0c0*/  IMAD.WIDE R20, R16, 0x2, R6 ;  /* 0x0000000210147825 */ /* 0x001fe200078e0206 */
[----:B------:R-:W-:Y:S03]  /*c0d0*/  STL.64 [R1+0xe18], R22 ;  /* 0x000e181601007387 */ /* 0x000fe60000100a00 */
[C---:B-1----:R-:W-:Y:S01]  /*c0e0*/  IMAD.WIDE R18, R15.reuse, 0x2, R8 ;  /* 0x000000020f127825 */ /* 0x042fe200078e0208 */
[----:B------:R3:W-:Y:S03]  /*c0f0*/  STL.64 [R1+0xe10], R20 ;  /* 0x000e101401007387 */ /* 0x0007e60000100a00 */
[----:B------:R-:W-:Y:S01]  /*c100*/  IMAD.WIDE R16, R15, 0x2, R6 ;  /* 0x000000020f107825 */ /* 0x000fe200078e0206 */
[----:B------:R0:W-:Y:S04]  /*c110*/  STL.64 [R1+0xe08], R18 ;  /* 0x000e081201007387 */ /* 0x0001e80000100a00 */
[----:B------:R1:W-:Y:S01]  /*c120*/  STL.64 [R1+0xe00], R16 ;  /* 0x000e001001007387 */ /* 0x0003e20000100a00 */
[----:B---3--:R-:W-:-:S04]  /*c130*/  IMAD.WIDE R20, R14, 0x2, R8 ;  /* 0x000000020e147825 */ /* 0x008fc800078e0208 */
[----:B0-----:R-:W-:Y:S01]  /*c140*/  IMAD.WIDE R18, R14, 0x2, R6 ;  /* 0x000000020e127825 */ /* 0x001fe200078e0206 */
[----:B------:R-:W-:Y:S04]  /*c150*/  STL.64 [R1+0xdf8], R20 ;  /* 0x000df81401007387 */ /* 0x000fe80000100a00 */
[----:B------:R0:W-:Y:S01]  /*c160*/  STL.64 [R1+0xdf0], R18 ;  /* 0x000df01201007387 */ /* 0x0001e20000100a00 */
[----:B-1----:R-:W-:-:S04]  /*c170*/  IMAD.WIDE R16, R13, 0x2, R8 ;  /* 0x000000020d107825 */ /* 0x002fc800078e0208 */
[----:B------:R-:W-:Y:S01]  /*c180*/  IMAD.WIDE R14, R13, 0x2, R6 ;  /* 0x000000020d0e7825 */ /* 0x000fe200078e0206 */
[----:B------:R1:W-:Y:S04]  /*c190*/  STL.64 [R1+0xde8], R16 ;  /* 0x000de81001007387 */ /* 0x0003e80000100a00 */
[----:B------:R2:W-:Y:S01]  /*c1a0*/  STL.64 [R1+0xde0], R14 ;  /* 0x000de00e01007387 */ /* 0x0005e20000100a00 */
[----:B0-----:R-:W-:-:S04]  /*c1b0*/  IMAD.WIDE R18, R12, 0x2, R8 ;  /* 0x000000020c127825 */ /* 0x001fc800078e0208 */
[----:B-1----:R-:W-:Y:S01]  /*c1c0*/  IMAD.WIDE R16, R12, 0x2, R6 ;  /* 0x000000020c107825 */ /* 0x002fe200078e0206 */
[----:B------:R-:W-:Y:S04]  /*c1d0*/  STL.64 [R1+0xdd8], R18 ;  /* 0x000dd81201007387 */ /* 0x000fe80000100a00 */
[----:B------:R0:W-:Y:S01]  /*c1e0*/  STL.64 [R1+0xdd0], R16 ;  /* 0x000dd01001007387 */ /* 0x0001e20000100a00 */
[----:B--2---:R-:W-:-:S04]  /*c1f0*/  IMAD.WIDE R14, R11, 0x2, R8 ;  /* 0x000000020b0e7825 */ /* 0x004fc800078e0208 */
[----:B------:R-:W-:Y:S01]  /*c200*/  IMAD.WIDE R12, R11, 0x2, R6 ;  /* 0x000000020b0c7825 */ /* 0x000fe200078e0206 */
[----:B------:R1:W-:Y:S03]  /*c210*/  STL.64 [R1+0xdc8], R14 ;  /* 0x000dc80e01007387 */ /* 0x0003e60000100a00 */
[C---:B0-----:R-:W-:Y:S01]  /*c220*/  IMAD.WIDE R16, R10.reuse, 0x2, R8 ;  /* 0x000000020a107825 */ /* 0x041fe200078e0208 */
[----:B------:R0:W-:Y:S04]  /*c230*/  STL.64 [R1+0xdc0], R12 ;  /* 0x000dc00c01007387 */ /* 0x0001e80000100a00 */
[----:B------:R-:W-:Y:S01]  /*c240*/  STL.64 [R1+0xdb8], R16 ;  /* 0x000db81001007387 */ /* 0x000fe20000100a00 */
[----:B-1----:R-:W-:-:S04]  /*c250*/  IMAD.WIDE R14, R10, 0x2, R6 ;  /* 0x000000020a0e7825 */ /* 0x002fc800078e0206 */
[C---:B0-----:R-:W-:Y:S01]  /*c260*/  IMAD.WIDE R12, R5.reuse, 0x2, R8 ;  /* 0x00000002050c7825 */ /* 0x041fe200078e0208 */
[----:B------:R0:W-:Y:S03]  /*c270*/  STL.64 [R1+0xdb0], R14 ;  /* 0x000db00e01007387 */ /* 0x0001e60000100a00 */
[----:B------:R-:W-:Y:S01]  /*c280*/  IMAD.WIDE R10, R5, 0x2, R6 ;  /* 0x00000002050a7825 */ /* 0x000fe200078e0206 */
[----:B------:R1:W-:Y:S01]  /*c290*/  STL.64 [R1+0xda8], R12 ;  /* 0x000da80c01007387 */ /* 0x0003e20000100a00 */
[----:B------:R-:W-:-:S03]  /*c2a0*/  MOV R5, 0x3f800000 ;  /* 0x3f80000000057802 */ /* 0x000fc60000000f00 */
[----:B------:R5:W-:Y:S01]  /*c2b0*/  STL.64 [R1+0xda0], R10 ;  /* 0x000da00a01007387 */ /* 0x000be20000100a00 */
[----:B0-----:R-:W-:-:S04]  /*c2c0*/  IMAD.WIDE R14, R3, 0x2, R8 ;  /* 0x00000002030e7825 */ /* 0x001fc800078e0208 */
[----:B-1----:R-:W-:Y:S01]  /*c2d0*/  IMAD.WIDE R12, R3, 0x2, R6 ;  /* 0x00000002030c7825 */ /* 0x002fe200078e0206 */
[----:B------:R0:W-:Y:S04]  /*c2e0*/  STL.64 [R1+0xd98], R14 ;  /* 0x000d980e01007387 */ /* 0x0001e80000100a00 */
[----:B------:R0:W-:Y:S01]  /*c2f0*/  STL.64 [R1+0xd90], R12 ;  /* 0x000d900c01007387 */ /* 0x0001e20000100a00 */
[----:B-----5:R-:W-:-:S04]  /*c300*/  IMAD.WIDE R10, R4, 0x2, R8 ;  /* 0x00000002040a7825 */ /* 0x020fc800078e0208 */
[----:B------:R-:W-:Y:S01]  /*c310*/  IMAD.WIDE R8, R4, 0x2, R6 ;  /* 0x0000000204087825 */ /* 0x000fe200078e0206 */
[----:B------:R-:W-:Y:S02]  /*c320*/  MOV R4, 0x3f800000 ;  /* 0x3f80000000047802 */ /* 0x000fe40000000f00 */
[----:B------:R-:W-:Y:S01]  /*c330*/  MOV R7, 0x3f800000 ;  /* 0x3f80000000077802 */ /* 0x000fe20000000f00 */
[----:B------:R-:W-:Y:S01]  /*c340*/  IMAD.MOV.U32 R6, RZ, RZ, 0x3f800000 ;  /* 0x3f800000ff067424 */ /* 0x000fe200078e00ff */
[----:B------:R0:W-:Y:S04]  /*c350*/  STL.64 [R1+0xd88], R10 ;  /* 0x000d880a01007387 */ /* 0x0001e80000100a00 */
[----:B------:R0:W-:Y:S04]  /*c360*/  STL.64 [R1+0xd80], R8 ;  /* 0x000d800801007387 */ /* 0x0001e80000100a00 */
[----:B------:R0:W-:Y:S04]  /*c370*/  STL.64 [R1+0x580], R4 ;  /* 0x0005800401007387 */ /* 0x0001e80000100a00 */
[----:B------:R0:W-:Y:S02]  /*c380*/  STL.64 [R1+0x568], R6 ;  /* 0x0005680601007387 */ /* 0x0001e40000100a00 */
.L_x_1:
[----:B0-----:R-:W2:Y:S04]  /*c390*/  LDL.64 R14, [R1+0x290] ;  /* 0x00029000010e7983 */ /* 0x001ea80000100a00 */
[----:B------:R-:W3:Y:S04]  /*c3a0*/  LDL.64 R16, [R1+0x288] ;  /* 0x0002880001107983 */ /* 0x000ee80000100a00 */
[----:B------:R-:W4:Y:S04]  /*c3b0*/  LDL.64 R28, [R1+0x1550] ;  /* 0x00155000011c7983 */ /* 0x000f280000100a00 */
[----:B-1----:R-:W5:Y:S04]  /*c3c0*/  LDL.64 R6, [R1+0x1558] ;  /* 0x0015580001067983 */ /* 0x002f680000100a00 */
[----:B------:R-:W4:Y:S04]  /*c3d0*/  LDL.64 R10, [R1+0x1548] ;  /* 0x00154800010a7983 */ /* 0x000f280000100a00 */
[----:B------:R-:W4:Y:S04]  /*c3e0*/  LDL.64 R12, [R1+0x1540] ;  /* 0x00154000010c7983 */ /* 0x000f280000100a00 */
[----:B------:R-:W4:Y:S04]  /*c3f0*/  LDL.64 R24, [R1+0x1538] ;  /* 0x0015380001187983 */ /* 0x000f280000100a00 */
[----:B------:R-:W4:Y:S04]  /*c400*/  LDL.64 R26, [R1+0x1530] ;  /* 0x00153000011a7983 */ /* 0x000f280000100a00 */
[----:B------:R-:W4:Y:S04]  /*c410*/  LDL.64 R22, [R1+0x1528] ;  /* 0x0015280001167983 */ /* 0x000f280000100a00 */
[----:B------:R0:W-:Y:S04]  /*c420*/  STL [R1+0x1f00], R2 ;  /* 0x001f000201007387 */ /* 0x0001e80000100800 */
[----:B------:R-:W4:Y:S04]  /*c430*/  LDL.64 R20, [R1+0x1520] ;  /* 0x0015200001147983 */ /* 0x000f280000100a00 */
[----:B------:R-:W4:Y:S01]  /*c440*/  LDL.64 R18, [R1+0x1518] ;  /* 0x0015180001127983 */ /* 0x000f220000100a00 */
[----:B--2---:R-:W-:-:S04]  /*c450*/  IMAD.WIDE R8, R0, 0x2, R14 ;  /* 0x0000000200087825 */ /* 0x004fc800078e020e */
[C---:B---3--:R-:W-:Y:S01]  /*c460*/  IMAD.WIDE R4, R0.reuse, 0x2, R16 ;  /* 0x0000000200047825 */ /* 0x048fe200078e0210 */
[----:B0-----:R4:W2:Y:S04]  /*c470*/  LDG.E.U16 R2, desc[UR10][R8.64] ;  /* 0x0000000a08027981 */ /* 0x0018a8000c1e1500 */
[----:B------:R0:W3:Y:S01]  /*c480*/  LDG.E.U16 R3, desc[UR10][R4.64] ;  /* 0x0000000a04037981 */ /* 0x0000e2000c1e1500 */
[----:B-----5:R-:W-:-:S04]  /*c490*/  IMAD.WIDE R6, R0, 0x2, R6 ;  /* 0x0000000200067825 */ /* 0x020fc800078e0206 */
[C---:B----4-:R-:W-:Y:S02]  /*c4a0*/  IMAD.WIDE R8, R0.reuse, 0x2, R28 ;  /* 0x0000000200087825 */ /* 0x050fe400078e021c */
[----:B------:R1:W4:Y:S02]  /*c4b0*/  LDG.E.U16 R28, desc[UR10][R6.64] ;  /* 0x0000000a061c7981 */ /* 0x000324000c1e1500 */
[C---:B------:R-:W-:Y:S02]  /*c4c0*/  IMAD.WIDE R10, R0.reuse, 0x2, R10 ;  /* 0x00000002000a7825 */ /* 0x040fe400078e020a */
[----:B------:R5:W4:Y:S02]  /*c4d0*/  LDG.E.U16 R29, desc[UR10][R8.64] ;  /* 0x0000000a081d7981 */ /* 0x000b24000c1e1500 */
[C---:B------:R-:W-:Y:S02]  /*c4e0*/  IMAD.WIDE R12, R0.reuse, 0x2, R12 ;  /* 0x00000002000c7825 */ /* 0x040fe400078e020c */
[----:B------:R-:W4:Y:S04]  /*c4f0*/  LDG.E.U16 R11, desc[UR10][R10.64] ;  /* 0x0000000a0a0b7981 */ /* 0x000f28000c1e1500 */
[----:B------:R-:W4:Y:S01]  /*c500*/  LDG.E.U16 R13, desc[UR10][R12.64] ;  /* 0x0000000a0c0d7981 */ /* 0x000f22000c1e1500 */
[----:B0-----:R-:W-:-:S03]  /*c510*/  IMAD.WIDE R4, R0, 0x2, R24 ;  /* 0x0000000200047825 */ /* 0x001fc600078e0218 */
[----:B------:R-:W4:Y:S01]  /*c520*/  LDL.64 R24, [R1+0x1510] ;  /* 0x0015100001187983 */ /* 0x000f220000100a00 */
[----:B-1----:R-:W-:-:S03]  /*c530*/  IMAD.WIDE R6, R0, 0x2, R26 ;  /* 0x0000000200067825 */ /* 0x002fc600078e021a */
[----:B------:R-:W4:Y:S01]  /*c540*/  LDG.E.U16 R5, desc[UR10][R4.64] ;  /* 0x0000000a04057981 */ /* 0x000f22000c1e1500 */
[----:B-----5:R-:W-:-:S03]  /*c550*/  IMAD.WIDE R8, R0, 0x2, R22 ;  /* 0x0000000200087825 */ /* 0x020fc600078e0216 */
[----:B------:R-:W5:Y:S04]  /*c560*/  LDG.E.U16 R6, desc[UR10][R6.64] ;  /* 0x0000000a06067981 */ /* 0x000f68000c1e1500 */
[----:B------:R-:W5:Y:S04]  /*c570*/  LDG.E.U16 R7, desc[UR10][R8.64] ;  /* 0x0000000a08077981 */ /* 0x000f68000c1e1500 */
[----:B---3--:R-:W-:Y:S04]  /*c580*/  STL [R1+0x4b8], R3 ;  /* 0x0004b80301007387 */ /* 0x008fe80000100800 */
[----:B--2---:R0:W-:Y:S04]  /*c590*/  STL [R1+0x4bc], R2 ;  /* 0x0004bc0201007387 */ /* 0x0041e80000100800 */
[----:B0-----:R-:W2:Y:S04]  /*c5a0*/  LDL.64 R2, [R1+0x1508] ;  /* 0x0015080001027983 */ /* 0x001ea80000100a00 */
[----:B----4-:R-:W-:Y:S04]  /*c5b0*/  STL [R1+0x4b0], R29 ;  /* 0x0004b01d01007387 */ /* 0x010fe80000100800 */
[----:B------:R0:W-:Y:S04]  /*c5c0*/  STL [R1+0x4b4], R28 ;  /* 0x0004b41c01007387 */ /* 0x0001e80000100800 */
[----:B------:R-:W3:Y:S04]  /*c5d0*/  LDL.64 R22, [R1+0x14f0] ;  /* 0x0014f00001167983 */ /* 0x000ee80000100a00 */
[----:B0-----:R-:W4:Y:S04]  /*c5e0*/  LDL.64 R28, [R1+0x14f8] ;  /* 0x0014f800011c7983 */ /* 0x001f280000100a00 */
[----:B------:R0:W-:Y:S04]  /*c5f0*/  STL [R1+0x4ac], R11 ;  /* 0x0004ac0b01007387 */ /* 0x0001e80000100800 */
[----:B------:R1:W-:Y:S04]  /*c600*/  STL [R1+0x4a8], R13 ;  /* 0x0004a80d01007387 */ /* 0x0003e80000100800 */
[----:B------:R-:W3:Y:S01]  /*c610*/  LDL.64 R8, [R1+0x1500] ;  /* 0x0015000001087983 */ /* 0x000ee20000100a00 */
[----:B0-----:R-:W-:-:S03]  /*c620*/  IMAD.WIDE R10, R0, 0x2, R20 ;  /* 0x00000002000a7825 */ /* 0x001fc600078e0214 */
[----:B------:R-:W4:Y:S01]  /*c630*/  LDL.64 R26, [R1+0x14e0] ;  /* 0x0014e000011a7983 */ /* 0x000f220000100a00 */
[----:B-1----:R-:W-:-:S03]  /*c640*/  IMAD.WIDE R12, R0, 0x2, R18 ;  /* 0x00000002000c7825 */ /* 0x002fc600078e0212 */
[----:B------:R-:W4:Y:S04]  /*c650*/  LDG.E.U16 R11, desc[UR10][R10.64] ;  /* 0x0000000a0a0b7981 */ /* 0x000f28000c1e1500 */
[----:B------:R-:W4:Y:S04]  /*c660*/  LDG.E.U16 R13, desc[UR10][R12.64] ;  /* 0x0000000a0c0d7981 */ /* 0x000f28000c1e1500 */
[----:B------:R-:W4:Y:S04]  /*c670*/  LDL.64 R18, [R1+0x14e8] ;  /* 0x0014e80001127983 */ /* 0x000f280000100a00 */
[----:B------:R-:W4:Y:S04]  /*c680*/  LDL.64 R20, [R1+0x14d8] ;  /* 0x0014d80001147983 */ /* 0x000f280000100a00 */
[----:B------:R0:W-:Y:S04]  /*c690*/  STL [R1+0x4a4], R5 ;  /* 0x0004a40501007387 */ /* 0x0001e80000100800 */
[----:B-----5:R-:W-:Y:S04]  /*c6a0*/  STL [R1+0x49c], R7 ;  /* 0x00049c0701007387 */ /* 0x020fe80000100800 */
[----:B------:R2:W-:Y:S01]  /*c6b0*/  STL [R1+0x4a0], R6 ;  /* 0x0004a00601007387 */ /* 0x0005e20000100800 */
[----:B0-----:R-:W-:-:S03]  /*c6c0*/  IMAD.WIDE R4, R0, 0x2, R24 ;  /* 0x0000000200047825 */ /* 0x001fc600078e0218 */
[----:B------:R-:W5:Y:S01]  /*c6d0*/  LDL.64 R24, [R1+0x14d0] ;  /* 0x0014d00001187983 */ /* 0x000f620000100a00 */
[----:B--2---:R-:W-:-:S03]  /*c6e0*/  IMAD.WIDE R6, R0, 0x2, R2 ;  /* 0x0000000200067825 */ /* 0x004fc600078e0202 */
[----:B------:R-:W2:Y:S01]  /*c6f0*/  LDL.64 R2, [R1+0x14c8] ;  /* 0x0014c80001027983 */ /* 0x000ea20000100a00 */
[----:B---3--:R-:W-:-:S03]  /*c700*/  IMAD.WIDE R8, R0, 0x2, R8 ;  /* 0x0000000200087825 */ /* 0x008fc600078e0208 */
[----:B----4-:R0:W-:Y:S04]  /*c710*/  STL [R1+0x498], R11 ;  /* 0x0004980b01007387 */ /* 0x0101e80000100800 */
[----:B------:R1:W-:Y:S01]  /*c720*/  STL [R1+0x494], R13 ;  /* 0x0004940d01007387 */ /* 0x0003e20000100800 */
[----:B0-----:R-:W-:-:S03]  /*c730*/  IMAD.WIDE R10, R0, 0x2, R28 ;  /* 0x00000002000a7825 */ /* 0x001fc600078e021c */
[----:B------:R-:W3:Y:S01]  /*c740*/  LDG.E.U16 R29, desc[UR10][R8.64] ;  /* 0x0000000a081d7981 */ /* 0x000ee2000c1e1500 */
[----:B-1----:R-:W-:-:S03]  /*c750*/  IMAD.WIDE R12, R0, 0x2, R22 ;  /* 0x00000002000c7825 */ /* 0x002fc600078e0216 */
[----:B------:R0:W4:Y:S04]  /*c760*/  LDG.E.U16 R23, desc[UR10][R4.64] ;  /* 0x0000000a04177981 */ /* 0x000128000c1e1500 */
[----:B------:R1:W2:Y:S04]  /*c770*/  LDG.E.U16 R28, desc[UR10][R6.64] ;  /* 0x0000000a061c7981 */ /* 0x0002a8000c1e1500 */
[----:B------:R-:W2:Y:S04]  /*c780*/  LDG.E.U16 R11, desc[UR10][R10.64] ;  /* 0x0000000a0a0b7981 */ /* 0x000ea8000c1e1500 */
[----:B------:R-:W2:Y:S01]  /*c790*/  LDG.E.U16 R13, desc[UR10][R12.64] ;  /* 0x0000000a0c0d7981 */ /* 0x000ea2000c1e1500 */
[----:B0-----:R-:W-:-:S04]  /*c7a0*/  IMAD.WIDE R4, R0, 0x2, R18 ;  /* 0x0000000200047825 */ /* 0x001fc800078e0212 */
[C---:B-1----:R-:W-:Y:S02]  /*c7b0*/  IMAD.WIDE R6, R0.reuse, 0x2, R26 ;  /* 0x0000000200067825 */ /* 0x042fe400078e021a */
[----:B------:R-:W5:Y:S02]  /*c7c0*/  LDG.E.U16 R5, desc[UR10][R4.64] ;  /* 0x0000000a04057981 */ /* 0x000f64000c1e1500 */
[C---:B------:R-:W-:Y:S02]  /*c7d0*/  IMAD.WIDE R8, R0.reuse, 0x2, R20 ;  /* 0x0000000200087825 */ /* 0x040fe400078e0214 */
[----:B------:R-:W5:Y:S04]  /*c7e0*/  LDG.E.U16 R6, desc[UR10][R6.64] ;  /* 0x0000000a06067981 */ /* 0x000f68000c1e1500 */
[----:B------:R-:W5:Y:S04]  /*c7f0*/  LDG.E.U16 R7, desc[UR10][R8.64] ;  /* 0x0000000a08077981 */ /* 0x000f68000c1e1500 */
[----:B----4-:R0:W-:Y:S04]  /*c800*/  STL [R1+0x490], R23 ;  /* 0x0004901701007387 */ /* 0x0101e80000100800 */
[----:B------:R-:W4:Y:S04]  /*c810*/  LDL.64 R18, [R1+0x14b8] ;  /* 0x0014b80001127983 */ /* 0x000f280000100a00 */
[----:B0-----:R-:W4:Y:S04]  /*c820*/  LDL.64 R22, [R1+0x14c0] ;  /* 0x0014c00001167983 */ /* 0x001f280000100a00 */
[----:B---3--:R-:W-:Y:S04]  /*c830*/  STL [R1+0x488], R29 ;  /* 0x0004881d01007387 */ /* 0x008fe80000100800 */
[----:B--2---:R0:W-:Y:S04]  /*c840*/  STL [R1+0x48c], R28 ;  /* 0x00048c1c01007387 */ /* 0x0041e80000100800 */
[----:B------:R-:W2:Y:S04]  /*c850*/  LDL.64 R20, [R1+0x14a0] ;  /* 0x0014a00001147983 */ /* 0x000ea80000100a00 */
[----:B0-----:R-:W3:Y:S04]  /*c860*/  LDL.64 R28, [R1+0x14a8] ;  /* 0x0014a800011c7983 */ /* 0x001ee80000100a00 */
[----:B------:R5:W-:Y:S04]  /*c870*/  STL [R1+0x484], R11 ;  /* 0x0004840b01007387 */ /* 0x000be80000100800 */
[----:B------:R0:W-:Y:S04]  /*c880*/  STL [R1+0x480], R13 ;  /* 0x0004800d01007387 */ /* 0x0001e80000100800 */
[----:B------:R-:W2:Y:S01]  /*c890*/  LDL.64 R8, [R1+0x14b0] ;  /* 0x0014b00001087983 */ /* 0x000ea20000100a00 */
[----:B-----5:R-:W-:-:S03]  /*c8a0*/  IMAD.WIDE R10, R0, 0x2, R24 ;  /* 0x00000002000a7825 */ /* 0x020fc600078e0218 */
[----:B------:R-:W5:Y:S01]  /*c8b0*/  LDL.64 R26, [R1+0x1490] ;  /* 0x00149000011a7983 */ /* 0x000f620000100a00 */
[----:B0-----:R-:W-:-:S03]  /*c8c0*/  IMAD.WIDE R12, R0, 0x2, R2 ;  /* 0x00000002000c7825 */ /* 0x001fc600078e0202 */
[----:B------:R-:W3:Y:S04]  /*c8d0*/  LDG.E.U16 R11, desc[UR10][R10.64] ;  /* 0x0000000a0a0b7981 */ /* 0x000ee8000c1e1500 */
[----:B------:R-:W5:Y:S04]  /*c8e0*/  LDG.E.U16 R13, desc[UR10][R12.64] ;  /* 0x0000000a0c0d7981 */ /* 0x000f68000c1e1500 */
[----:B------:R-:W5:Y:S04]  /*c8f0*/  LDL.64 R2, [R1+0x1498] ;  /* 0x0014980001027983 */ /* 0x000f680000100a00 */
[----:B------:R-:W5:Y:S04]  /*c900*/  LDL.64 R24, [R1+0x1488] ;  /* 0x0014880001187983 */ /* 0x000f680000100a00 */
[----:B------:R-:W-:Y:S04]  /*c910*/  STL [R1+0x47c], R5 ;  /* 0x00047c0501007387 */ /* 0x000fe80000100800 */
[----:B------:R-:W-:Y:S04]  /*c920*/  STL [R1+0x474], R7 ;  /* 0x0004740701007387 */ /* 0x000fe80000100800 */
[----:B------:R4:W-:Y:S02]  /*c930*/  STL [R1+0x478], R6 ;  /* 0x0004780601007387 */ /* 0x0009e40000100800 */
[----:B----4-:R-:W-:-:S02]  /*c940*/  IMAD.WIDE R6, R0, 0x2, R18 ;  /* 0x0000000200067825 */ /* 0x010fc400078e0212 */
[----:B------:R-:W4:Y:S02]  /*c950*/  LDL.64 R18, [R1+0x1478] ;  /* 0x0014780001127983 */ /* 0x000f240000100a00 */
[C---:B------:R-:W-:Y:S02]  /*c960*/  IMAD.WIDE R4, R0.reuse, 0x2, R22 ;  /* 0x0000000200047825 */ /* 0x040fe400078e0216 */
[----:B------:R-:W4:Y:S02]  /*c970*/  LDL.64 R22, [R1+0x1480] ;  /* 0x0014800001167983 */ /* 0x000f240000100a00 */
[C---:B--2---:R-:W-:Y:S02]  /*c980*/  IMAD.WIDE R8, R0.reuse, 0x2, R8 ;  /* 0x0000000200087825 */ /* 0x044fe400078e0208 */
[----:B---3--:R0:W-:Y:S04]  /*c990*/  STL [R1+0x470], R11 ;  /* 0x0004700b01007387 */ /* 0x0081e80000100800 */
[----:B-----5:R1:W-:Y:S01]  /*c9a0*/  STL [R1+0x46c], R13 ;  /* 0x00046c0d01007387 */ /* 0x0203e20000100800 */
[----:B0-----:R-:W-:-:S03]  /*c9b0*/  IMAD.WIDE R10, R0, 0x2, R28 ;  /* 0x00000002000a7825 */ /* 0x001fc600078e021c */
[----:B------:R-:W2:Y:S01]  /*c9c0*/  LDG.E.U16 R29, desc[UR10][R8.64] ;  /* 0x0000000a081d7981 */ /* 0x000ea2000c1e1500 */
[----:B-1----:R-:W-:-:S03]  /*c9d0*/  IMAD.WIDE R12, R0, 0x2, R20 ;  /* 0x00000002000c7825 */ /* 0x002fc600078e0214 */
[----:B------:R0:W3:Y:S04]  /*c9e0*/  LDG.E.U16 R21, desc[UR10][R4.64] ;  /* 0x0000000a04157981 */ /* 0x0000e8000c1e1500 */
[----:B------:R1:W5:Y:S04]  /*c9f0*/  LDG.E.U16 R28, desc[UR10][R6.64] ;  /* 0x0000000a061c7981 */ /* 0x000368000c1e1500 */
[----:B------:R-:W2:Y:S04]  /*ca00*/  LDG.E.U16 R11, desc[UR10][R10.64] ;  /* 0x0000000a0a0b7981 */ /* 0x000ea8000c1e1500 */
[----:B------:R-:W2:Y:S01]  /*ca10*/  LDG.E.U16 R13, desc[UR10][R12.64] ;  /* 0x0000000a0c0d7981 */ /* 0x000ea2000c1e1500 */
[----:B0-----:R-:W-:-:S04]  /*ca20*/  IMAD.WIDE R4, R0, 0x2, R2 ;  /* 0x0000000200047825 */ /* 0x001fc800078e0202 */
[C---:B-1----:R-:W-:Y:S02]  /*ca30*/  IMAD.WIDE R6, R0.reuse, 0x2, R26 ;  /* 0x0000000200067825 */ /* 0x042fe400078e021a */
[----:B------:R-:W4:Y:S02]  /*ca40*/  LDG.E.U16 R5, desc[UR10][R4.64] ;  /* 0x0000000a04057981 */ /* 0x000f24000c1e1500 */
[C---:B------:R-:W-:Y:S02]  /*ca50*/  IMAD.WIDE R8, R0.reuse, 0x2, R24 ;  /* 0x0000000200087825 */ /* 0x040fe400078e0218 */
[----:B------:R-:W4:Y:S04]  /*ca60*/  LDG.E.U16 R6, desc[UR10][R6.64] ;  /* 0x0000000a06067981 */ /* 0x000f28000c1e1500 */
[----:B------:R-:W4:Y:S04]  /*ca70*/  LDG.E.U16 R7, desc[UR10][R8.64] ;  /* 0x0000000a08077981 */ /* 0x000f28000c1e1500 */
[----:B---3--:R0:W-:Y:S04]  /*ca80*/  STL [R1+0x468], R21 ;  /* 0x0004681501007387 */ /* 0x0081e80000100800 */
[----:B------:R-:W3:Y:S04]  /*ca90*/  LDL.64 R2, [R1+0x1468] ;  /* 0x0014680001027983 */ /* 0x000ee80000100a00 */
[----:B0-----:R-:W3:Y:S04]  /*caa0*/  LDL.64 R20, [R1+0x1470] ;  /* 0x0014700001147983 */ /* 0x001ee80000100a00 */
[----:B--2---:R-:W-:Y:S04]  /*cab0*/  STL [R1+0x460], R29 ;  /* 0x0004601d01007387 */ /* 0x004fe80000100800 */
[----:B-----5:R0:W-:Y:S04]  /*cac0*/  STL [R1+0x464], R28 ;  /* 0x0004641c01007387 */ /* 0x0201e80000100800 */
[----:B------:R-:W2:Y:S04]  /*cad0*/  LDL.64 R24, [R1+0x1450] ;  /* 0x0014500001187983 */ /* 0x000ea80000100a00 */
[----:B0-----:R-:W5:Y:S04]  /*cae0*/  LDL.64 R28, [R1+0x1458] ;  /* 0x00145800011c7983 */ /* 0x001f680000100a00 */
[----:B------:R4:W-:Y:S04]  /*caf0*/  STL [R1+0x45c], R11 ;  /* 0x00045c0b01007387 */ /* 0x0009e80000100800 */
[----:B------:R0:W-:Y:S04]  /*cb00*/  STL [R1+0x458], R13 ;  /* 0x0004580d01007387 */ /* 0x0001e80000100800 */
[----:B------:R-:W2:Y:S01]  /*cb10*/  LDL.64 R8, [R1+0x1460] ;  /* 0x0014600001087983 */ /* 0x000ea20000100a00 */
[----:B----4-:R-:W-:-:S03]  /*cb20*/  IMAD.WIDE R10, R0, 0x2, R22 ;  /* 0x00000002000a7825 */ /* 0x010fc600078e0216 */
[----:B------:R-:W4:Y:S01]  /*cb30*/  LDL.64 R26, [R1+0x1440] ;  /* 0x00144000011a7983 */ /* 0x000f220000100a00 */
[----:B0-----:R-:W-:-:S03]  /*cb40*/  IMAD.WIDE R12, R0, 0x2, R18 ;  /* 0x00000002000c7825 */ /* 0x001fc600078e0212 */
[----:B------:R-:W4:Y:S04]  /*cb50*/  LDG.E.U16 R11, desc[UR10][R10.64] ;  /* 0x0000000a0a0b7981 */ /* 0x000f28000c1e1500 */
[----:B------:R-:W5:Y:S04]  /*cb60*/  LDG.E.U16 R13, desc[UR10][R12.64] ;  /* 0x0000000a0c0d7981 */ /* 0x000f68000c1e1500 */
[----:B------:R-:W5:Y:S04]  /*cb70*/  LDL.64 R18, [R1+0x1448] ;  /* 0x0014480001127983 */ /* 0x000f680000100a00 */
[----:B------:R-:W5:Y:S04]  /*cb80*/  LDL.64 R22, [R1+0x1438] ;  /* 0x0014380001167983 */ /* 0x000f680000100a00 */
[----:B------:R-:W-:Y:S04]  /*cb90*/  STL [R1+0x454], R5 ;  /* 0x0004540501007387 */ /* 0x000fe80000100800 */
[----:B------:R-:W-:Y:S04]  /*cba0*/  STL [R1+0x44c], R7 ;  /* 0x00044c0701007387 */ /* 0x000fe80000100800 */
[----:B------:R3:W-:Y:S02]  /*cbb0*/  STL [R1+0x450], R6 ;  /* 0x0004500601007387 */ /* 0x0007e40000100800 */
[----:B---3--:R-:W-:-:S02]  /*cbc0*/  IMAD.WIDE R6, R0, 0x2, R2 ;  /* 0x0000000200067825 */ /* 0x008fc400078e0202 */
[----:B------:R-:W3:Y:S02]  /*cbd0*/  LDL.64 R2, [R1+0x1428] ;  /* 0x0014280001027983 */ /* 0x000ee40000100a00 */
[C---:B------:R-:W-:Y:S02]  /*cbe0*/  IMAD.WIDE R4, R0.reuse, 0x2, R20 ;  /* 0x0000000200047825 */ /* 0x040fe400078e0214 */
[----:B------:R-:W3:Y:S02]  /*cbf0*/  LDL.64 R20, [R1+0x1430] ;  /* 0x0014300001147983 */ /* 0x000ee40000100a00 */
[C---:B--2---:R-:W-:Y:S02]  /*cc00*/  IMAD.WIDE R8, R0.reuse, 0x2, R8 ;  /* 0x0000000200087825 */ /* 0x044fe400078e0208 */
[----:B----4-:R0:W-:Y:S04]  /*cc10*/  STL [R1+0x448], R11 ;  /* 0x0004480b01007387 */ /* 0x0101e80000100800 */
[----:B-----5:R1:W-:Y:S01]  /*cc20*/  STL [R1+0x444], R13 ;  /* 0x0004440d01007387 */ /* 0x0203e20000100800 */
[----:B0-----:R-:W-:-:S03]  /*cc30*/  IMAD.WIDE R10, R0, 0x2, R28 ;  /* 0x00000002000a7825 */ /* 0x001fc600078e021c */
[----:B------:R-:W2:Y:S01]  /*cc40*/  LDG.E.U16 R29, desc[UR10][R8.64] ;  /* 0x0000000a081d7981 */ /* 0x000ea2000c1e1500 */
[----:B-1----:R-:W-:-:S03]  /*cc50*/  IMAD.WIDE R12, R0, 0x2, R24 ;  /* 0x00000002000c7825 */ /* 0x002fc600078e0218 */
[----:B------:R0:W4:Y:S04]  /*cc60*/  LDG.E.U16 R25, desc[UR10][R4.64] ;  /* 0x0000000a04197981 */ /* 0x000128000c1e1500 */
[----:B------:R1:W5:Y:S04]  /*cc70*/  LDG.E.U16 R28, desc[UR10][R6.64] ;  /* 0x0000000a061c7981 */ /* 0x000368000c1e1500 */
[----:B------:R-:W2:Y:S04]  /*cc80*/  LDG.E.U16 R11, desc[UR10][R10.64] ;  /* 0x0000000a0a0b7981 */ /* 0x000ea8000c1e1500 */
[----:B------:R-:W2:Y:S01]  /*cc90*/  LDG.E.U16 R13, desc[UR10][R12.64] ;  /* 0x0000000a0c0d7981 */ /* 0x000ea2000c1e1500 */
[----:B0-----:R-:W-:-:S04]  /*cca0*/  IMAD.WIDE R4, R0, 0x2, R18 ;  /* 0x0000000200047825 */ /* 0x001fc800078e0212 */
[C---:B-1----:R-:W-:Y:S02]  /*ccb0*/  IMAD.WIDE R6, R0.reuse, 0x2, R26 ;  /* 0x0000000200067825 */ /* 0x042fe400078e021a */
[----:B------:R-:W3:Y:S02]  /*ccc0*/  LDG.E.U16 R5, desc[UR10][R4.64] ;  /* 0x0000000a04057981 */ /* 0x000ee4000c1e1500 */
[C---:B------:R-:W-:Y:S02]  /*ccd0*/  IMAD.WIDE R8, R0.reuse, 0x2, R22 ;  /* 0x0000000200087825 */ /* 0x040fe400078e0216 */
[----:B------:R-:W3:Y:S04]  /*cce0*/  LDG.E.U16 R6, desc[UR10][R6.64] ;  /* 0x0000000a06067981 */ /* 0x000ee8000c1e1500 */
[----:B------:R-:W3:Y:S04]  /*ccf0*/  LDG.E.U16 R7, desc[UR10][R8.64] ;  /* 0x0000000a08077981 */ /* 0x000ee8000c1e1500 */
[----:B----4-:R0:W-:Y:S04]  /*cd00*/  STL [R1+0x440], R25 ;  /* 0x0004401901007387 */ /* 0x0101e80000100800 */
[----:B------:R-:W4:Y:S04]  /*cd10*/  LDL.64 R18, [R1+0x1418] ;  /* 0x0014180001127983 */ /* 0x000f280000100a00 */
[----:B0-----:R-:W4:Y:S04]  /*cd20*/  LDL.64 R24, [R1+0x1420] ;  /* 0x0014200001187983 */ /* 0x001f280000100a00 */
[----:B--2---:R-:W-:Y:S04]  /*cd30*/  STL [R1+0x438], R29 ;  /* 0x0004381d01007387 */ /* 0x004fe80000100800 */
[----:B-----5:R0:W-:Y:S04]  /*cd40*/  STL [R1+0x43c], R28 ;  /* 0x00043c1c01007387 */ /* 0x0201e80000100800 */
[----:B------:R-:W2:Y:S04]  /*cd50*/  LDL.64 R22, [R1+0x1400] ;  /* 0x0014000001167983 */ /* 0x000ea80000100a00 */
[----:B0-----:R-:W5:Y:S04]  /*cd60*/  LDL.64 R28, [R1+0x1408] ;  /* 0x00140800011c7983 */ /* 0x001f680000100a00 */
[----:B------:R3:W-:Y:S04]  /*cd70*/  STL [R1+0x434], R11 ;  /* 0x0004340b01007387 */ /* 0x0007e80000100800 */
[----:B------:R0:W-:Y:S04]  /*cd80*/  STL [R1+0x430], R13 ;  /* 0x0004300d01007387 */ /* 0x0001e80000100800 */
[----:B------:R-:W2:Y:S01]  /*cd90*/  LDL.64 R8, [R1+0x1410] ;  /* 0x0014100001087983 */ /* 0x000ea20000100a00 */
[----:B---3--:R-:W-:-:S03]  /*cda0*/  IMAD.WIDE R10, R0, 0x2, R20 ;  /* 0x00000002000a7825 */ /* 0x008fc600078e0214 */
[----:B------:R-:W3:Y:S01]  /*cdb0*/  LDL.64 R26, [R1+0x13f0] ;  /* 0x0013f000011a7983 */ /* 0x000ee20000100a00 */
        /* <DEDUP_REMOVED lines=63> */
[----:B-1----:R-:W-:-:S04]  /*d1b0*/  IMAD.WIDE R6, R0, 0x2, R26 ;  /* 0x0000000200067825 */ /* 0x002fc800078e021a */
[----:B------:R-:W-:-:S06]  /*d1c0*/  IMAD.WIDE R8, R0, 0x2, R24 ;  /* 0x0000000200087825 */ /* 0x000fcc00078e0218 */
        /* <DEDUP_REMOVED lines=12> */
[----:B------:R-:W3:Y:S01]  /*d290*/  LDG.E.U16 R23, desc[UR10][R6.64] ;  /* 0x0000000a06177981 */ /* 0x000ee2000c1e1500 */
[----:B0-----:R-:W-:-:S03]  /*d2a0*/  IMAD.WIDE R12, R0, 0x2, R2 ;  /* 0x00000002000c7825 */ /* 0x001fc600078e0202 */
[----:B------:R-:W2:Y:S04]  /*d2b0*/  LDG.E.U16 R22, desc[UR10][R4.64] ;  /* 0x0000000a04167981 */ /* 0x000ea8000c1e1500 */
[----:B------:R-:W5:Y:S04]  /*d2c0*/  LDL.64 R2, [R1+0x1358] ;  /* 0x0013580001027983 */ /* 0x000f680000100a00 */
[----:B------:R4:W5:Y:S04]  /*d2d0*/  LDG.E.U16 R7, desc[UR10][R12.64] ;  /* 0x0000000a0c077981 */ /* 0x000968000c1e1500 */
[----:B------:R-:W5:Y:S04]  /*d2e0*/  LDL.64 R4, [R1+0x1370] ;  /* 0x0013700001047983 */ /* 0x000f680000100a00 */
[----:B------:R0:W5:Y:S01]  /*d2f0*/  LDG.E.U16 R6, desc[UR10][R10.64] ;  /* 0x0000000a0a067981 */ /* 0x000162000c1e1500 */
[----:B----4-:R-:W-:-:S04]  /*d300*/  IMAD.WIDE R12, R0, 0x2, R18 ;  /* 0x00000002000c7825 */ /* 0x010fc800078e0212 */
[----:B0-----:R-:W-:-:S06]  /*d310*/  IMAD.WIDE R10, R0, 0x2, R20 ;  /* 0x00000002000a7825 */ /* 0x001fcc00078e0214 */
[----:B------:R-:W4:Y:S04]  /*d320*/  LDG.E.U16 R11, desc[UR10][R10.64] ;  /* 0x0000000a0a0b7981 */ /* 0x000f28000c1e1500 */
[----:B---3--:R-:W-:Y:S04]  /*d330*/  STL [R1+0x2f8], R23 ;  /* 0x0002f81701007387 */ /* 0x008fe80000100800 */
[----:B--2---:R0:W-:Y:S04]  /*d340*/  STL [R1+0x2fc], R22 ;  /* 0x0002fc1601007387 */ /* 0x0041e80000100800 */
[----:B------:R-:W2:Y:S04]  /*d350*/  LDL.64 R20, [R1+0x1340] ;  /* 0x0013400001147983 */ /* 0x000ea80000100a00 */
[----:B------:R-:W3:Y:S04]  /*d360*/  LDL.64 R18, [R1+0x1338] ;  /* 0x0013380001127983 */ /* 0x000ee80000100a00 */
[----:B0-----:R-:W2:Y:S04]  /*d370*/  LDL.64 R22, [R1+0x1348] ;  /* 0x0013480001167983 */ /* 0x001ea80000100a00 */
[----:B------:R0:W-:Y:S04]  /*d380*/  STL [R1+0x2f4], R9 ;  /* 0x0002f40901007387 */ /* 0x0001e80000100800 */
[----:B-----5:R-:W-:Y:S04]  /*d390*/  STL [R1+0x2ec], R7 ;  /* 0x0002ec0701007387 */ /* 0x020fe80000100800 */
[----:B------:R1:W-:Y:S01]  /*d3a0*/  STL [R1+0x2f0], R6 ;  /* 0x0002f00601007387 */ /* 0x0003e20000100800 */
[----:B0-----:R-:W-:-:S04]  /*d3b0*/  IMAD.WIDE R8, R0, 0x2, R4 ;  /* 0x0000000200087825 */ /* 0x001fc800078e0204 */
[C---:B------:R-:W-:Y:S02]  /*d3c0*/  IMAD.WIDE R4, R0.reuse, 0x2, R24 ;  /* 0x0000000200047825 */ /* 0x040fe400078e0218 */
[----:B------:R-:W5:Y:S02]  /*d3d0*/  LDL.64 R24, [R1+0x1330] ;  /* 0x0013300001187983 */ /* 0x000f640000100a00 */
[C---:B-1----:R-:W-:Y:S02]  /*d3e0*/  IMAD.WIDE R6, R0.reuse, 0x2, R28 ;  /* 0x0000000200067825 */ /* 0x042fe400078e021c */
[----:B------:R-:W3:Y:S04]  /*d3f0*/  LDG.E.U16 R29, desc[UR10][R8.64] ;  /* 0x0000000a081d7981 */ /* 0x000ee8000c1e1500 */
[----:B------:R0:W5:Y:S04]  /*d400*/  LDG.E.U16 R28, desc[UR10][R12.64] ;  /* 0x0000000a0c1c7981 */ /* 0x000168000c1e1500 */
[----:B------:R-:W5:Y:S04]  /*d410*/  LDG.E.U16 R7, desc[UR10][R6.64] ;  /* 0x0000000a06077981 */ /* 0x000f68000c1e1500 */
[----:B------:R-:W5:Y:S01]  /*d420*/  LDG.E.U16 R5, desc[UR10][R4.64] ;  /* 0x0000000a04057981 */ /* 0x000f62000c1e1500 */
[----:B0-----:R-:W-:-:S03]  /*d430*/  IMAD.WIDE R12, R0, 0x2, R2 ;  /* 0x00000002000c7825 */ /* 0x001fc600078e0202 */
[----:B------:R-:W5:Y:S04]  /*d440*/  LDL.64 R2, [R1+0x1328] ;  /* 0x0013280001027983 */ /* 0x000f680000100a00 */
[----:B------:R-:W5:Y:S04]  /*d450*/  LDG.E.U16 R13, desc[UR10][R12.64] ;  /* 0x0000000a0c0d7981 */ /* 0x000f68000c1e1500 */
[----:B----4-:R0:W-:Y:S02]  /*d460*/  STL [R1+0x2e8], R11 ;  /* 0x0002e80b01007387 */ /* 0x0101e40000100800 */
[----:B0-----:R-:W-:-:S06]  /*d470*/  IMAD.WIDE R10, R0, 0x2, R26 ;  /* 0x00000002000a7825 */ /* 0x001fcc00078e021a */
[----:B------:R-:W4:Y:S01]  /*d480*/  LDG.E.U16 R10, desc[UR10][R10.64] ;  /* 0x0000000a0a0a7981 */ /* 0x000f22000c1e1500 */
[----:B--2---:R-:W-:-:S05]  /*d490*/  IMAD.WIDE R8, R0, 0x2, R22 ;  /* 0x0000000200087825 */ /* 0x004fca00078e0216 */
[----:B------:R-:W2:Y:S04]  /*d4a0*/  LDG.E.U16 R11, desc[UR10][R8.64] ;  /* 0x0000000a080b7981 */ /* 0x000ea8000c1e1500 */
[----:B---3--:R-:W-:Y:S04]  /*d4b0*/  STL [R1+0x2d8], R29 ;  /* 0x0002d81d01007387 */ /* 0x008fe80000100800 */
[----:B-----5:R0:W-:Y:S04]  /*d4c0*/  STL [R1+0x2dc], R28 ;  /* 0x0002dc1c01007387 */ /* 0x0201e80000100800 */
[----:B------:R-:W3:Y:S04]  /*d4d0*/  LDL.64 R22, [R1+0x1310] ;  /* 0x0013100001167983 */ /* 0x000ee80000100a00 */
[----:B0-----:R-:W5:Y:S04]  /*d4e0*/  LDL.64 R28, [R1+0x1318] ;  /* 0x00131800011c7983 */ /* 0x001f680000100a00 */
[----:B------:R0:W-:Y:S04]  /*d4f0*/  STL [R1+0x2e4], R7 ;  /* 0x0002e40701007387 */ /* 0x0001e80000100800 */
[----:B------:R1:W-:Y:S04]  /*d500*/  STL [R1+0x2e0], R5 ;  /* 0x0002e00501007387 */ /* 0x0003e80000100800 */
[----:B------:R-:W3:Y:S01]  /*d510*/  LDL.64 R8, [R1+0x1320] ;  /* 0x0013200001087983 */ /* 0x000ee20000100a00 */
[----:B0-----:R-:W-:-:S03]  /*d520*/  IMAD.WIDE R6, R0, 0x2, R20 ;  /* 0x0000000200067825 */ /* 0x001fc600078e0214 */
[----:B------:R-:W5:Y:S01]  /*d530*/  LDL.64 R26, [R1+0x1300] ;  /* 0x00130000011a7983 */ /* 0x000f620000100a00 */
[----:B-1----:R-:W-:-:S03]  /*d540*/  IMAD.WIDE R4, R0, 0x2, R18 ;  /* 0x0000000200047825 */ /* 0x002fc600078e0212 */
[----:B------:R-:W5:Y:S04]  /*d550*/  LDG.E.U16 R7, desc[UR10][R6.64] ;  /* 0x0000000a06077981 */ /* 0x000f68000c1e1500 */
[----:B------:R-:W5:Y:S04]  /*d560*/  LDG.E.U16 R5, desc[UR10][R4.64] ;  /* 0x0000000a04057981 */ /* 0x000f68000c1e1500 */
[----:B------:R-:W5:Y:S04]  /*d570*/  LDL.64 R18, [R1+0x1308] ;  /* 0x0013080001127983 */ /* 0x000f680000100a00 */
[----:B------:R-:W5:Y:S04]  /*d580*/  LDL.64 R20, [R1+0x12f8] ;  /* 0x0012f80001147983 */ /* 0x000f680000100a00 */
[----:B------:R0:W-:Y:S02]  /*d590*/  STL [R1+0x2c8], R13 ;  /* 0x0002c80d01007387 */ /* 0x0001e40000100800 */
[----:B0-----:R-:W-:-:S06]  /*d5a0*/  IMAD.WIDE R12, R0, 0x2, R24 ;  /* 0x00000002000c7825 */ /* 0x001fcc00078e0218 */
[----:B------:R-:W5:Y:S04]  /*d5b0*/  LDG.E.U16 R13, desc[UR10][R12.64] ;  /* 0x0000000a0c0d7981 */ /* 0x000f68000c1e1500 */
[----:B--2---:R-:W-:Y:S04]  /*d5c0*/  STL [R1+0x2d0], R11 ;  /* 0x0002d00b01007387 */ /* 0x004fe80000100800 */
[----:B----4-:R0:W-:Y:S04]  /*d5d0*/  STL [R1+0x2c4], R10 ;  /* 0x0002c40a01007387 */ /* 0x0101e80000100800 */
[----:B------:R-:W2:Y:S01]  /*d5e0*/  LDL.64 R24, [R1+0x12f0] ;  /* 0x0012f00001187983 */ /* 0x000ea20000100a00 */
[----:B0-----:R-:W-:-:S03]  /*d5f0*/  IMAD.WIDE R10, R0, 0x2, R2 ;  /* 0x00000002000a7825 */ /* 0x001fc600078e0202 */
[----:B------:R-:W4:Y:S01]  /*d600*/  LDL.64 R2, [R1+0x12e8] ;  /* 0x0012e80001027983 */ /* 0x000f220000100a00 */
[----:B---3--:R-:W-:-:S03]  /*d610*/  IMAD.WIDE R8, R0, 0x2, R8 ;  /* 0x0000000200087825 */ /* 0x008fc600078e0208 */
[----:B-----5:R0:W-:Y:S04]  /*d620*/  STL [R1+0x2cc], R7 ;  /* 0x0002cc0701007387 */ /* 0x0201e80000100800 */
[----:B------:R1:W-:Y:S01]  /*d630*/  STL [R1+0x2d4], R5 ;  /* 0x0002d40501007387 */ /* 0x0003e20000100800 */
[----:B0-----:R-:W-:-:S03]  /*d640*/  IMAD.WIDE R6, R0, 0x2, R28 ;  /* 0x0000000200067825 */ /* 0x001fc600078e021c */
[----:B------:R-:W3:Y:S01]  /*d650*/  LDG.E.U16 R29, desc[UR10][R8.64] ;  /* 0x0000000a081d7981 */ /* 0x000ee2000c1e1500 */
[----:B-1----:R-:W-:-:S03]  /*d660*/  IMAD.WIDE R4, R0, 0x2, R22 ;  /* 0x0000000200047825 */ /* 0x002fc600078e0216 */
[----:B------:R0:W5:Y:S04]  /*d670*/  LDG.E.U16 R28, desc[UR10][R10.64] ;  /* 0x0000000a0a1c7981 */ /* 0x000168000c1e1500 */
[----:B------:R-:W2:Y:S04]  /*d680*/  LDG.E.U16 R7, desc[UR10][R6.64] ;  /* 0x0000000a06077981 */ /* 0x000ea8000c1e1500 */
[----:B------:R-:W2:Y:S01]  /*d690*/  LDG.E.U16 R5, desc[UR10][R4.64] ;  /* 0x0000000a04057981 */ /* 0x000ea2000c1e1500 */
[----:B0-----:R-:W-:-:S03]  /*d6a0*/  IMAD.WIDE R10, R0, 0x2, R18 ;  /* 0x00000002000a7825 */ /* 0x001fc600078e0212 */
[----:B------:R-:W2:Y:S04]  /*d6b0*/  LDL.64 R22, [R1+0x12e0] ;  /* 0x0012e00001167983 */ /* 0x000ea80000100a00 */
[----:B------:R-:W4:Y:S01]  /*d6c0*/  LDL.64 R18, [R1+0x12d8] ;  /* 0x0012d80001127983 */ /* 0x000f220000100a00 */
[----:B------:R-:W-:-:S03]  /*d6d0*/  IMAD.WIDE R8, R0, 0x2, R20 ;  /* 0x0000000200087825 */ /* 0x000fc600078e0214 */
[----:B------:R0:W-:Y:S02]  /*d6e0*/  STL [R1+0x29c], R13 ;  /* 0x00029c0d01007387 */ /* 0x0001e40000100800 */
[C---:B0-----:R-:W-:Y:S02]  /*d6f0*/  IMAD.WIDE R12, R0.reuse, 0x2, R26 ;  /* 0x00000002000c7825 */ /* 0x041fe400078e021a */
[----:B---3--:R-:W-:Y:S04]  /*d700*/  STL [R1+0x2a0], R29 ;  /* 0x0002a01d01007387 */ /* 0x008fe80000100800 */
[----:B-----5:R0:W-:Y:S04]  /*d710*/  STL [R1+0x2a4], R28 ;  /* 0x0002a41c01007387 */ /* 0x0201e80000100800 */
[----:B------:R-:W3:Y:S04]  /*d720*/  LDL.64 R20, [R1+0x12c0] ;  /* 0x0012c00001147983 */ /* 0x000ee80000100a00 */
[----:B0-----:R-:W5:Y:S04]  /*d730*/  LDL.64 R28, [R1+0x12c8] ;  /* 0x0012c800011c7983 */ /* 0x001f680000100a00 */
[----:B--2---:R0:W-:Y:S04]  /*d740*/  STL [R1+0x2c0], R7 ;  /* 0x0002c00701007387 */ /* 0x0041e80000100800 */
[----:B------:R4:W-:Y:S04]  /*d750*/  STL [R1+0x2ac], R5 ;  /* 0x0002ac0501007387 */ /* 0x0009e80000100800 */
[----:B------:R-:W2:Y:S01]  /*d760*/  LDL.64 R26, [R1+0x12b0] ;  /* 0x0012b000011a7983 */ /* 0x000ea20000100a00 */
[----:B0-----:R-:W-:-:S03]  /*d770*/  IMAD.WIDE R6, R0, 0x2, R24 ;  /* 0x0000000200067825 */ /* 0x001fc600078e0218 */
[----:B------:R-:W2:Y:S01]  /*d780*/  LDG.E.U16 R25, desc[UR10][R10.64] ;  /* 0x0000000a0a197981 */ /* 0x000ea2000c1e1500 */
[----:B----4-:R-:W-:-:S03]  /*d790*/  IMAD.WIDE R4, R0, 0x2, R2 ;  /* 0x0000000200047825 */ /* 0x010fc600078e0202 */
[----:B------:R-:W4:Y:S04]  /*d7a0*/  LDG.E.U16 R7, desc[UR10][R6.64] ;  /* 0x0000000a06077981 */ /* 0x000f28000c1e1500 */
[----:B------:R-:W3:Y:S04]  /*d7b0*/  LDG.E.U16 R5, desc[UR10][R4.64] ;  /* 0x0000000a04057981 */ /* 0x000ee8000c1e1500 */
[----:B------:R-:W3:Y:S04]  /*d7c0*/  LDG.E.U16 R11, desc[UR10][R8.64] ;  /* 0x0000000a080b7981 */ /* 0x000ee8000c1e1500 */
[----:B------:R0:W4:Y:S04]  /*d7d0*/  LDG.E.U16 R10, desc[UR10][R12.64] ;  /* 0x0000000a0c0a7981 */ /* 0x000128000c1e1500 */
[----:B------:R-:W5:Y:S04]  /*d7e0*/  LDL.64 R2, [R1+0x12b8] ;  /* 0x0012b80001027983 */ /* 0x000f680000100a00 */
[----:B------:R-:W5:Y:S01]  /*d7f0*/  LDL.64 R8, [R1+0x12d0] ;  /* 0x0012d00001087983 */ /* 0x000f620000100a00 */
[----:B0-----:R-:W-:-:S06]  /*d800*/  IMAD.WIDE R12, R0, 0x2, R22 ;  /* 0x00000002000c7825 */ /* 0x001fcc00078e0216 */
[----:B------:R-:W5:Y:S04]  /*d810*/  LDG.E.U16 R13, desc[UR10][R12.64] ;  /* 0x0000000a0c0d7981 */ /* 0x000f68000c1e1500 */
[----:B--2---:R0:W-:Y:S04]  /*d820*/  STL [R1+0x2a8], R25 ;  /* 0x0002a81901007387 */ /* 0x0041e80000100800 */
[----:B0-----:R-:W2:Y:S04]  /*d830*/  LDL.64 R24, [R1+0x12a8] ;  /* 0x0012a80001187983 */ /* 0x001ea80000100a00 */
[----:B---3--:R-:W-:Y:S04]  /*d840*/  STL [R1+0x204], R11 ;  /* 0x0002040b01007387 */ /* 0x008fe80000100800 */
[----:B----4-:R0:W-:Y:S04]  /*d850*/  STL [R1+0x298], R10 ;  /* 0x0002980a01007387 */ /* 0x0101e80000100800 */
[----:B------:R-:W3:Y:S01]  /*d860*/  LDL.64 R22, [R1+0x12a0] ;  /* 0x0012a00001167983 */ /* 0x000ee20000100a00 */
[----:B-----5:R-:W-:-:S04]  /*d870*/  IMAD.WIDE R8, R0, 0x2, R8 ;  /* 0x0000000200087825 */ /* 0x020fc800078e0208 */
[C---:B0-----:R-:W-:Y:S02]  /*d880*/  IMAD.WIDE R10, R0.reuse, 0x2, R18 ;  /* 0x00000002000a7825 */ /* 0x041fe400078e0212 */
[----:B------:R-:W4:Y:S04]  /*d890*/  LDL.64 R18, [R1+0x1298] ;  /* 0x0012980001127983 */ /* 0x000f280000100a00 */
[----:B------:R0:W-:Y:S04]  /*d8a0*/  STL [R1+0x1ec], R7 ;  /* 0x0001ec0701007387 */ /* 0x0001e80000100800 */
[----:B------:R1:W-:Y:S01]  /*d8b0*/  STL [R1+0x284], R5 ;  /* 0x0002840501007387 */ /* 0x0003e20000100800 */
[----:B0-----:R-:W-:-:S03]  /*d8c0*/  IMAD.WIDE R6, R0, 0x2, R28 ;  /* 0x0000000200067825 */ /* 0x001fc600078e021c */
[----:B------:R-:W5:Y:S01]  /*d8d0*/  LDG.E.U16 R29, desc[UR10][R8.64] ;  /* 0x0000000a081d7981 */ /* 0x000f62000c1e1500 */
[----:B-1----:R-:W-:-:S03]  /*d8e0*/  IMAD.WIDE R4, R0, 0x2, R20 ;  /* 0x0000000200047825 */ /* 0x002fc600078e0214 */
[----:B------:R0:W3:Y:S04]  /*d8f0*/  LDG.E.U16 R28, desc[UR10][R10.64] ;  /* 0x0000000a0a1c7981 */ /* 0x0000e8000c1e1500 */
[----:B------:R-:W4:Y:S04]  /*d900*/  LDG.E.U16 R7, desc[UR10][R6.64] ;  /* 0x0000000a06077981 */ /* 0x000f28000c1e1500 */
[----:B------:R-:W4:Y:S01]  /*d910*/  LDG.E.U16 R5, desc[UR10][R4.64] ;  /* 0x0000000a04057981 */ /* 0x000f22000c1e1500 */
[----:B0-----:R-:W-:-:S03]  /*d920*/  IMAD.WIDE R10, R0, 0x2, R2 ;  /* 0x00000002000a7825 */ /* 0x001fc600078e0202 */
[----:B------:R-:W4:Y:S04]  /*d930*/  LDL.64 R20, [R1+0x1290] ;  /* 0x0012900001147983 */ /* 0x000f280000100a00 */
[----:B------:R-:W4:Y:S04]  /*d940*/  LDL.64 R2, [R1+0x1288] ;  /* 0x0012880001027983 */ /* 0x000f280000100a00 */
[----:B------:R0:W-:Y:S02]  /*d950*/  STL [R1+0x25c], R13 ;  /* 0x00025c0d01007387 */ /* 0x0001e40000100800 */
[----:B0-----:R-:W-:-:S04]  /*d960*/  IMAD.WIDE R12, R0, 0x2, R26 ;  /* 0x00000002000c7825 */ /* 0x001fc800078e021a */
[C---:B--2---:R-:W-:Y:S01]  /*d970*/  IMAD.WIDE R8, R0.reuse, 0x2, R24 ;  /* 0x0000000200087825 */ /* 0x044fe200078e0218 */
[----:B-----5:R-:W-:Y:S04]  /*d980*/  STL [R1+0x274], R29 ;  /* 0x0002741d01007387 */ /* 0x020fe80000100800 */
[----:B---3--:R0:W-:Y:S04]  /*d990*/  STL [R1+0x278], R28 ;  /* 0x0002781c01007387 */ /* 0x0081e80000100800 */
[----:B------:R-:W2:Y:S04]  /*d9a0*/  LDL.64 R24, [R1+0x1270] ;  /* 0x0012700001187983 */ /* 0x000ea80000100a00 */
[----:B0-----:R-:W3:Y:S04]  /*d9b0*/  LDL.64 R28, [R1+0x1278] ;  /* 0x00127800011c7983 */ /* 0x001ee80000100a00 */
[----:B----4-:R0:W-:Y:S04]  /*d9c0*/  STL [R1+0x280], R7 ;  /* 0x0002800701007387 */ /* 0x0101e80000100800 */
[----:B------:R1:W-:Y:S04]  /*d9d0*/  STL [R1+0x27c], R5 ;  /* 0x00027c0501007387 */ /* 0x0003e80000100800 */
[----:B------:R-:W4:Y:S01]  /*d9e0*/  LDL.64 R26, [R1+0x1260] ;  /* 0x00126000011a7983 */ /* 0x000f220000100a00 */
[----:B0-----:R-:W-:-:S03]  /*d9f0*/  IMAD.WIDE R6, R0, 0x2, R22 ;  /* 0x0000000200067825 */ /* 0x001fc600078e0216 */
[----:B------:R-:W5:Y:S01]  /*da00*/  LDG.E.U16 R23, desc[UR10][R10.64] ;  /* 0x0000000a0a177981 */ /* 0x000f62000c1e1500 */
[----:B-1----:R-:W-:-:S03]  /*da10*/  IMAD.WIDE R4, R0, 0x2, R18 ;  /* 0x0000000200047825 */ /* 0x002fc600078e0212 */
[----:B------:R-:W2:Y:S04]  /*da20*/  LDG.E.U16 R7, desc[UR10][R6.64] ;  /* 0x0000000a06077981 */ /* 0x000ea8000c1e1500 */
[----:B------:R-:W2:Y:S04]  /*da30*/  LDG.E.U16 R5, desc[UR10][R4.64] ;  /* 0x0000000a04057981 */ /* 0x000ea8000c1e1500 */
[----:B------:R-:W2:Y:S04]  /*da40*/  LDG.E.U16 R11, desc[UR10][R8.64] ;  /* 0x0000000a080b7981 */ /* 0x000ea8000c1e1500 */
[----:B------:R0:W3:Y:S04]  /*da50*/  LDG.E.U16 R10, desc[UR10][R12.64] ;  /* 0x0000000a0c0a7981 */ /* 0x0000e8000c1e1500 */
[----:B------:R-:W4:Y:S04]  /*da60*/  LDL.64 R18, [R1+0x1268] ;  /* 0x0012680001127983 */ /* 0x000f280000100a00 */
[----:B------:R-:W4:Y:S01]  /*da70*/  LDL.64 R8, [R1+0x1280] ;  /* 0x0012800001087983 */ /* 0x000f220000100a00 */
[----:B0-----:R-:W-:-:S03]  /*da80*/  IMAD.WIDE R12, R0, 0x2, R20 ;  /* 0x00000002000c7825 */ /* 0x001fc600078e0214 */
[----:B-----5:R0:W-:Y:S04]  /*da90*/  STL [R1+0x270], R23 ;  /* 0x0002701701007387 */ /* 0x0201e80000100800 */
[----:B0-----:R-:W5:Y:S04]  /*daa0*/  LDL.64 R22, [R1+0x1258] ;  /* 0x0012580001167983 */ /* 0x001f680000100a00 */
[----:B--2---:R-:W-:Y:S04]  /*dab0*/  STL [R1+0x254], R11 ;  /* 0x0002540b01007387 */ /* 0x004fe80000100800 */
[----:B---3--:R0:W-:Y:S04]  /*dac0*/  STL [R1+0x240], R10 ;  /* 0x0002400a01007387 */ /* 0x0081e80000100800 */
[----:B------:R-:W2:Y:S01]  /*dad0*/  LDL.64 R20, [R1+0x1250] ;  /* 0x0012500001147983 */ /* 0x000ea20000100a00 */
[----:B----4-:R-:W-:-:S04]  /*dae0*/  IMAD.WIDE R8, R0, 0x2, R8 ;  /* 0x0000000200087825 */ /* 0x010fc800078e0208 */
[C---:B0-----:R-:W-:Y:S02]  /*daf0*/  IMAD.WIDE R10, R0.reuse, 0x2, R2 ;  /* 0x00000002000a7825 */ /* 0x041fe400078e0202 */
[----:B------:R-:W3:Y:S04]  /*db00*/  LDL.64 R2, [R1+0x1248] ;  /* 0x0012480001027983 */ /* 0x000ee80000100a00 */
[----:B------:R0:W-:Y:S04]  /*db10*/  STL [R1+0x244], R7 ;  /* 0x0002440701007387 */ /* 0x0001e80000100800 */
[----:B------:R1:W-:Y:S01]  /*db20*/  STL [R1+0x258], R5 ;  /* 0x0002580501007387 */ /* 0x0003e20000100800 */
[----:B0-----:R-:W-:-:S03]  /*db30*/  IMAD.WIDE R6, R0, 0x2, R28 ;  /* 0x0000000200067825 */ /* 0x001fc600078e021c */
[----:B------:R-:W4:Y:S01]  /*db40*/  LDG.E.U16 R29, desc[UR10][R8.64] ;  /* 0x0000000a081d7981 */ /* 0x000f22000c1e1500 */
[----:B-1----:R-:W-:-:S03]  /*db50*/  IMAD.WIDE R4, R0, 0x2, R24 ;  /* 0x0000000200047825 */ /* 0x002fc600078e0218 */
[----:B------:R0:W2:Y:S04]  /*db60*/  LDG.E.U16 R25, desc[UR10][R12.64] ;  /* 0x0000000a0c197981 */ /* 0x0000a8000c1e1500 */
[----:B------:R1:W3:Y:S04]  /*db70*/  LDG.E.U16 R28, desc[UR10][R10.64] ;  /* 0x0000000a0a1c7981 */ /* 0x0002e8000c1e1500 */
[----:B------:R-:W3:Y:S04]  /*db80*/  LDG.E.U16 R7, desc[UR10][R6.64] ;  /* 0x0000000a06077981 */ /* 0x000ee8000c1e1500 */
[----:B------:R-:W3:Y:S01]  /*db90*/  LDG.E.U16 R5, desc[UR10][R4.64] ;  /* 0x0000000a04057981 */ /* 0x000ee2000c1e1500 */
[----:B0-----:R-:W-:-:S04]  /*dba0*/  IMAD.WIDE R12, R0, 0x2, R18 ;  /* 0x00000002000c7825 */ /* 0x001fc800078e0212 */
[C---:B-1----:R-:W-:Y:S02]  /*dbb0*/  IMAD.WIDE R10, R0.reuse, 0x2, R26 ;  /* 0x00000002000a7825 */ /* 0x042fe400078e021a */
[----:B------:R-:W3:Y:S04]  /*dbc0*/  LDG.E.U16 R13, desc[UR10][R12.64] ;  /* 0x0000000a0c0d7981 */ /* 0x000ee8000c1e1500 */
[----:B------:R-:W3:Y:S01]  /*dbd0*/  LDG.E.U16 R10, desc[UR10][R10.64] ;  /* 0x0000000a0a0a7981 */ /* 0x000ee2000c1e1500 */
[----:B-----5:R-:W-:-:S05]  /*dbe0*/  IMAD.WIDE R8, R0, 0x2, R22 ;  /* 0x0000000200087825 */ /* 0x020fca00078e0216 */
[----:B------:R-:W5:Y:S04]  /*dbf0*/  LDG.E.U16 R11, desc[UR10][R8.64] ;  /* 0x0000000a080b7981 */ /* 0x000f68000c1e1500 */
[----:B--2---:R0:W-:Y:S04]  /*dc00*/  STL [R1+0x248], R25 ;  /* 0x0002481901007387 */ /* 0x0041e80000100800 */
[----:B------:R-:W2:Y:S04]  /*dc10*/  LDL.64 R18, [R1+0x1238] ;  /* 0x0012380001127983 */ /* 0x000ea80000100a00 */
[----:B0-----:R-:W2:Y:S04]  /*dc20*/  LDL.64 R24, [R1+0x1240] ;  /* 0x0012400001187983 */ /* 0x001ea80000100a00 */
[----:B----4-:R-:W-:Y:S04]  /*dc30*/  STL [R1+0x24c], R29 ;  /* 0x00024c1d01007387 */ /* 0x010fe80000100800 */
[----:B---3--:R0:W-:Y:S04]  /*dc40*/  STL [R1+0x250], R28 ;  /* 0x0002501c01007387 */ /* 0x0081e80000100800 */
        /* <DEDUP_REMOVED lines=12> */
[----:B------:R-:W-:Y:S04]  /*dd10*/  STL [R1+0x230], R13 ;  /* 0x0002300d01007387 */ /* 0x000fe80000100800 */
[----:B-----5:R-:W-:Y:S04]  /*dd20*/  STL [R1+0x238], R11 ;  /* 0x0002380b01007387 */ /* 0x020fe80000100800 */
[----:B------:R2:W-:Y:S02]  /*dd30*/  STL [R1+0x22c], R10 ;  /* 0x00022c0a01007387 */ /* 0x0005e40000100800 */
[----:B--2---:R-:W-:-:S02]  /*dd40*/  IMAD.WIDE R10, R0, 0x2, R18 ;  /* 0x00000002000a7825 */ /* 0x004fc400078e0212 */
[----:B------:R-:W2:Y:S02]  /*dd50*/  LDL.64 R18, [R1+0x11f8] ;  /* 0x0011f80001127983 */ /* 0x000ea40000100a00 */
[C---:B------:R-:W-:Y:S02]  /*dd60*/  IMAD.WIDE R12, R0.reuse, 0x2, R24 ;  /* 0x00000002000c7825 */ /* 0x040fe400078e0218 */
[----:B------:R-:W5:Y:S04]  /*dd70*/  LDL.64 R24, [R1+0x1200] ;  /* 0x0012000001187983 */ /* 0x000f680000100a00 */
[----:B------:R-:W2:Y:S01]  /*dd80*/  LDG.E.U16 R13, desc[UR10][R12.64] ;  /* 0x0000000a0c0d7981 */ /* 0x000ea2000c1e1500 */
[----:B---3--:R-:W-:-:S03]  /*dd90*/  IMAD.WIDE R8, R0, 0x2, R8 ;  /* 0x0000000200087825 */ /* 0x008fc600078e0208 */
[----:B----4-:R0:W-:Y:S04]  /*dda0*/  STL [R1+0x234], R7 ;  /* 0x0002340701007387 */ /* 0x0101e80000100800 */
[----:B------:R1:W-:Y:S01]  /*ddb0*/  STL [R1+0x23c], R5 ;  /* 0x00023c0501007387 */ /* 0x0003e20000100800 */
[----:B0-----:R-:W-:-:S03]  /*ddc0*/  IMAD.WIDE R6, R0, 0x2, R28 ;  /* 0x0000000200067825 */ /* 0x001fc600078e021c */
[----:B------:R-:W3:Y:S01]  /*ddd0*/  LDG.E.U16 R29, desc[UR10][R8.64] ;  /* 0x0000000a081d7981 */ /* 0x000ee2000c1e1500 */
[----:B-1----:R-:W-:-:S03]  /*dde0*/  IMAD.WIDE R4, R0, 0x2, R22 ;  /* 0x0000000200047825 */ /* 0x002fc600078e0216 */
[----:B------:R0:W4:Y:S04]  /*ddf0*/  LDG.E.U16 R28, desc[UR10][R10.64] ;  /* 0x0000000a0a1c7981 */ /* 0x000128000c1e1500 */
[----:B------:R-:W5:Y:S04]  /*de00*/  LDG.E.U16 R7, desc[UR10][R6.64] ;  /* 0x0000000a06077981 */ /* 0x000f68000c1e1500 */
[----:B------:R-:W5:Y:S01]  /*de10*/  LDG.E.U16 R5, desc[UR10][R4.64] ;  /* 0x0000000a04057981 */ /* 0x000f62000c1e1500 */
[----:B0-----:R-:W-:-:S03]  /*de20*/  IMAD.WIDE R10, R0, 0x2, R2 ;  /* 0x00000002000a7825 */ /* 0x001fc600078e0202 */
[----:B------:R-:W5:Y:S04]  /*de30*/  LDL.64 R22, [R1+0x11f0] ;  /* 0x0011f00001167983 */ /* 0x000f680000100a00 */
[----:B------:R-:W5:Y:S01]  /*de40*/  LDL.64 R2, [R1+0x11e8] ;  /* 0x0011e80001027983 */ /* 0x000f620000100a00 */
[----:B------:R-:W-:-:S03]  /*de50*/  IMAD.WIDE R8, R0, 0x2, R20 ;  /* 0x0000000200087825 */ /* 0x000fc600078e0214 */
[----:B--2---:R0:W-:Y:S02]  /*de60*/  STL [R1+0x214], R13 ;  /* 0x0002140d01007387 */ /* 0x0041e40000100800 */
[C---:B0-----:R-:W-:Y:S02]  /*de70*/  IMAD.WIDE R12, R0.reuse, 0x2, R26 ;  /* 0x00000002000c7825 */ /* 0x041fe400078e021a */
[----:B---3--:R-:W-:Y:S04]  /*de80*/  STL [R1+0x218], R29 ;  /* 0x0002181d01007387 */ /* 0x008fe80000100800 */
[----:B----4-:R0:W-:Y:S04]  /*de90*/  STL [R1+0x21c], R28 ;  /* 0x00021c1c01007387 */ /* 0x0101e80000100800 */
[----:B------:R-:W2:Y:S04]  /*dea0*/  LDL.64 R20, [R1+0x11d0] ;  /* 0x0011d00001147983 */ /* 0x000ea80000100a00 */
[----:B0-----:R-:W3:Y:S04]  /*deb0*/  LDL.64 R28, [R1+0x11d8] ;  /* 0x0011d800011c7983 */ /* 0x001ee80000100a00 */
[----:B-----5:R0:W-:Y:S04]  /*dec0*/  STL [R1+0x228], R7 ;  /* 0x0002280701007387 */ /* 0x0201e80000100800 */
        /* <DEDUP_REMOVED lines=11> */
[----:B0-----:R-:W-:-:S06]  /*df80*/  IMAD.WIDE R12, R0, 0x2, R22 ;  /* 0x00000002000c7825 */ /* 0x001fcc00078e0216 */
[----:B------:R-:W4:Y:S04]  /*df90*/  LDG.E.U16 R13, desc[UR10][R12.64] ;  /* 0x0000000a0c0d7981 */ /* 0x000f28000c1e1500 */
        /* <DEDUP_REMOVED lines=14> */
[----:B------:R-:W3:Y:S04]  /*e080*/  LDG.E.U16 R7, desc[UR10][R6.64] ;  /* 0x0000000a06077981 */ /* 0x000ee8000c1e1500 */
[----:B------:R-:W3:Y:S01]  /*e090*/  LDG.E.U16 R5, desc[UR10][R4.64] ;  /* 0x0000000a04057981 */ /* 0x000ee2000c1e1500 */
[----:B0-----:R-:W-:-:S03]  /*e0a0*/  IMAD.WIDE R10, R0, 0x2, R18 ;  /* 0x00000002000a7825 */ /* 0x001fc600078e0212 */
[----:B------:R-:W3:Y:S04]  /*e0b0*/  LDL.64 R20, [R1+0x11a0] ;  /* 0x0011a00001147983 */ /* 0x000ee80000100a00 */
[----:B------:R-:W3:Y:S04]  /*e0c0*/  LDL.64 R18, [R1+0x1198] ;  /* 0x0011980001127983 */ /* 0x000ee80000100a00 */
[----:B------:R0:W-:Y:S02]  /*e0d0*/  STL [R1+0x170], R13 ;  /* 0x0001700d01007387 */ /* 0x0001e40000100800 */
[----:B0-----:R-:W-:-:S04]  /*e0e0*/  IMAD.WIDE R12, R0, 0x2, R26 ;  /* 0x00000002000c7825 */ /* 0x001fc800078e021a */
[C---:B-----5:R-:W-:Y:S01]  /*e0f0*/  IMAD.WIDE R8, R0.reuse, 0x2, R24 ;  /* 0x0000000200087825 */ /* 0x060fe200078e0218 */
[----:B----4-:R-:W-:Y:S04]  /*e100*/  STL [R1+0x1f4], R29 ;  /* 0x0001f41d01007387 */ /* 0x010fe80000100800 */
[----:B--2---:R0:W-:Y:S04]  /*e110*/  STL [R1+0x1f8], R28 ;  /* 0x0001f81c01007387 */ /* 0x0041e80000100800 */
[----:B------:R-:W2:Y:S04]  /*e120*/  LDL.64 R24, [R1+0x1180] ;  /* 0x0011800001187983 */ /* 0x000ea80000100a00 */
[----:B0-----:R-:W4:Y:S04]  /*e130*/  LDL.64 R28, [R1+0x1188] ;  /* 0x00118800011c7983 */ /* 0x001f280000100a00 */
[----:B---3--:R0:W-:Y:S04]  /*e140*/  STL [R1+0x200], R7 ;  /* 0x0002000701007387 */ /* 0x0081e80000100800 */
[----:B------:R1:W-:Y:S04]  /*e150*/  STL [R1+0x1fc], R5 ;  /* 0x0001fc0501007387 */ /* 0x0003e80000100800 */
[----:B------:R-:W3:Y:S01]  /*e160*/  LDL.64 R26, [R1+0x1170] ;  /* 0x00117000011a7983 */ /* 0x000ee20000100a00 */
        /* <DEDUP_REMOVED lines=71> */
[----:B------:R-:W5:Y:S04]  /*e5e0*/  LDG.E.U16 R11, desc[UR10][R10.64] ;  /* 0x0000000a0a0b7981 */ /* 0x000f68000c1e1500 */
[----:B--2---:R0:W-:Y:S02]  /*e5f0*/  STL [R1+0x194], R13 ;  /* 0x0001940d01007387 */ /* 0x0041e40000100800 */
[----:B0-----:R-:W-:-:S06]  /*e600*/  IMAD.WIDE R12, R0, 0x2, R26 ;  /* 0x00000002000c7825 */ /* 0x001fcc00078e021a */
[----:B------:R-:W2:Y:S04]  /*e610*/  LDG.E.U16 R12, desc[UR10][R12.64] ;  /* 0x0000000a0c0c7981 */ /* 0x000ea8000c1e1500 */
[----:B------:R-:W2:Y:S04]  /*e620*/  LDG.E.U16 R13, desc[UR10][R8.64] ;  /* 0x0000000a080d7981 */ /* 0x000ea8000c1e1500 */
[----:B---3--:R-:W-:Y:S04]  /*e630*/  STL [R1+0x19c], R29 ;  /* 0x00019c1d01007387 */ /* 0x008fe80000100800 */
[----:B----4-:R0:W-:Y:S04]  /*e640*/  STL [R1+0x1a8], R28 ;  /* 0x0001a81c01007387 */ /* 0x0101e80000100800 */
[----:B------:R-:W3:Y:S04]  /*e650*/  LDL.64 R18, [R1+0x10e0] ;  /* 0x0010e00001127983 */ /* 0x000ee80000100a00 */
[----:B0-----:R-:W4:Y:S04]  /*e660*/  LDL.64 R28, [R1+0x10e8] ;  /* 0x0010e800011c7983 */ /* 0x001f280000100a00 */
[----:B-----5:R0:W-:Y:S04]  /*e670*/  STL [R1+0x1b0], R7 ;  /* 0x0001b00701007387 */ /* 0x0201e80000100800 */
[----:B------:R1:W-:Y:S04]  /*e680*/  STL [R1+0x1ac], R5 ;  /* 0x0001ac0501007387 */ /* 0x0003e80000100800 */
[----:B------:R-:W5:Y:S01]  /*e690*/  LDL.64 R8, [R1+0x10f0] ;  /* 0x0010f00001087983 */ /* 0x000f620000100a00 */
[----:B0-----:R-:W-:-:S03]  /*e6a0*/  IMAD.WIDE R6, R0, 0x2, R24 ;  /* 0x0000000200067825 */ /* 0x001fc600078e0218 */
[----:B------:R-:W3:Y:S01]  /*e6b0*/  LDL.64 R26, [R1+0x10d0] ;  /* 0x0010d000011a7983 */ /* 0x000ee20000100a00 */
[----:B-1----:R-:W-:-:S03]  /*e6c0*/  IMAD.WIDE R4, R0, 0x2, R2 ;  /* 0x0000000200047825 */ /* 0x002fc600078e0202 */
[----:B------:R-:W3:Y:S04]  /*e6d0*/  LDG.E.U16 R7, desc[UR10][R6.64] ;  /* 0x0000000a06077981 */ /* 0x000ee8000c1e1500 */
[----:B------:R-:W4:Y:S04]  /*e6e0*/  LDG.E.U16 R5, desc[UR10][R4.64] ;  /* 0x0000000a04057981 */ /* 0x000f28000c1e1500 */
[----:B------:R-:W4:Y:S04]  /*e6f0*/  LDL.64 R2, [R1+0x10d8] ;  /* 0x0010d80001027983 */ /* 0x000f280000100a00 */
[----:B------:R-:W4:Y:S04]  /*e700*/  LDL.64 R24, [R1+0x10c8] ;  /* 0x0010c80001187983 */ /* 0x000f280000100a00 */
[----:B------:R0:W-:Y:S02]  /*e710*/  STL [R1+0x198], R11 ;  /* 0x0001980b01007387 */ /* 0x0001e40000100800 */
[----:B0-----:R-:W-:-:S06]  /*e720*/  IMAD.WIDE R10, R0, 0x2, R22 ;  /* 0x00000002000a7825 */ /* 0x001fcc00078e0216 */
[----:B------:R-:W4:Y:S04]  /*e730*/  LDG.E.U16 R11, desc[UR10][R10.64] ;  /* 0x0000000a0a0b7981 */ /* 0x000f28000c1e1500 */
[----:B--2---:R-:W-:Y:S04]  /*e740*/  STL [R1+0x18c], R13 ;  /* 0x00018c0d01007387 */ /* 0x004fe80000100800 */
[----:B------:R0:W-:Y:S04]  /*e750*/  STL [R1+0x180], R12 ;  /* 0x0001800c01007387 */ /* 0x0001e80000100800 */
[----:B------:R-:W2:Y:S01]  /*e760*/  LDL.64 R22, [R1+0x10c0] ;  /* 0x0010c00001167983 */ /* 0x000ea20000100a00 */
[----:B0-----:R-:W-:-:S03]  /*e770*/  IMAD.WIDE R12, R0, 0x2, R20 ;  /* 0x00000002000c7825 */ /* 0x001fc600078e0214 */
[----:B------:R-:W2:Y:S01]  /*e780*/  LDL.64 R20, [R1+0x10b8] ;  /* 0x0010b80001147983 */ /* 0x000ea20000100a00 */
[----:B-----5:R-:W-:-:S03]  /*e790*/  IMAD.WIDE R8, R0, 0x2, R8 ;  /* 0x0000000200087825 */ /* 0x020fc600078e0208 */
[----:B---3--:R0:W-:Y:S04]  /*e7a0*/  STL [R1+0x188], R7 ;  /* 0x0001880701007387 */ /* 0x0081e80000100800 */
[----:B----4-:R1:W-:Y:S01]  /*e7b0*/  STL [R1+0x190], R5 ;  /* 0x0001900501007387 */ /* 0x0103e20000100800 */
[----:B0-----:R-:W-:-:S03]  /*e7c0*/  IMAD.WIDE R6, R0, 0x2, R28 ;  /* 0x0000000200067825 */ /* 0x001fc600078e021c */
[----:B------:R-:W3:Y:S01]  /*e7d0*/  LDG.E.U16 R29, desc[UR10][R8.64] ;  /* 0x0000000a081d7981 */ /* 0x000ee2000c1e1500 */
[----:B-1----:R-:W-:-:S03]  /*e7e0*/  IMAD.WIDE R4, R0, 0x2, R18 ;  /* 0x0000000200047825 */ /* 0x002fc600078e0212 */
[----:B------:R0:W4:Y:S04]  /*e7f0*/  LDG.E.U16 R28, desc[UR10][R12.64] ;  /* 0x0000000a0c1c7981 */ /* 0x000128000c1e1500 */
[----:B------:R-:W5:Y:S04]  /*e800*/  LDG.E.U16 R7, desc[UR10][R6.64] ;  /* 0x0000000a06077981 */ /* 0x000f68000c1e1500 */
[----:B------:R-:W2:Y:S01]  /*e810*/  LDG.E.U16 R5, desc[UR10][R4.64] ;  /* 0x0000000a04057981 */ /* 0x000ea2000c1e1500 */
[----:B0-----:R-:W-:-:S03]  /*e820*/  IMAD.WIDE R12, R0, 0x2, R2 ;  /* 0x00000002000c7825 */ /* 0x001fc600078e0202 */
[----:B------:R-:W2:Y:S04]  /*e830*/  LDL.64 R18, [R1+0x10b0] ;  /* 0x0010b00001127983 */ /* 0x000ea80000100a00 */
[----:B------:R-:W2:Y:S01]  /*e840*/  LDL.64 R2, [R1+0x10a8] ;  /* 0x0010a80001027983 */ /* 0x000ea20000100a00 */
[----:B------:R-:W-:-:S03]  /*e850*/  IMAD.WIDE R8, R0, 0x2, R24 ;  /* 0x0000000200087825 */ /* 0x000fc600078e0218 */
[----:B------:R0:W-:Y:S04]  /*e860*/  STL [R1+0x184], R11 ;  /* 0x0001840b01007387 */ /* 0x0001e80000100800 */
[----:B------:R-:W2:Y:S01]  /*e870*/  LDG.E.U16 R13, desc[UR10][R12.64] ;  /* 0x0000000a0c0d7981 */ /* 0x000ea2000c1e1500 */
        /* <DEDUP_REMOVED lines=8> */
[----:B--2---:R1:W-:Y:S04]  /*e900*/  STL [R1+0x178], R5 ;  /* 0x0001780501007387 */ /* 0x0043e80000100800 */
[----:B------:R-:W2:Y:S01]  /*e910*/  LDL.64 R8, [R1+0x10a0] ;  /* 0x0010a00001087983 */ /* 0x000ea20000100a00 */
[----:B0-----:R-:W-:-:S03]  /*e920*/  IMAD.WIDE R6, R0, 0x2, R22 ;  /* 0x0000000200067825 */ /* 0x001fc600078e0216 */
[----:B------:R-:W5:Y:S01]  /*e930*/  LDL.64 R22, [R1+0x1088] ;  /* 0x0010880001167983 */ /* 0x000f620000100a00 */
[----:B-1----:R-:W-:-:S03]  /*e940*/  IMAD.WIDE R4, R0, 0x2, R20 ;  /* 0x0000000200047825 */ /* 0x002fc600078e0214 */
[----:B------:R-:W3:Y:S04]  /*e950*/  LDG.E.U16 R7, desc[UR10][R6.64] ;  /* 0x0000000a06077981 */ /* 0x000ee8000c1e1500 */
[----:B------:R-:W4:Y:S04]  /*e960*/  LDG.E.U16 R5, desc[UR10][R4.64] ;  /* 0x0000000a04057981 */ /* 0x000f28000c1e1500 */
[----:B------:R-:W5:Y:S04]  /*e970*/  LDL.64 R24, [R1+0x1080] ;  /* 0x0010800001187983 */ /* 0x000f680000100a00 */
[----:B------:R-:W5:Y:S04]  /*e980*/  LDL.64 R20, [R1+0x1078] ;  /* 0x0010780001147983 */ /* 0x000f680000100a00 */
[----:B------:R0:W-:Y:S04]  /*e990*/  STL [R1+0x160], R13 ;  /* 0x0001600d01007387 */ /* 0x0001e80000100800 */
[----:B------:R-:W-:Y:S04]  /*e9a0*/  STL [R1+0x168], R11 ;  /* 0x0001680b01007387 */ /* 0x000fe80000100800 */
[----:B------:R1:W-:Y:S01]  /*e9b0*/  STL [R1+0x15c], R10 ;  /* 0x00015c0a01007387 */ /* 0x0003e20000100800 */
[----:B0-----:R-:W-:-:S03]  /*e9c0*/  IMAD.WIDE R12, R0, 0x2, R18 ;  /* 0x00000002000c7825 */ /* 0x001fc600078e0212 */
[----:B------:R-:W5:Y:S04]  /*e9d0*/  LDL.64 R18, [R1+0x1070] ;  /* 0x0010700001127983 */ /* 0x000f680000100a00 */
[----:B------:R-:W5:Y:S01]  /*e9e0*/  LDG.E.U16 R13, desc[UR10][R12.64] ;  /* 0x0000000a0c0d7981 */ /* 0x000f62000c1e1500 */
[----:B-1----:R-:W-:-:S03]  /*e9f0*/  IMAD.WIDE R10, R0, 0x2, R2 ;  /* 0x00000002000a7825 */ /* 0x002fc600078e0202 */
[----:B------:R-:W5:Y:S01]  /*ea00*/  LDL.64 R2, [R1+0x1068] ;  /* 0x0010680001027983 */ /* 0x000f620000100a00 */
[----:B--2---:R-:W-:-:S03]  /*ea10*/  IMAD.WIDE R8, R0, 0x2, R8 ;  /* 0x0000000200087825 */ /* 0x004fc600078e0208 */
[----:B---3--:R0:W-:Y:S04]  /*ea20*/  STL [R1+0x164], R7 ;  /* 0x0001640701007387 */ /* 0x0081e80000100800 */
[----:B----4-:R1:W-:Y:S01]  /*ea30*/  STL [R1+0x16c], R5 ;  /* 0x00016c0501007387 */ /* 0x0103e20000100800 */
[----:B0-----:R-:W-:-:S03]  /*ea40*/  IMAD.WIDE R6, R0, 0x2, R28 ;  /* 0x0000000200067825 */ /* 0x001fc600078e021c */
[----:B------:R-:W2:Y:S01]  /*ea50*/  LDG.E.U16 R29, desc[UR10][R8.64] ;  /* 0x0000000a081d7981 */ /* 0x000ea2000c1e1500 */
[----:B-1----:R-:W-:-:S03]  /*ea60*/  IMAD.WIDE R4, R0, 0x2, R26 ;  /* 0x0000000200047825 */ /* 0x002fc600078e021a */
[----:B------:R5:W3:Y:S04]  /*ea70*/  LDG.E.U16 R28, desc[UR10][R10.64] ;  /* 0x0000000a0a1c7981 */ /* 0x000ae8000c1e1500 */
[----:B------:R-:W4:Y:S04]  /*ea80*/  LDG.E.U16 R7, desc[UR10][R6.64] ;  /* 0x0000000a06077981 */ /* 0x000f28000c1e1500 */
[----:B------:R-:W4:Y:S01]  /*ea90*/  LDG.E.U16 R5, desc[UR10][R4.64] ;  /* 0x0000000a04057981 */ /* 0x000f22000c1e1500 */
[----:B-----5:R-:W-:-:S03]  /*eaa0*/  IMAD.WIDE R10, R0, 0x2, R22 ;  /* 0x00000002000a7825 */ /* 0x020fc600078e0216 */
[----:B------:R-:W5:Y:S04]  /*eab0*/  LDL.64 R26, [R1+0x1060] ;  /* 0x00106000011a7983 */ /* 0x000f680000100a00 */
[----:B------:R-:W5:Y:S01]  /*eac0*/  LDL.64 R22, [R1+0x1058] ;  /* 0x0010580001167983 */ /* 0x000f620000100a00 */
[----:B------:R-:W-:-:S03]  /*ead0*/  IMAD.WIDE R8, R0, 0x2, R20 ;  /* 0x0000000200087825 */ /* 0x000fc600078e0214 */
[----:B------:R0:W-:Y:S02]  /*eae0*/  STL [R1+0x144], R13 ;  /* 0x0001440d01007387 */ /* 0x0001e40000100800 */
[C---:B0-----:R-:W-:Y:S02]  /*eaf0*/  IMAD.WIDE R12, R0.reuse, 0x2, R24 ;  /* 0x00000002000c7825 */ /* 0x041fe400078e0218 */
[----:B--2---:R-:W-:Y:S04]  /*eb00*/  STL [R1+0x148], R29 ;  /* 0x0001481d01007387 */ /* 0x004fe80000100800 */
[----:B---3--:R0:W-:Y:S04]  /*eb10*/  STL [R1+0x14c], R28 ;  /* 0x00014c1c01007387 */ /* 0x0081e80000100800 */
[----:B------:R-:W2:Y:S04]  /*eb20*/  LDL.64 R20, [R1+0x1040] ;  /* 0x0010400001147983 */ /* 0x000ea80000100a00 */
[----:B0-----:R-:W3:Y:S04]  /*eb30*/  LDL.64 R28, [R1+0x1048] ;  /* 0x00104800011c7983 */ /* 0x001ee80000100a00 */
[----:B----4-:R-:W-:Y:S04]  /*eb40*/  STL [R1+0x158], R7 ;  /* 0x0001580701007387 */ /* 0x010fe80000100800 */
[----:B------:R0:W-:Y:S04]  /*eb50*/  STL [R1+0x154], R5 ;  /* 0x0001540501007387 */ /* 0x0001e80000100800 */
[----:B------:R-:W4:Y:S01]  /*eb60*/  LDL.64 R24, [R1+0x1030] ;  /* 0x0010300001187983 */ /* 0x000f220000100a00 */
[----:B0-----:R-:W-:-:S03]  /*eb70*/  IMAD.WIDE R4, R0, 0x2, R2 ;  /* 0x0000000200047825 */ /* 0x001fc600078e0202 */
[----:B------:R-:W2:Y:S01]  /*eb80*/  LDG.E.U16 R3, desc[UR10][R10.64] ;  /* 0x0000000a0a037981 */ /* 0x000ea2000c1e1500 */
[----:B------:R-:W-:-:S03]  /*eb90*/  IMAD.WIDE R6, R0, 0x2, R18 ;  /* 0x0000000200067825 */ /* 0x000fc600078e0212 */
[----:B------:R-:W3:Y:S04]  /*eba0*/  LDL.64 R18, [R1+0x1038] ;  /* 0x0010380001127983 */ /* 0x000ee80000100a00 */
[----:B------:R-:W3:Y:S04]  /*ebb0*/  LDG.E.U16 R7, desc[UR10][R6.64] ;  /* 0x0000000a06077981 */ /* 0x000ee8000c1e1500 */
[----:B------:R-:W3:Y:S04]  /*ebc0*/  LDG.E.U16 R11, desc[UR10][R8.64] ;  /* 0x0000000a080b7981 */ /* 0x000ee8000c1e1500 */
[----:B------:R5:W4:Y:S04]  /*ebd0*/  LDG.E.U16 R10, desc[UR10][R12.64] ;  /* 0x0000000a0c0a7981 */ /* 0x000b28000c1e1500 */
[----:B------:R-:W4:Y:S04]  /*ebe0*/  LDG.E.U16 R5, desc[UR10][R4.64] ;  /* 0x0000000a04057981 */ /* 0x000f28000c1e1500 */
[----:B------:R-:W4:Y:S01]  /*ebf0*/  LDL.64 R8, [R1+0x1050] ;  /* 0x0010500001087983 */ /* 0x000f220000100a00 */
[----:B-----5:R-:W-:-:S06]  /*ec00*/  IMAD.WIDE R12, R0, 0x2, R26 ;  /* 0x00000002000c7825 */ /* 0x020fcc00078e021a */
[----:B------:R-:W5:Y:S04]  /*ec10*/  LDG.E.U16 R12, desc[UR10][R12.64] ;  /* 0x0000000a0c0c7981 */ /* 0x000f68000c1e1500 */
[----:B--2---:R0:W-:Y:S04]  /*ec20*/  STL [R1+0x150], R3 ;  /* 0x0001500301007387 */ /* 0x0041e80000100800 */
[----:B0-----:R-:W2:Y:S04]  /*ec30*/  LDL.64 R2, [R1+0x1028] ;  /* 0x0010280001027983 */ /* 0x001ea80000100a00 */
[----:B---3--:R-:W-:Y:S04]  /*ec40*/  STL [R1+0x70], R11 ;  /* 0x0000700b01007387 */ /* 0x008fe80000100800 */
[----:B----4-:R0:W-:Y:S04]  /*ec50*/  STL [R1+0x140], R10 ;  /* 0x0001400a01007387 */ /* 0x0101e80000100800 */
[----:B------:R-:W3:Y:S01]  /*ec60*/  LDL.64 R26, [R1+0x1020] ;  /* 0x00102000011a7983 */ /* 0x000ee20000100a00 */
[----:B------:R-:W-:-:S04]  /*ec70*/  IMAD.WIDE R8, R0, 0x2, R8 ;  /* 0x0000000200087825 */ /* 0x000fc800078e0208 */
[C---:B0-----:R-:W-:Y:S02]  /*ec80*/  IMAD.WIDE R10, R0.reuse, 0x2, R22 ;  /* 0x00000002000a7825 */ /* 0x041fe400078e0216 */
[----:B------:R-:W4:Y:S04]  /*ec90*/  LDG.E.U16 R9, desc[UR10][R8.64] ;  /* 0x0000000a08097981 */ /* 0x000f28000c1e1500 */
[----:B------:R0:W2:Y:S04]  /*eca0*/  LDG.E.U16 R13, desc[UR10][R10.64] ;  /* 0x0000000a0a0d7981 */ /* 0x0000a8000c1e1500 */
[----:B------:R-:W4:Y:S04]  /*ecb0*/  LDL.64 R22, [R1+0x1018] ;  /* 0x0010180001167983 */ /* 0x000f280000100a00 */
[----:B------:R1:W-:Y:S01]  /*ecc0*/  STL [R1+0x6c], R7 ;  /* 0x00006c0701007387 */ /* 0x0003e20000100800 */
[----:B0-----:R-:W-:-:S03]  /*ecd0*/  IMAD.WIDE R10, R0, 0x2, R18 ;  /* 0x00000002000a7825 */ /* 0x001fc600078e0212 */
[----:B------:R0:W-:Y:S04]  /*ece0*/  STL [R1+0x13c], R5 ;  /* 0x00013c0501007387 */ /* 0x0001e80000100800 */
[----:B------:R-:W4:Y:S01]  /*ecf0*/  LDL.64 R18, [R1+0x1008] ;  /* 0x0010080001127983 */ /* 0x000f220000100a00 */
[----:B-1----:R-:W-:-:S03]  /*ed00*/  IMAD.WIDE R6, R0, 0x2, R28 ;  /* 0x0000000200067825 */ /* 0x002fc600078e021c */
[----:B------:R-:W4:Y:S01]  /*ed10*/  LDG.E.U16 R11, desc[UR10][R10.64] ;  /* 0x0000000a0a0b7981 */ /* 0x000f22000c1e1500 */
[----:B0-----:R-:W-:-:S03]  /*ed20*/  IMAD.WIDE R4, R0, 0x2, R20 ;  /* 0x0000000200047825 */ /* 0x001fc600078e0214 */
[----:B------:R-:W4:Y:S04]  /*ed30*/  LDL.64 R20, [R1+0x1010] ;  /* 0x0010100001147983 */ /* 0x000f280000100a00 */
[----:B------:R-:W4:Y:S04]  /*ed40*/  LDG.E.U16 R29, desc[UR10][R4.64] ;  /* 0x0000000a041d7981 */ /* 0x000f28000c1e1500 */
[----:B------:R3:W4:Y:S02]  /*ed50*/  LDG.E.U16 R28, desc[UR10][R6.64] ;  /* 0x0000000a061c7981 */ /* 0x000724000c1e1500 */
[----:B---3--:R-:W-:-:S06]  /*ed60*/  IMAD.WIDE R6, R0, 0x2, R26 ;  /* 0x0000000200067825 */ /* 0x008fcc00078e021a */
[----:B------:R-:W3:Y:S04]  /*ed70*/  LDG.E.U16 R7, desc[UR10][R6.64] ;  /* 0x0000000a06077981 */ /* 0x000ee8000c1e1500 */
[----:B--2---:R-:W-:Y:S04]  /*ed80*/  STL [R1+0x124], R13 ;  /* 0x0001240d01007387 */ /* 0x004fe80000100800 */
[----:B-----5:R0:W-:Y:S04]  /*ed90*/  STL [R1+0x118], R12 ;  /* 0x0001180c01007387 */ /* 0x0201e80000100800 */
[----:B----4-:R1:W-:Y:S01]  /*eda0*/  STL [R1+0x120], R9 ;  /* 0x0001200901007387 */ /* 0x0103e20000100800 */
[----:B0-----:R-:W-:-:S03]  /*edb0*/  IMAD.WIDE R12, R0, 0x2, R24 ;  /* 0x00000002000c7825 */ /* 0x001fc600078e0218 */
[----:B------:R-:W2:Y:S01]  /*edc0*/  LDL.64 R24, [R1+0xff8] ;  /* 0x000ff80001187983 */ /* 0x000ea20000100a00 */
[----:B-1----:R-:W-:-:S03]  /*edd0*/  IMAD.WIDE R8, R0, 0x2, R2 ;  /* 0x0000000200087825 */ /* 0x002fc600078e0202 */
[----:B------:R-:W4:Y:S01]  /*ede0*/  LDG.E.U16 R12, desc[UR10][R12.64] ;  /* 0x0000000a0c0c7981 */ /* 0x000f22000c1e1500 */
[----:B------:R-:W-:-:S03]  /*edf0*/  IMAD.WIDE R4, R0, 0x2, R22 ;  /* 0x0000000200047825 */ /* 0x000fc600078e0216 */
[----:B------:R-:W5:Y:S04]  /*ee00*/  LDL.64 R2, [R1+0xff0] ;  /* 0x000ff00001027983 */ /* 0x000f680000100a00 */
[----:B------:R-:W2:Y:S04]  /*ee10*/  LDG.E.U16 R5, desc[UR10][R4.64] ;  /* 0x0000000a04057981 */ /* 0x000ea8000c1e1500 */
[----:B------:R-:W2:Y:S04]  /*ee20*/  LDG.E.U16 R13, desc[UR10][R8.64] ;  /* 0x0000000a080d7981 */ /* 0x000ea8000c1e1500 */
[----:B------:R-:W3:Y:S04]  /*ee30*/  LDL.64 R8, [R1+0x1000] ;  /* 0x0010000001087983 */ /* 0x000ee80000100a00 */
[----:B------:R-:W-:Y:S04]  /*ee40*/  STL [R1+0x128], R29 ;  /* 0x0001281d01007387 */ /* 0x000fe80000100800 */
[----:B------:R0:W-:Y:S04]  /*ee50*/  STL [R1+0x12c], R28 ;  /* 0x00012c1c01007387 */ /* 0x0001e80000100800 */
[----:B------:R-:W5:Y:S04]  /*ee60*/  LDL.64 R26, [R1+0xfe0] ;  /* 0x000fe000011a7983 */ /* 0x000f680000100a00 */
[----:B------:R-:W5:Y:S04]  /*ee70*/  LDL.64 R22, [R1+0xfd8] ;  /* 0x000fd80001167983 */ /* 0x000f680000100a00 */
[----:B0-----:R-:W5:Y:S04]  /*ee80*/  LDL.64 R28, [R1+0xfe8] ;  /* 0x000fe800011c7983 */ /* 0x001f680000100a00 */
[----:B------:R0:W-:Y:S02]  /*ee90*/  STL [R1+0x11c], R11 ;  /* 0x00011c0b01007387 */ /* 0x0001e40000100800 */
[----:B0-----:R-:W-:-:S06]  /*eea0*/  IMAD.WIDE R10, R0, 0x2, R20 ;  /* 0x00000002000a7825 */ /* 0x001fcc00078e0214 */
[----:B------:R-:W5:Y:S04]  /*eeb0*/  LDG.E.U16 R10, desc[UR10][R10.64] ;  /* 0x0000000a0a0a7981 */ /* 0x000f68000c1e1500 */
[----:B--2---:R-:W-:Y:S04]  /*eec0*/  STL [R1+0x110], R13 ;  /* 0x0001100d01007387 */ /* 0x004fe80000100800 */
[----:B----4-:R0:W-:Y:S04]  /*eed0*/  STL [R1+0x104], R12 ;  /* 0x0001040c01007387 */ /* 0x0101e80000100800 */
[----:B------:R-:W2:Y:S01]  /*eee0*/  LDL.64 R20, [R1+0xfd0] ;  /* 0x000fd00001147983 */ /* 0x000ea20000100a00 */
[----:B---3--:R-:W-:-:S04]  /*eef0*/  IMAD.WIDE R8, R0, 0x2, R8 ;  /* 0x0000000200087825 */ /* 0x008fc800078e0208 */
[C---:B0-----:R-:W-:Y:S02]  /*ef00*/  IMAD.WIDE R12, R0.reuse, 0x2, R18 ;  /* 0x00000002000c7825 */ /* 0x041fe400078e0212 */
[----:B------:R-:W3:Y:S04]  /*ef10*/  LDL.64 R18, [R1+0xfc8] ;  /* 0x000fc80001127983 */ /* 0x000ee80000100a00 */
[----:B------:R0:W-:Y:S04]  /*ef20*/  STL [R1+0x10c], R7 ;  /* 0x00010c0701007387 */ /* 0x0001e80000100800 */
[----:B------:R1:W4:Y:S04]  /*ef30*/  LDG.E.U16 R11, desc[UR10][R12.64] ;  /* 0x0000000a0c0b7981 */ /* 0x000328000c1e1500 */
[----:B------:R5:W-:Y:S01]  /*ef40*/  STL [R1+0x114], R5 ;  /* 0x0001140501007387 */ /* 0x000be20000100800 */
[----:B0-----:R-:W-:-:S03]  /*ef50*/  IMAD.WIDE R6, R0, 0x2, R24 ;  /* 0x0000000200067825 */ /* 0x001fc600078e0218 */
[----:B------:R-:W2:Y:S04]  /*ef60*/  LDG.E.U16 R9, desc[UR10][R8.64] ;  /* 0x0000000a08097981 */ /* 0x000ea8000c1e1500 */
[----:B------:R-:W3:Y:S01]  /*ef70*/  LDG.E.U16 R7, desc[UR10][R6.64] ;  /* 0x0000000a06077981 */ /* 0x000ee2000c1e1500 */
[----:B-----5:R-:W-:-:S03]  /*ef80*/  IMAD.WIDE R4, R0, 0x2, R2 ;  /* 0x0000000200047825 */ /* 0x020fc600078e0202 */
[----:B------:R-:W5:Y:S04]  /*ef90*/  LDL.64 R24, [R1+0xfc0] ;  /* 0x000fc00001187983 */ /* 0x000f680000100a00 */
[----:B------:R-:W3:Y:S01]  /*efa0*/  LDG.E.U16 R5, desc[UR10][R4.64] ;  /* 0x0000000a04057981 */ /* 0x000ee2000c1e1500 */
[----:B-1----:R-:W-:-:S03]  /*efb0*/  IMAD.WIDE R12, R0, 0x2, R28 ;  /* 0x00000002000c7825 */ /* 0x002fc600078e021c */
[----:B------:R-:W3:Y:S04]  /*efc0*/  LDL.64 R2, [R1+0xfb8] ;  /* 0x000fb80001027983 */ /* 0x000ee80000100a00 */
[----:B------:R-:W5:Y:S04]  /*efd0*/  LDG.E.U16 R13, desc[UR10][R12.64] ;  /* 0x0000000a0c0d7981 */ /* 0x000f68000c1e1500 */
[----:B----4-:R-:W-:Y:S04]  /*efe0*/  STL [R1+0x100], R11 ;  /* 0x0001000b01007387 */ /* 0x010fe80000100800 */
[----:B------:R0:W-:Y:S04]  /*eff0*/  STL [R1+0x108], R10 ;  /* 0x0001080a01007387 */ /* 0x0001e80000100800 */
[----:B--2---:R1:W-:Y:S01]  /*f000*/  STL [R1+0xfc], R9 ;  /* 0x0000fc0901007387 */ /* 0x0043e20000100800 */
[----:B0-----:R-:W-:-:S03]  /*f010*/  IMAD.WIDE R10, R0, 0x2, R26 ;  /* 0x00000002000a7825 */ /* 0x001fc600078e021a */
[----:B------:R-:W2:Y:S01]  /*f020*/  LDL.64 R26, [R1+0xfa8] ;  /* 0x000fa800011a7983 */ /* 0x000ea20000100a00 */
[----:B-1----:R-:W-:-:S03]  /*f030*/  IMAD.WIDE R8, R0, 0x2, R22 ;  /* 0x0000000200087825 */ /* 0x002fc600078e0216 */
[----:B------:R-:W4:Y:S04]  /*f040*/  LDL.64 R22, [R1+0xfa0] ;  /* 0x000fa00001167983 */ /* 0x000f280000100a00 */
[----:B---3--:R0:W-:Y:S04]  /*f050*/  STL [R1+0x18], R7 ;  /* 0x0000180701007387 */ /* 0x0081e80000100800 */
[----:B------:R1:W-:Y:S04]  /*f060*/  STL [R1+0x14], R5 ;  /* 0x0000140501007387 */ /* 0x0003e80000100800 */
[----:B------:R-:W3:Y:S01]  /*f070*/  LDG.E.U16 R29, desc[UR10][R8.64] ;  /* 0x0000000a081d7981 */ /* 0x000ee2000c1e1500 */
[----:B0-----:R-:W-:-:S03]  /*f080*/  IMAD.WIDE R6, R0, 0x2, R20 ;  /* 0x0000000200067825 */ /* 0x001fc600078e0214 */
[----:B------:R0:W2:Y:S01]  /*f090*/  LDG.E.U16 R28, desc[UR10][R10.64] ;  /* 0x0000000a0a1c7981 */ /* 0x0000a2000c1e1500 */
[----:B-1----:R-:W-:-:S03]  /*f0a0*/  IMAD.WIDE R4, R0, 0x2, R18 ;  /* 0x0000000200047825 */ /* 0x002fc600078e0212 */
[----:B------:R-:W4:Y:S04]  /*f0b0*/  LDG.E.U16 R7, desc[UR10][R6.64] ;  /* 0x0000000a06077981 */ /* 0x000f28000c1e1500 */
[----:B------:R-:W4:Y:S04]  /*f0c0*/  LDL.64 R8, [R1+0xfb0] ;  /* 0x000fb00001087983 */ /* 0x000f280000100a00 */
[----:B------:R-:W4:Y:S01]  /*f0d0*/  LDG.E.U16 R5, desc[UR10][R4.64] ;  /* 0x0000000a04057981 */ /* 0x000f22000c1e1500 */
[----:B0-----:R-:W-:-:S03]  /*f0e0*/  IMAD.WIDE R10, R0, 0x2, R2 ;  /* 0x00000002000a7825 */ /* 0x001fc600078e0202 */
[----:B------:R-:W4:Y:S04]  /*f0f0*/  LDL.64 R20, [R1+0xf98] ;  /* 0x000f980001147983 */ /* 0x000f280000100a00 */
[----:B------:R-:W4:Y:S04]  /*f100*/  LDL.64 R18, [R1+0xf90] ;  /* 0x000f900001127983 */ /* 0x000f280000100a00 */
[----:B-----5:R0:W-:Y:S02]  /*f110*/  STL [R1+0xe4], R13 ;  /* 0x0000e40d01007387 */ /* 0x0201e40000100800 */
[----:B0-----:R-:W-:-:S02]  /*f120*/  IMAD.WIDE R12, R0, 0x2, R24 ;  /* 0x00000002000c7825 */ /* 0x001fc400078e0218 */
[----:B---3--:R-:W-:Y:S04]  /*f130*/  STL [R1+0xec], R29 ;  /* 0x0000ec1d01007387 */ /* 0x008fe80000100800 */
[----:B--2---:R0:W-:Y:S04]  /*f140*/  STL [R1+0xe0], R28 ;  /* 0x0000e01c01007387 */ /* 0x0041e80000100800 */
[----:B------:R-:W2:Y:S04]  /*f150*/  LDL.64 R24, [R1+0xf80] ;  /* 0x000f800001187983 */ /* 0x000ea80000100a00 */
[----:B------:R-:W3:Y:S01]  /*f160*/  LDL.64 R2, [R1+0xf78] ;  /* 0x000f780001027983 */ /* 0x000ee20000100a00 */
[----:B----4-:R-:W-:-:S03]  /*f170*/  IMAD.WIDE R8, R0, 0x2, R8 ;  /* 0x0000000200087825 */ /* 0x010fc600078e0208 */
[----:B0-----:R-:W4:Y:S04]  /*f180*/  LDL.64 R28, [R1+0xf88] ;  /* 0x000f8800011c7983 */ /* 0x001f280000100a00 */
[----:B------:R0:W-:Y:S04]  /*f190*/  STL [R1+0xe8], R7 ;  /* 0x0000e80701007387 */ /* 0x0001e80000100800 */
[----:B------:R1:W-:Y:S04]  /*f1a0*/  STL [R1+0xf0], R5 ;  /* 0x0000f00501007387 */ /* 0x0003e80000100800 */
[----:B------:R-:W5:Y:S01]  /*f1b0*/  LDG.E.U16 R9, desc[UR10][R8.64] ;  /* 0x0000000a08097981 */ /* 0x000f62000c1e1500 */
[----:B0-----:R-:W-:-:S03]  /*f1c0*/  IMAD.WIDE R6, R0, 0x2, R26 ;  /* 0x0000000200067825 */ /* 0x001fc600078e021a */
[----:B------:R0:W2:Y:S01]  /*f1d0*/  LDG.E.U16 R27, desc[UR10][R10.64] ;  /* 0x0000000a0a1b7981 */ /* 0x0000a2000c1e1500 */
[----:B-1----:R-:W-:-:S03]  /*f1e0*/  IMAD.WIDE R4, R0, 0x2, R22 ;  /* 0x0000000200047825 */ /* 0x002fc600078e0216 */
[----:B------:R1:W3:Y:S04]  /*f1f0*/  LDG.E.U16 R26, desc[UR10][R12.64] ;  /* 0x0000000a0c1a7981 */ /* 0x0002e8000c1e1500 */
[----:B------:R-:W4:Y:S04]  /*f200*/  LDG.E.U16 R7, desc[UR10][R6.64] ;  /* 0x0000000a06077981 */ /* 0x000f28000c1e1500 */
[----:B------:R-:W4:Y:S01]  /*f210*/  LDG.E.U16 R5, desc[UR10][R4.64] ;  /* 0x0000000a04057981 */ /* 0x000f22000c1e1500 */
[----:B0-----:R-:W-:-:S03]  /*f220*/  IMAD.WIDE R10, R0, 0x2, R20 ;  /* 0x00000002000a7825 */ /* 0x001fc600078e0214 */
[----:B------:R-:W4:Y:S01]  /*f230*/  LDL.64 R22, [R1+0xf70] ;  /* 0x000f700001167983 */ /* 0x000f220000100a00 */
[----:B-1----:R-:W-:-:S03]  /*f240*/  IMAD.WIDE R12, R0, 0x2, R18 ;  /* 0x00000002000c7825 */ /* 0x002fc600078e0212 */
[----:B--2---:R-:W-:Y:S04]  /*f250*/  STL [R1+0xd0], R27 ;  /* 0x0000d01b01007387 */ /* 0x004fe80000100800 */
[----:B---3--:R0:W-:Y:S04]  /*f260*/  STL [R1+0xbc], R26 ;  /* 0x0000bc1a01007387 */ /* 0x0081e80000100800 */
[----:B------:R-:W2:Y:S04]  /*f270*/  LDL.64 R20, [R1+0xf58] ;  /* 0x000f580001147983 */ /* 0x000ea80000100a00 */
[----:B------:R-:W3:Y:S04]  /*f280*/  LDL.64 R18, [R1+0xf50] ;  /* 0x000f500001127983 */ /* 0x000ee80000100a00 */
[----:B0-----:R-:W2:Y:S04]  /*f290*/  LDL.64 R26, [R1+0xf60] ;  /* 0x000f6000011a7983 */ /* 0x001ea80000100a00 */
[----:B-----5:R0:W-:Y:S04]  /*f2a0*/  STL [R1+0xcc], R9 ;  /* 0x0000cc0901007387 */ /* 0x0201e80000100800 */
[----:B----4-:R1:W-:Y:S01]  /*f2b0*/  STL [R1+0xdc], R7 ;  /* 0x0000dc0701007387 */ /* 0x0103e20000100800 */
[----:B0-----:R-:W-:-:S03]  /*f2c0*/  IMAD.WIDE R8, R0, 0x2, R28 ;  /* 0x0000000200087825 */ /* 0x001fc600078e021c */
[----:B------:R0:W-:Y:S01]  /*f2d0*/  STL [R1+0xd8], R5 ;  /* 0x0000d80501007387 */ /* 0x0001e20000100800 */
[----:B-1----:R-:W-:-:S03]  /*f2e0*/  IMAD.WIDE R6, R0, 0x2, R24 ;  /* 0x0000000200067825 */ /* 0x002fc600078e0218 */
[----:B------:R-:W4:Y:S04]  /*f2f0*/  LDL.64 R28, [R1+0xf38] ;  /* 0x000f3800011c7983 */ /* 0x000f280000100a00 */
[----:B------:R1:W5:Y:S01]  /*f300*/  LDG.E.U16 R25, desc[UR10][R12.64] ;  /* 0x0000000a0c197981 */ /* 0x000362000c1e1500 */
[----:B0-----:R-:W-:-:S03]  /*f310*/  IMAD.WIDE R4, R0, 0x2, R2 ;  /* 0x0000000200047825 */ /* 0x001fc600078e0202 */
[----:B------:R-:W2:Y:S01]  /*f320*/  LDG.E.U16 R24, desc[UR10][R10.64] ;  /* 0x0000000a0a187981 */ /* 0x000ea2000c1e1500 */
[----:B------:R-:W0:Y:S03]  /*f330*/  LDC R3, c[0x0][0x3c4] ;  /* 0x0000f100ff037b82 */ /* 0x000e260000000800 */
[----:B------:R-:W4:Y:S04]  /*f340*/  LDG.E.U16 R9, desc[UR10][R8.64] ;  /* 0x0000000a08097981 */ /* 0x000f28000c1e1500 */
[----:B------:R-:W4:Y:S04]  /*f350*/  LDG.E.U16 R7, desc[UR10][R6.64] ;  /* 0x0000000a06077981 */ /* 0x000f28000c1e1500 */
[----:B------:R-:W4:Y:S04]  /*f360*/  LDL.64 R10, [R1+0xf68] ;  /* 0x000f6800010a7983 */ /* 0x000f280000100a00 */
[----:B------:R3:W4:Y:S01]  /*f370*/  LDG.E.U16 R2, desc[UR10][R4.64] ;  /* 0x0000000a04027981 */ /* 0x000722000c1e1500 */
[----:B-1----:R-:W-:-:S04]  /*f380*/  IMAD.WIDE R12, R0, 0x2, R22 ;  /* 0x00000002000c7825 */ /* 0x002fc800078e0216 */
[C---:B---3--:R-:W-:Y:S02]  /*f390*/  IMAD.WIDE R4, R0.reuse, 0x2, R18 ;  /* 0x0000000200047825 */ /* 0x048fe400078e0212 */
[----:B------:R-:W3:Y:S04]  /*f3a0*/  LDG.E.U16 R19, desc[UR10][R12.64] ;  /* 0x0000000a0c137981 */ /* 0x000ee8000c1e1500 */
[----:B-----5:R-:W-:Y:S04]  /*f3b0*/  STL [R1+0xc8], R25 ;  /* 0x0000c81901007387 */ /* 0x020fe80000100800 */
[----:B--2---:R1:W-:Y:S04]  /*f3c0*/  STL [R1+0xd4], R24 ;  /* 0x0000d41801007387 */ /* 0x0043e80000100800 */
[----:B------:R-:W2:Y:S04]  /*f3d0*/  LDL.64 R22, [R1+0xf28] ;  /* 0x000f280001167983 */ /* 0x000ea80000100a00 */
[----:B-1----:R-:W5:Y:S01]  /*f3e0*/  LDL.64 R24, [R1+0xf30] ;  /* 0x000f300001187983 */ /* 0x002f620000100a00 */
[----:B----4-:R-:W-:-:S03]  /*f3f0*/  IMAD.WIDE R10, R0, 0x2, R10 ;  /* 0x00000002000a7825 */ /* 0x010fc600078e020a */
[----:B------:R-:W-:Y:S04]  /*f400*/  STL [R1+0xc4], R9 ;  /* 0x0000c40901007387 */ /* 0x000fe80000100800 */
[----:B------:R-:W-:Y:S04]  /*f410*/  STL [R1+0xc0], R7 ;  /* 0x0000c00701007387 */ /* 0x000fe80000100800 */
[----:B------:R-:W4:Y:S04]  /*f420*/  LDL.64 R12, [R1+0xf48] ;  /* 0x000f4800010c7983 */ /* 0x000f280000100a00 */
[----:B------:R1:W-:Y:S04]  /*f430*/  STL [R1+0x10], R2 ;  /* 0x0000100201007387 */ /* 0x0003e80000100800 */
[----:B-1----:R-:W2:Y:S01]  /*f440*/  LDG.E.U16 R2, desc[UR10][R10.64] ;  /* 0x0000000a0a027981 */ /* 0x002ea2000c1e1500 */
[----:B------:R-:W-:-:S03]  /*f450*/  IMAD.WIDE R8, R0, 0x2, R26 ;  /* 0x0000000200087825 */ /* 0x000fc600078e021a */
[----:B------:R-:W4:Y:S01]  /*f460*/  LDL.64 R26, [R1+0xf20] ;  /* 0x000f2000011a7983 */ /* 0x000f220000100a00 */
[----:B------:R-:W-:-:S03]  /*f470*/  IMAD.WIDE R6, R0, 0x2, R20 ;  /* 0x0000000200067825 */ /* 0x000fc600078e0214 */
[----:B------:R-:W4:Y:S04]  /*f480*/  LDG.E.U16 R9, desc[UR10][R8.64] ;  /* 0x0000000a08097981 */ /* 0x000f28000c1e1500 */
[----:B------:R-:W5:Y:S04]  /*f490*/  LDL.64 R10, [R1+0xf40] ;  /* 0x000f4000010a7983 */ /* 0x000f680000100a00 */
[----:B------:R-:W5:Y:S04]  /*f4a0*/  LDL.64 R20, [R1+0xf18] ;  /* 0x000f180001147983 */ /* 0x000f680000100a00 */
[----:B------:R-:W5:Y:S04]  /*f4b0*/  LDG.E.U16 R7, desc[UR10][R6.64] ;  /* 0x0000000a06077981 */ /* 0x000f68000c1e1500 */
[----:B---3--:R1:W-:Y:S04]  /*f4c0*/  STL [R1+0xc], R19 ;  /* 0x00000c1301007387 */ /* 0x0083e80000100800 */
[----:B-1----:R-:W3:Y:S04]  /*f4d0*/  LDL.64 R18, [R1+0xf10] ;  /* 0x000f100001127983 */ /* 0x002ee80000100a00 */
[----:B--2---:R1:W-:Y:S04]  /*f4e0*/  STL [R1+0xb0], R2 ;  /* 0x0000b00201007387 */ /* 0x0043e80000100800 */
[----:B-1----:R1:W2:Y:S01]  /*f4f0*/  LDG.E.U16 R2, desc[UR10][R4.64] ;  /* 0x0000000a04027981 */ /* 0x0022a2000c1e1500 */
[----:B----4-:R-:W-:-:S04]  /*f500*/  IMAD.WIDE R12, R0, 0x2, R12 ;  /* 0x00000002000c7825 */ /* 0x010fc800078e020c */
[C---:B-----5:R-:W-:Y:S01]  /*f510*/  IMAD.WIDE R10, R0.reuse, 0x2, R10 ;  /* 0x00000002000a7825 */ /* 0x060fe200078e020a */
[----:B------:R4:W-:Y:S04]  /*f520*/  STL [R1+0xac], R9 ;  /* 0x0000ac0901007387 */ /* 0x0009e80000100800 */
[----:B------:R-:W5:Y:S01]  /*f530*/  LDG.E.U16 R12, desc[UR10][R12.64] ;  /* 0x0000000a0c0c7981 */ /* 0x000f62000c1e1500 */
[----:B----4-:R-:W-:-:S03]  /*f540*/  IMAD.WIDE R8, R0, 0x2, R28 ;  /* 0x0000000200087825 */ /* 0x010fc600078e021c */
[----:B------:R4:W-:Y:S04]  /*f550*/  STL [R1+0xb8], R7 ;  /* 0x0000b80701007387 */ /* 0x0009e80000100800 */
[----:B------:R-:W5:Y:S01]  /*f560*/  LDG.E.U16 R13, desc[UR10][R10.64] ;  /* 0x0000000a0a0d7981 */ /* 0x000f62000c1e1500 */
[----:B-1----:R-:W-:-:S03]  /*f570*/  IMAD.WIDE R4, R0, 0x2, R22 ;  /* 0x0000000200047825 */ /* 0x002fc600078e0216 */
[----:B------:R3:W5:Y:S01]  /*f580*/  LDG.E.U16 R29, desc[UR10][R8.64] ;  /* 0x0000000a081d7981 */ /* 0x000762000c1e1500 */
[----:B----4-:R-:W-:-:S03]  /*f590*/  IMAD.WIDE R6, R0, 0x2, R24 ;  /* 0x0000000200067825 */ /* 0x010fc600078e0218 */
[----:B------:R-:W4:Y:S04]  /*f5a0*/  LDL.64 R24, [R1+0xf08] ;  /* 0x000f080001187983 */ /* 0x000f280000100a00 */
[----:B------:R0:W4:Y:S04]  /*f5b0*/  LDG.E.U16 R28, desc[UR10][R6.64] ;  /* 0x0000000a061c7981 */ /* 0x000128000c1e1500 */
[----:B--2---:R1:W-:Y:S04]  /*f5c0*/  STL [R1+0xb4], R2 ;  /* 0x0000b40201007387 */ /* 0x0043e80000100800 */
[----:B------:R-:W2:Y:S04]  /*f5d0*/  LDL.64 R22, [R1+0xf00] ;  /* 0x000f000001167983 */ /* 0x000ea80000100a00 */
[----:B-1----:R1:W2:Y:S01]  /*f5e0*/  LDG.E.U16 R2, desc[UR10][R4.64] ;  /* 0x0000000a04027981 */ /* 0x0022a2000c1e1500 */
[----:B---3--:R-:W-:-:S04]  /*f5f0*/  IMAD.WIDE R8, R0, 0x2, R18 ;  /* 0x0000000200087825 */ /* 0x008fc800078e0212 */
[C---:B0-----:R-:W-:Y:S01]  /*f600*/  IMAD.WIDE R6, R3.reuse, 0x2, R16 ;  /* 0x0000000203067825 */ /* 0x041fe200078e0210 */
[----:B-----5:R-:W-:Y:S04]  /*f610*/  STL [R1+0x94], R13 ;  /* 0x0000940d01007387 */ /* 0x020fe80000100800 */
[----:B------:R0:W-:Y:S01]  /*f620*/  STL [R1+0x98], R12 ;  /* 0x0000980c01007387 */ /* 0x0001e20000100800 */
[----:B-1----:R-:W-:-:S03]  /*f630*/  IMAD.WIDE R4, R3, 0x2, R14 ;  /* 0x0000000203047825 */ /* 0x002fc600078e020e */
[----:B------:R-:W3:Y:S04]  /*f640*/  LDL.64 R18, [R1+0xef0] ;  /* 0x000ef00001127983 */ /* 0x000ee80000100a00 */
[----:B------:R-:W5:Y:S01]  /*f650*/  LDL.64 R16, [R1+0xee8] ;  /* 0x000ee80001107983 */ /* 0x000f620000100a00 */
[----:B0-----:R-:W-:-:S03]  /*f660*/  IMAD.WIDE R12, R0, 0x2, R20 ;  /* 0x00000002000c7825 */ /* 0x001fc600078e0214 */
[----:B------:R-:W3:Y:S04]  /*f670*/  LDL.64 R20, [R1+0xef8] ;  /* 0x000ef80001147983 */ /* 0x000ee80000100a00 */
[----:B------:R0:W-:Y:S04]  /*f680*/  STL [R1+0xa4], R29 ;  /* 0x0000a41d01007387 */ /* 0x0001e80000100800 */
[----:B------:R-:W3:Y:S04]  /*f690*/  LDG.E.U16 R3, desc[UR10][R12.64] ;  /* 0x0000000a0c037981 */ /* 0x000ee8000c1e1500 */
[----:B------:R-:W3:Y:S04]  /*f6a0*/  LDL.64 R14, [R1+0xee0] ;  /* 0x000ee000010e7983 */ /* 0x000ee80000100a00 */
[----:B0-----:R2:W3:Y:S04]  /*f6b0*/  LDG.E.U16 R29, desc[UR10][R8.64] ;  /* 0x0000000a081d7981 */ /* 0x0014e8000c1e1500 */
[----:B------:R-:W3:Y:S01]  /*f6c0*/  LDL.64 R12, [R1+0xe78] ;  /* 0x000e7800010c7983 */ /* 0x000ee20000100a00 */
[----:B------:R-:W-:-:S03]  /*f6d0*/  IMAD.WIDE R10, R0, 0x2, R26 ;  /* 0x00000002000a7825 */ /* 0x000fc600078e021a */
[----:B----4-:R-:W-:Y:S04]  /*f6e0*/  STL [R1+0xa0], R28 ;  /* 0x0000a01c01007387 */ /* 0x010fe80000100800 */
[----:B------:R0:W4:Y:S01]  /*f6f0*/  LDG.E.U16 R26, desc[UR10][R10.64] ;  /* 0x0000000a0a1a7981 */ /* 0x000122000c1e1500 */
[----:B--2---:R-:W-:-:S03]  /*f700*/  IMAD.WIDE R8, R0, 0x2, R22 ;  /* 0x0000000200087825 */ /* 0x004fc600078e0216 */
[----:B------:R1:W-:Y:S04]  /*f710*/  STL [R1+0xa8], R2 ;  /* 0x0000a80201007387 */ /* 0x0003e80000100800 */
[----:B-1----:R-:W2:Y:S01]  /*f720*/  LDG.E.U16 R2, desc[UR10][R8.64] ;  /* 0x0000000a08027981 */ /* 0x002ea2000c1e1500 */
[----:B0-----:R-:W-:-:S05]  /*f730*/  IMAD.WIDE R10, R0, 0x2, R24 ;  /* 0x00000002000a7825 */ /* 0x001fca00078e0218 */
[----:B------:R-:W3:Y:S01]  /*f740*/  LDG.E.U16 R28, desc[UR10][R10.64] ;  /* 0x0000000a0a1c7981 */ /* 0x000ee2000c1e1500 */
[----:B------:R-:W-:-:S03]  /*f750*/  IMAD.WIDE R4, R0, 0x2, R4 ;  /* 0x0000000200047825 */ /* 0x000fc600078e0204 */
[----:B--2---:R-:W-:Y:S04]  /*f760*/  STL [R1+0x2870], R2 ;  /* 0x0028700201007387 */ /* 0x004fe80000100800 */
[----:B------:R-:W2:Y:S04]  /*f770*/  LDL.64 R8, [R1+0xe70] ;  /* 0x000e700001087983 */ /* 0x000ea80000100a00 */
[----:B----4-:R0:W-:Y:S04]  /*f780*/  STL [R1+0x9c], R26 ;  /* 0x00009c1a01007387 */ /* 0x0101e80000100800 */
[----:B------:R-:W4:Y:S04]  /*f790*/  LDL.64 R10, [R1+0xdf8] ;  /* 0x000df800010a7983 */ /* 0x000f280000100a00 */
[----:B---3--:R1:W-:Y:S04]  /*f7a0*/  STL [R1+0x90], R3 ;  /* 0x0000900301007387 */ /* 0x0083e80000100800 */
[----:B0-----:R0:W3:Y:S04]  /*f7b0*/  LDG.E.U16 R26, desc[UR10][R4.64] ;  /* 0x0000000a041a7981 */ /* 0x0010e8000c1e1500 */
[----:B-1----:R-:W3:Y:S01]  /*f7c0*/  LDL.64 R2, [R1+0xdf0] ;  /* 0x000df00001027983 */ /* 0x002ee20000100a00 */
[----:B0-----:R-:W-:-:S05]  /*f7d0*/  IMAD.WIDE R4, R0, 0x2, R18 ;  /* 0x0000000200047825 */ /* 0x001fca00078e0212 */
[----:B------:R5:W3:Y:S02]  /*f7e0*/  LDG.E.U16 R24, desc[UR10][R4.64] ;  /* 0x0000000a04187981 */ /* 0x000ae4000c1e1500 */
[----:B-----5:R-:W-:-:S05]  /*f7f0*/  IMAD.WIDE R4, R0, 0x2, R16 ;  /* 0x0000000200047825 */ /* 0x020fca00078e0210 */
[----:B------:R0:W5:Y:S02]  /*f800*/  LDG.E.U16 R23, desc[UR10][R4.64] ;  /* 0x0000000a04177981 */ /* 0x000164000c1e1500 */
[C---:B0-----:R-:W-:Y:S02]  /*f810*/  IMAD.WIDE R4, R0.reuse, 0x2, R14 ;  /* 0x0000000200047825 */ /* 0x041fe400078e020e */
[----:B------:R-:W5:Y:S04]  /*f820*/  LDL.64 R14, [R1+0xec8] ;  /* 0x000ec800010e7983 */ /* 0x000f680000100a00 */
[----:B------:R0:W5:Y:S02]  /*f830*/  LDG.E.U16 R19, desc[UR10][R4.64] ;  /* 0x0000000a04137981 */ /* 0x000164000c1e1500 */
[----:B0-----:R-:W-:-:S05]  /*f840*/  IMAD.WIDE R4, R0, 0x2, R12 ;  /* 0x0000000200047825 */ /* 0x001fca00078e020c */
[----:B------:R-:W5:Y:S01]  /*f850*/  LDG.E.U16 R22, desc[UR10][R4.64] ;  /* 0x0000000a04167981 */ /* 0x000f62000c1e1500 */
[----:B------:R-:W-:-:S05]  /*f860*/  IMAD.WIDE R6, R0, 0x2, R6 ;  /* 0x0000000200067825 */ /* 0x000fca00078e0206 */
[----:B------:R0:W5:Y:S02]  /*f870*/  LDG.E.U16 R27, desc[UR10][R6.64] ;  /* 0x0000000a061b7981 */ /* 0x000164000c1e1500 */
[C---:B0-----:R-:W-:Y:S02]  /*f880*/  IMAD.WIDE R6, R0.reuse, 0x2, R20 ;  /* 0x0000000200067825 */ /* 0x041fe400078e0214 */
[----:B------:R-:W5:Y:S04]  /*f890*/  LDL.64 R20, [R1+0xed8] ;  /* 0x000ed80001147983 */ /* 0x000f680000100a00 */
[----:B------:R-:W5:Y:S04]  /*f8a0*/  LDG.E.U16 R25, desc[UR10][R6.64] ;  /* 0x0000000a06197981 */ /* 0x000f68000c1e1500 */
[----:B------:R-:W5:Y:S01]  /*f8b0*/  LDL.64 R6, [R1+0xed0] ;  /* 0x000ed00001067983 */ /* 0x000f620000100a00 */
[----:B--2---:R-:W-:-:S05]  /*f8c0*/  IMAD.WIDE R4, R0, 0x2, R8 ;  /* 0x0000000200047825 */ /* 0x004fca00078e0208 */
[----:B------:R4:W2:Y:S02]  /*f8d0*/  LDG.E.U16 R18, desc[UR10][R4.64] ;  /* 0x0000000a04127981 */ /* 0x0008a4000c1e1500 */
[----:B----4-:R-:W-:-:S05]  /*f8e0*/  IMAD.WIDE R4, R0, 0x2, R10 ;  /* 0x0000000200047825 */ /* 0x010fca00078e020a */
[----:B------:R3:W4:Y:S02]  /*f8f0*/  LDG.E.U16 R12, desc[UR10][R4.64] ;  /* 0x0000000a040c7981 */ /* 0x000724000c1e1500 */
[----:B---3--:R-:W-:-:S05]  /*f900*/  IMAD.WIDE R4, R0, 0x2, R2 ;  /* 0x0000000200047825 */ /* 0x008fca00078e0202 */
[----:B------:R0:W3:Y:S04]  /*f910*/  LDG.E.U16 R11, desc[UR10][R4.64] ;  /* 0x0000000a040b7981 */ /* 0x0000e8000c1e1500 */
[----:B-----5:R-:W-:Y:S04]  /*f920*/  STL [R1+0x28ec], R22 ;  /* 0x0028ec1601007387 */ /* 0x020fe80000100800 */
[----:B------:R-:W5:Y:S04]  /*f930*/  LDL.64 R16, [R1+0xe68] ;  /* 0x000e680001107983 */ /* 0x000f680000100a00 */
[----:B------:R-:W-:Y:S04]  /*f940*/  STL [R1+0x8c], R29 ;  /* 0x00008c1d01007387 */ /* 0x000fe80000100800 */
[----:B------:R-:W5:Y:S01]  /*f950*/  LDL.64 R8, [R1+0xe60] ;  /* 0x000e600001087983 */ /* 0x000f620000100a00 */
[----:B0-----:R-:W-:-:S03]  /*f960*/  IMAD.WIDE R4, R0, 0x2, R20 ;  /* 0x0000000200047825 */ /* 0x001fc600078e0214 */
[----:B--2---:R-:W-:Y:S04]  /*f970*/  STL [R1+0x28f0], R18 ;  /* 0x0028f01201007387 */ /* 0x004fe80000100800 */
[----:B----4-:R-:W-:Y:S04]  /*f980*/  STL [R1+0x28f4], R12 ;  /* 0x0028f40c01007387 */ /* 0x010fe80000100800 */
[----:B------:R0:W-:Y:S04]  /*f990*/  STL [R1+0x88], R28 ;  /* 0x0000881c01007387 */ /* 0x0001e80000100800 */
[----:B------:R-:W2:Y:S04]  /*f9a0*/  LDL.64 R2, [R1+0xde8] ;  /* 0x000de80001027983 */ /* 0x000ea80000100a00 */
[----:B0-----:R0:W4:Y:S04]  /*f9b0*/  LDG.E.U16 R28, desc[UR10][R4.64] ;  /* 0x0000000a041c7981 */ /* 0x001128000c1e1500 */
[----:B---3--:R-:W-:Y:S04]  /*f9c0*/  STL [R1+0x28f8], R11 ;  /* 0x0028f80b01007387 */ /* 0x008fe80000100800 */
[----:B------:R1:W-:Y:S04]  /*f9d0*/  STL [R1+0x7c], R27 ;  /* 0x00007c1b01007387 */ /* 0x0003e80000100800 */
[----:B------:R-:W3:Y:S01]  /*f9e0*/  LDL.64 R12, [R1+0xde0] ;  /* 0x000de000010c7983 */ /* 0x000ee20000100a00 */
[----:B0-----:R-:W-:-:S03]  /*f9f0*/  IMAD.WIDE R4, R0, 0x2, R6 ;  /* 0x0000000200047825 */ /* 0x001fc600078e0206 */
[----:B------:R0:W-:Y:S04]  /*fa00*/  STL [R1+0x80], R26 ;  /* 0x0000801a01007387 */ /* 0x0001e80000100800 */
[----:B------:R-:W4:Y:S04]  /*fa10*/  LDL.64 R6, [R1+0xec0] ;  /* 0x000ec00001067983 */ /* 0x000f280000100a00 */
[----:B-1----:R1:W4:Y:S04]  /*fa20*/  LDG.E.U16 R27, desc[UR10][R4.64] ;  /* 0x0000000a041b7981 */ /* 0x002328000c1e1500 */
[----:B------:R0:W-:Y:S04]  /*fa30*/  STL [R1+0x8], R25 ;  /* 0x0000081901007387 */ /* 0x0001e80000100800 */
[----:B------:R5:W-:Y:S01]  /*fa40*/  STL [R1+0x4], R24 ;  /* 0x0000041801007387 */ /* 0x000be20000100800 */
[----:B-1----:R-:W-:-:S03]  /*fa50*/  IMAD.WIDE R4, R0, 0x2, R14 ;  /* 0x0000000200047825 */ /* 0x002fc600078e020e */
[----:B------:R-:W4:Y:S04]  /*fa60*/  LDL.64 R14, [R1+0xe58] ;  /* 0x000e5800010e7983 */ /* 0x000f280000100a00 */
[----:B0-----:R5:W4:Y:S04]  /*fa70*/  LDG.E.U16 R26, desc[UR10][R4.64] ;  /* 0x0000000a041a7981 */ /* 0x001b28000c1e1500 */
[----:B------:R0:W-:Y:S04]  /*fa80*/  STL [R1+0x78], R23 ;  /* 0x0000781701007387 */ /* 0x0001e80000100800 */
[----:B------:R-:W4:Y:S01]  /*fa90*/  LDL.64 R10, [R1+0xe50] ;  /* 0x000e5000010a7983 */ /* 0x000f220000100a00 */
[----:B-----5:R-:W-:-:S03]  /*faa0*/  IMAD.WIDE R4, R0, 0x2, R16 ;  /* 0x0000000200047825 */ /* 0x020fc600078e0210 */
[----:B------:R1:W-:Y:S04]  /*fab0*/  STL [R1+0x74], R19 ;  /* 0x0000741301007387 */ /* 0x0003e80000100800 */
[----:B------:R5:W4:Y:S04]  /*fac0*/  LDG.E.U16 R25, desc[UR10][R4.64] ;  /* 0x0000000a04197981 */ /* 0x000b28000c1e1500 */
[----:B------:R-:W4:Y:S01]  /*fad0*/  LDL.64 R16, [R1+0xe48] ;  /* 0x000e480001107983 */ /* 0x000f220000100a00 */
[----:B-----5:R-:W-:-:S03]  /*fae0*/  IMAD.WIDE R4, R0, 0x2, R8 ;  /* 0x0000000200047825 */ /* 0x020fc600078e0208 */
[----:B------:R-:W5:Y:S04]  /*faf0*/  LDL.64 R8, [R1+0xdd8] ;  /* 0x000dd80001087983 */ /* 0x000f680000100a00 */
[----:B------:R2:W5:Y:S02]  /*fb00*/  LDG.E.U16 R24, desc[UR10][R4.64] ;  /* 0x0000000a04187981 */ /* 0x000564000c1e1500 */
[C---:B--2---:R-:W-:Y:S02]  /*fb10*/  IMAD.WIDE R4, R0.reuse, 0x2, R2 ;  /* 0x0000000200047825 */ /* 0x044fe400078e0202 */
[----:B------:R-:W2:Y:S04]  /*fb20*/  LDL.64 R2, [R1+0xdd0] ;  /* 0x000dd00001027983 */ /* 0x000ea80000100a00 */
[----:B0-----:R3:W2:Y:S02]  /*fb30*/  LDG.E.U16 R23, desc[UR10][R4.64] ;  /* 0x0000000a04177981 */ /* 0x0016a4000c1e1500 */
[----:B---3--:R-:W-:-:S02]  /*fb40*/  IMAD.WIDE R4, R0, 0x2, R12 ;  /* 0x0000000200047825 */ /* 0x008fc400078e020c */
[----:B------:R-:W3:Y:S04]  /*fb50*/  LDL.64 R12, [R1+0xeb8] ;  /* 0x000eb800010c7983 */ /* 0x000ee80000100a00 */
[----:B------:R4:W3:Y:S02]  /*fb60*/  LDG.E.U16 R22, desc[UR10][R4.64] ;  /* 0x0000000a04167981 */ /* 0x0008e4000c1e1500 */
[C---:B----4-:R-:W-:Y:S02]  /*fb70*/  IMAD.WIDE R4, R0.reuse, 0x2, R6 ;  /* 0x0000000200047825 */ /* 0x050fe400078e0206 */
[----:B------:R-:W4:Y:S04]  /*fb80*/  LDL.64 R6, [R1+0xeb0] ;  /* 0x000eb00001067983 */ /* 0x000f280000100a00 */
[----:B------:R0:W4:Y:S02]  /*fb90*/  LDG.E.U16 R21, desc[UR10][R4.64] ;  /* 0x0000000a04157981 */ /* 0x000124000c1e1500 */
[----:B0-----:R-:W-:-:S02]  /*fba0*/  IMAD.WIDE R4, R0, 0x2, R14 ;  /* 0x0000000200047825 */ /* 0x001fc400078e020e */
[----:B------:R-:W4:Y:S04]  /*fbb0*/  LDL.64 R14, [R1+0xe40] ;  /* 0x000e4000010e7983 */ /* 0x000f280000100a00 */
[----:B------:R0:W4:Y:S02]  /*fbc0*/  LDG.E.U16 R20, desc[UR10][R4.64] ;  /* 0x0000000a04147981 */ /* 0x000124000c1e1500 */
[C---:B0-----:R-:W-:Y:S02]  /*fbd0*/  IMAD.WIDE R4, R0.reuse, 0x2, R10 ;  /* 0x0000000200047825 */ /* 0x041fe400078e020a */
[----:B------:R-:W4:Y:S04]  /*fbe0*/  LDL.64 R10, [R1+0xdc8] ;  /* 0x000dc800010a7983 */ /* 0x000f280000100a00 */
[----:B------:R5:W4:Y:S04]  /*fbf0*/  LDG.E.U16 R18, desc[UR10][R4.64] ;  /* 0x0000000a04127981 */ /* 0x000b28000c1e1500 */
[----:B------:R0:W-:Y:S01]  /*fc00*/  STL [R1+0x68], R28 ;  /* 0x0000681c01007387 */ /* 0x0001e20000100800 */
[----:B-----5:R-:W-:-:S03]  /*fc10*/  IMAD.WIDE R4, R0, 0x2, R8 ;  /* 0x0000000200047825 */ /* 0x020fc600078e0208 */
[----:B------:R-:W5:Y:S04]  /*fc20*/  LDL.64 R8, [R1+0xdc0] ;  /* 0x000dc00001087983 */ /* 0x000f680000100a00 */
[----:B-1----:R2:W5:Y:S04]  /*fc30*/  LDG.E.U16 R19, desc[UR10][R4.64] ;  /* 0x0000000a04137981 */ /* 0x002568000c1e1500 */
[----:B------:R1:W-:Y:S01]  /*fc40*/  STL [R1+0x64], R27 ;  /* 0x0000641b01007387 */ /* 0x0003e20000100800 */
[----:B--2---:R-:W-:-:S03]  /*fc50*/  IMAD.WIDE R4, R0, 0x2, R2 ;  /* 0x0000000200047825 */ /* 0x004fc600078e0202 */
[----:B------:R-:W2:Y:S04]  /*fc60*/  LDL.64 R2, [R1+0xea8] ;  /* 0x000ea80001027983 */ /* 0x000ea80000100a00 */
[----:B------:R3:W2:Y:S04]  /*fc70*/  LDG.E.U16 R29, desc[UR10][R4.64] ;  /* 0x0000000a041d7981 */ /* 0x0006a8000c1e1500 */
[----:B------:R0:W-:Y:S01]  /*fc80*/  STL [R1+0x60], R26 ;  /* 0x0000601a01007387 */ /* 0x0001e20000100800 */
[----:B---3--:R-:W-:-:S03]  /*fc90*/  IMAD.WIDE R4, R0, 0x2, R12 ;  /* 0x0000000200047825 */ /* 0x008fc600078e020c */
[----:B------:R-:W3:Y:S04]  /*fca0*/  LDL.64 R12, [R1+0xe38] ;  /* 0x000e3800010c7983 */ /* 0x000ee80000100a00 */
[----:B0-----:R4:W3:Y:S04]  /*fcb0*/  LDG.E.U16 R28, desc[UR10][R4.64] ;  /* 0x0000000a041c7981 */ /* 0x0018e8000c1e1500 */
[----:B------:R0:W-:Y:S01]  /*fcc0*/  STL [R1+0x5c], R25 ;  /* 0x00005c1901007387 */ /* 0x0001e20000100800 */
[----:B----4-:R-:W-:-:S03]  /*fcd0*/  IMAD.WIDE R4, R0, 0x2, R6 ;  /* 0x0000000200047825 */ /* 0x010fc600078e0206 */
[----:B------:R-:W4:Y:S04]  /*fce0*/  LDL.64 R6, [R1+0xe30] ;  /* 0x000e300001067983 */ /* 0x000f280000100a00 */
[----:B-1----:R1:W4:Y:S02]  /*fcf0*/  LDG.E.U16 R27, desc[UR10][R4.64] ;  /* 0x0000000a041b7981 */ /* 0x002324000c1e1500 */
[----:B-1----:R-:W-:-:S05]  /*fd00*/  IMAD.WIDE R4, R0, 0x2, R16 ;  /* 0x0000000200047825 */ /* 0x002fca00078e0210 */
[----:B------:R1:W4:Y:S02]  /*fd10*/  LDG.E.U16 R26, desc[UR10][R4.64] ;  /* 0x0000000a041a7981 */ /* 0x000324000c1e1500 */
[----:B-1----:R-:W-:-:S05]  /*fd20*/  IMAD.WIDE R4, R0, 0x2, R14 ;  /* 0x0000000200047825 */ /* 0x002fca00078e020e */
[----:B0-----:R0:W4:Y:S04]  /*fd30*/  LDG.E.U16 R25, desc[UR10][R4.64] ;  /* 0x0000000a04197981 */ /* 0x001128000c1e1500 */
[----:B------:R1:W-:Y:S01]  /*fd40*/  STL [R1+0x58], R24 ;  /* 0x0000581801007387 */ /* 0x0003e20000100800 */
[----:B0-----:R-:W-:-:S03]  /*fd50*/  IMAD.WIDE R4, R0, 0x2, R10 ;  /* 0x0000000200047825 */ /* 0x001fc600078e020a */
[----:B------:R0:W-:Y:S04]  /*fd60*/  STL [R1+0x54], R23 ;  /* 0x0000541701007387 */ /* 0x0001e80000100800 */
[----:B-1----:R5:W4:Y:S04]  /*fd70*/  LDG.E.U16 R24, desc[UR10][R4.64] ;  /* 0x0000000a04187981 */ /* 0x002b28000c1e1500 */
[----:B------:R-:W4:Y:S01]  /*fd80*/  LDL.64 R10, [R1+0xdb8] ;  /* 0x000db800010a7983 */ /* 0x000f220000100a00 */
[----:B-----5:R-:W-:-:S03]  /*fd90*/  IMAD.WIDE R4, R0, 0x2, R8 ;  /* 0x0000000200047825 */ /* 0x020fc600078e0208 */
[----:B------:R1:W-:Y:S04]  /*fda0*/  STL [R1+0x50], R22 ;  /* 0x0000501601007387 */ /* 0x0003e80000100800 */
[----:B0-----:R2:W5:Y:S04]  /*fdb0*/  LDG.E.U16 R23, desc[UR10][R4.64] ;  /* 0x0000000a04177981 */ /* 0x001568000c1e1500 */
[----:B------:R-:W5:Y:S04]  /*fdc0*/  LDL.64 R8, [R1+0xdb0] ;  /* 0x000db00001087983 */ /* 0x000f680000100a00 */
[----:B------:R-:W-:Y:S01]  /*fdd0*/  STL [R1+0x4c], R21 ;  /* 0x00004c1501007387 */ /* 0x000fe20000100800 */
[----:B--2---:R-:W-:-:S03]  /*fde0*/  IMAD.WIDE R4, R0, 0x2, R2 ;  /* 0x0000000200047825 */ /* 0x004fc600078e0202 */
[----:B------:R-:W2:Y:S04]  /*fdf0*/  LDL.64 R2, [R1+0xea0] ;  /* 0x000ea00001027983 */ /* 0x000ea80000100a00 */
[----:B-1----:R3:W2:Y:S04]  /*fe00*/  LDG.E.U16 R22, desc[UR10][R4.64] ;  /* 0x0000000a04167981 */ /* 0x0026a8000c1e1500 */
[----:B------:R0:W-:Y:S01]  /*fe10*/  STL [R1+0x48], R20 ;  /* 0x0000481401007387 */ /* 0x0001e20000100800 */
[----:B---3--:R-:W-:-:S03]  /*fe20*/  IMAD.WIDE R4, R0, 0x2, R12 ;  /* 0x0000000200047825 */ /* 0x008fc600078e020c */
[----:B0-----:R-:W3:Y:S04]  /*fe30*/  LDL.64 R20, [R1+0xe98] ;  /* 0x000e980001147983 */ /* 0x001ee80000100a00 */
[----:B------:R4:W3:Y:S04]  /*fe40*/  LDG.E.U16 R17, desc[UR10][R4.64] ;  /* 0x0000000a04117981 */ /* 0x0008e8000c1e1500 */
[----:B------:R-:W-:Y:S01]  /*fe50*/  STL [R1+0x44], R18 ;  /* 0x0000441201007387 */ /* 0x000fe20000100800 */
[----:B----4-:R-:W-:-:S03]  /*fe60*/  IMAD.WIDE R4, R0, 0x2, R6 ;  /* 0x0000000200047825 */ /* 0x010fc600078e0206 */
[----:B------:R0:W-:Y:S04]  /*fe70*/  STL [R1+0x40], R19 ;  /* 0x0000401301007387 */ /* 0x0001e80000100800 */
[----:B------:R1:W4:Y:S04]  /*fe80*/  LDG.E.U16 R16, desc[UR10][R4.64] ;  /* 0x0000000a04107981 */ /* 0x000328000c1e1500 */
[----:B------:R-:W4:Y:S04]  /*fe90*/  LDL.64 R6, [R1+0xe20] ;  /* 0x000e200001067983 */ /* 0x000f280000100a00 */
[----:B0-----:R-:W4:Y:S04]  /*fea0*/  LDL.64 R18, [R1+0xe28] ;  /* 0x000e280001127983 */ /* 0x001f280000100a00 */
[----:B------:R-:W4:Y:S01]  /*feb0*/  LDL.64 R12, [R1+0xda8] ;  /* 0x000da800010c7983 */ /* 0x000f220000100a00 */
[----:B-1----:R-:W-:-:S05]  /*fec0*/  IMAD.WIDE R4, R0, 0x2, R10 ;  /* 0x0000000200047825 */ /* 0x002fca00078e020a */
[----:B------:R5:W4:Y:S02]  /*fed0*/  LDG.E.U16 R10, desc[UR10][R4.64] ;  /* 0x0000000a040a7981 */ /* 0x000b24000c1e1500 */
[----:B-----5:R-:W-:-:S05]  /*fee0*/  IMAD.WIDE R4, R0, 0x2, R8 ;  /* 0x0000000200047825 */ /* 0x020fca00078e0208 */
[----:B------:R2:W5:Y:S02]  /*fef0*/  LDG.E.U16 R9, desc[UR10][R4.64] ;  /* 0x0000000a04097981 */ /* 0x000564000c1e1500 */
[----:B--2---:R-:W-:-:S05]  /*ff00*/  IMAD.WIDE R4, R0, 0x2, R2 ;  /* 0x0000000200047825 */ /* 0x004fca00078e0202 */
[----:B------:R3:W2:Y:S02]  /*ff10*/  LDG.E.U16 R2, desc[UR10][R4.64] ;  /* 0x0000000a04027981 */ /* 0x0006a4000c1e1500 */
[C---:B---3--:R-:W-:Y:S02]  /*ff20*/  IMAD.WIDE R4, R0.reuse, 0x2, R20 ;  /* 0x0000000200047825 */ /* 0x048fe400078e0214 */
[----:B----4-:R-:W-:Y:S04]  /*ff30*/  STL [R1+0x28c0], R16 ;  /* 0x0028c01001007387 */ /* 0x010fe80000100800 */
[----:B------:R0:W-:Y:S04]  /*ff40*/  STL [R1+0x3c], R29 ;  /* 0x00003c1d01007387 */ /* 0x0001e80000100800 */
[----:B------:R-:W3:Y:S04]  /*ff50*/  LDL.64 R14, [R1+0xda0] ;  /* 0x000da000010e7983 */ /* 0x000ee80000100a00 */
[----:B0-----:R0:W4:Y:S02]  /*ff60*/  LDG.E.U16 R29, desc[UR10][R4.64] ;  /* 0x0000000a041d7981 */ /* 0x001124000c1e1500 */
[----:B0-----:R-:W-:-:S06]  /*ff70*/  IMAD.WIDE R4, R0, 0x2, R18 ;  /* 0x0000000200047825 */ /* 0x001fcc00078e0212 */
[----:B------:R-:W3:Y:S04]  /*ff80*/  LDG.E.U16 R4, desc[UR10][R4.64] ;  /* 0x0000000a04047981 */ /* 0x000ee8000c1e1500 */
[----:B------:R0:W-:Y:S04]  /*ff90*/  STL [R1+0x28c4], R10 ;  /* 0x0028c40a01007387 */ /* 0x0001e80000100800 */
[----:B------:R-:W-:Y:S04]  /*ffa0*/  STL [R1+0x38], R28 ;  /* 0x0000381c01007387 */ /* 0x000fe80000100800 */
[----:B-----5:R-:W-:Y:S04]  /*ffb0*/  STL [R1+0x28c8], R9 ;  /* 0x0028c80901007387 */ /* 0x020fe80000100800 */
[----:B------:R-:W-:Y:S04]  /*ffc0*/  STL [R1+0x34], R27 ;  /* 0x0000341b01007387 */ /* 0x000fe80000100800 */
[----:B0-----:R-:W5:Y:S04]  /*ffd0*/  LDL.64 R10, [R1+0xe90] ;  /* 0x000e9000010a7983 */ /* 0x001f680000100a00 */
[----:B------:R-:W-:Y:S04]  /*ffe0*/  STL [R1+0x30], R26 ;  /* 0x0000301a01007387 */ /* 0x000fe80000100800 */
[----:B--2---:R0:W-:Y:S04]  /*fff0*/  STL [R1+0x28a4], R2 ;  /* 0x0028a40201007387 */ /* 0x0041e80000100800 */
[----:B------:R-:W-:Y:S04]  /*10000*/  STL [R1+0x2c], R25 ;  /* 0x00002c1901007387 */ /* 0x000fe80000100800 */
[----:B0-----:R-:W2:Y:S04]  /*10010*/  LDL.64 R2, [R1+0xe18] ;  /* 0x000e180001027983 */ /* 0x001ea80000100a00 */
[----:B----4-:R-:W-:Y:S04]  /*10020*/  STL [R1+0x2888], R29 ;  /* 0x0028881d01007387 */ /* 0x010fe80000100800 */
[----:B------:R-:W-:Y:S04]  /*10030*/  STL [R1+0x28], R24 ;  /* 0x0000281801007387 */ /* 0x000fe80000100800 */
[----:B---3--:R0:W-:Y:S04]  /*10040*/  STL [R1+0x28a8], R4 ;  /* 0x0028a80401007387 */ /* 0x0081e80000100800 */
[----:B------:R-:W-:Y:S04]  /*10050*/  STL [R1+0x24], R23 ;  /* 0x0000241701007387 */ /* 0x000fe80000100800 */
[----:B0-----:R-:W3:Y:S01]  /*10060*/  LDL.64 R4, [R1+0xe10] ;  /* 0x000e100001047983 */ /* 0x001ee20000100a00 */
[----:B------:R-:W-:-:S05]  /*10070*/  IMAD.WIDE R6, R0, 0x2, R6 ;  /* 0x0000000200067825 */ /* 0x000fca00078e0206 */
[----:B------:R0:W4:Y:S01]  /*10080*/  LDG.E.U16 R8, desc[UR10][R6.64] ;  /* 0x0000000a06087981 */ /* 0x000122000c1e1500 */
[----:B------:R-:W-:-:S04]  /*10090*/  IMAD.WIDE R14, R0, 0x2, R14 ;  /* 0x00000002000e7825 */ /* 0x000fc800078e020e */
[----:B0-----:R-:W-:-:S06]  /*100a0*/  IMAD.WIDE R6, R0, 0x2, R12 ;  /* 0x0000000200067825 */ /* 0x001fcc00078e020c */
[----:B------:R-:W4:Y:S04]  /*100b0*/  LDG.E.U16 R7, desc[UR10][R6.64] ;  /* 0x0000000a06077981 */ /* 0x000f28000c1e1500 */
[----:B------:R5:W4:Y:S02]  /*100c0*/  LDG.E.U16 R6, desc[UR10][R14.64] ;  /* 0x0000000a0e067981 */ /* 0x000b24000c1e1500 */
[----:B-----5:R-:W-:-:S05]  /*100d0*/  IMAD.WIDE R14, R0, 0x2, R10 ;  /* 0x00000002000e7825 */ /* 0x020fca00078e020a */
[----:B------:R2:W5:Y:S02]  /*100e0*/  LDG.E.U16 R20, desc[UR10][R14.64] ;  /* 0x0000000a0e147981 */ /* 0x000564000c1e1500 */
[----:B--2---:R-:W-:-:S05]  /*100f0*/  IMAD.WIDE R14, R0, 0x2, R2 ;  /* 0x00000002000e7825 */ /* 0x004fca00078e0202 */
[----:B------:R3:W2:Y:S02]  /*10100*/  LDG.E.U16 R3, desc[UR10][R14.64] ;  /* 0x0000000a0e037981 */ /* 0x0006a4000c1e1500 */
[----:B---3--:R-:W-:-:S05]  /*10110*/  IMAD.WIDE R14, R0, 0x2, R4 ;  /* 0x00000002000e7825 */ /* 0x008fca00078e0204 */
[----:B------:R-:W3:Y:S04]  /*10120*/  LDG.E.U16 R5, desc[UR10][R14.64] ;  /* 0x0000000a0e057981 */ /* 0x000ee8000c1e1500 */
[----:B------:R-:W-:Y:S04]  /*10130*/  STL [R1+0x20], R22 ;  /* 0x0000201601007387 */ /* 0x000fe80000100800 */
[----:B----4-:R-:W-:Y:S04]  /*10140*/  STL [R1+0x28ac], R8 ;  /* 0x0028ac0801007387 */ /* 0x010fe80000100800 */
[----:B------:R-:W4:Y:S04]  /*10150*/  LDL.64 R12, [R1+0xd98] ;  /* 0x000d9800010c7983 */ /* 0x000f280000100a00 */
[----:B------:R0:W-:Y:S04]  /*10160*/  STL [R1+0x1c], R17 ;  /* 0x00001c1101007387 */ /* 0x0001e80000100800 */
[----:B------:R-:W-:Y:S04]  /*10170*/  STL [R1+0x28b0], R7 ;  /* 0x0028b00701007387 */ /* 0x000fe80000100800 */
[----:B0-----:R-:W4:Y:S04]  /*10180*/  LDL.64 R16, [R1+0xd90] ;  /* 0x000d900001107983 */ /* 0x001f280000100a00 */
[----:B------:R0:W-:Y:S04]  /*10190*/  STL [R1+0x28b4], R6 ;  /* 0x0028b40601007387 */ /* 0x0001e80000100800 */
[----:B------:R-:W4:Y:S04]  /*101a0*/  LDL.64 R18, [R1+0xe88] ;  /* 0x000e880001127983 */ /* 0x000f280000100a00 */
[----:B-----5:R-:W-:Y:S04]  /*101b0*/  STL [R1+0x288c], R20 ;  /* 0x00288c1401007387 */ /* 0x020fe80000100800 */
[----:B------:R-:W5:Y:S04]  /*101c0*/  LDL.64 R10, [R1+0xe80] ;  /* 0x000e8000010a7983 */ /* 0x000f680000100a00 */
[----:B--2---:R1:W-:Y:S04]  /*101d0*/  STL [R1+0x2890], R3 ;  /* 0x0028900301007387 */ /* 0x0043e80000100800 */
[----:B------:R-:W2:Y:S04]  /*101e0*/  LDL.64 R8, [R1+0xe08] ;  /* 0x000e080001087983 */ /* 0x000ea80000100a00 */
[----:B---3--:R3:W-:Y:S04]  /*101f0*/  STL [R1+0x2894], R5 ;  /* 0x0028940501007387 */ /* 0x0087e80000100800 */
[----:B0-----:R-:W2:Y:S04]  /*10200*/  LDL.64 R6, [R1+0xe00] ;  /* 0x000e000001067983 */ /* 0x001ea80000100a00 */
[----:B-1----:R-:W2:Y:S04]  /*10210*/  LDL.64 R2, [R1+0xd80] ;  /* 0x000d800001027983 */ /* 0x002ea80000100a00 */
[----:B---3--:R-:W3:Y:S01]  /*10220*/  LDL.64 R4, [R1+0xd88] ;  /* 0x000d880001047983 */ /* 0x008ee20000100a00 */
[----:B----4-:R-:W-:-:S05]  /*10230*/  IMAD.WIDE R14, R0, 0x2, R12 ;  /* 0x00000002000e7825 */ /* 0x010fca00078e020c */
[----:B------:R0:W4:Y:S02]  /*10240*/  LDG.E.U16 R13, desc[UR10][R14.64] ;  /* 0x0000000a0e0d7981 */ /* 0x000124000c1e1500 */
[----:B0-----:R-:W-:-:S05]  /*10250*/  IMAD.WIDE R14, R0, 0x2, R16 ;  /* 0x00000002000e7825 */ /* 0x001fca00078e0210 */
[----:B------:R0:W4:Y:S02]  /*10260*/  LDG.E.U16 R17, desc[UR10][R14.64] ;  /* 0x0000000a0e117981 */ /* 0x000124000c1e1500 */
[----:B0-----:R-:W-:-:S05]  /*10270*/  IMAD.WIDE R14, R0, 0x2, R18 ;  /* 0x00000002000e7825 */ /* 0x001fca00078e0212 */
[----:B------:R5:W4:Y:S02]  /*10280*/  LDG.E.U16 R19, desc[UR10][R14.64] ;  /* 0x0000000a0e137981 */ /* 0x000b24000c1e1500 */
[----:B-----5:R-:W-:-:S05]  /*10290*/  IMAD.WIDE R14, R0, 0x2, R10 ;  /* 0x00000002000e7825 */ /* 0x020fca00078e020a */
[----:B------:R2:W5:Y:S02]  /*102a0*/  LDG.E.U16 R21, desc[UR10][R14.64] ;  /* 0x0000000a0e157981 */ /* 0x000564000c1e1500 */
[----:B--2---:R-:W-:-:S05]  /*102b0*/  IMAD.WIDE R14, R0, 0x2, R8 ;  /* 0x00000002000e7825 */ /* 0x004fca00078e0208 */
[----:B------:R0:W2:Y:S02]  /*102c0*/  LDG.E.U16 R23, desc[UR10][R14.64] ;  /* 0x0000000a0e177981 */ /* 0x0000a4000c1e1500 */
[----:B0-----:R-:W-:-:S05]  /*102d0*/  IMAD.WIDE R14, R0, 0x2, R6 ;  /* 0x00000002000e7825 */ /* 0x001fca00078e0206 */
[----:B------:R3:W2:Y:S02]  /*102e0*/  LDG.E.U16 R24, desc[UR10][R14.64] ;  /* 0x0000000a0e187981 */ /* 0x0006a4000c1e1500 */
[----:B---3--:R-:W-:-:S05]  /*102f0*/  IMAD.WIDE R14, R0, 0x2, R4 ;  /* 0x00000002000e7825 */ /* 0x008fca00078e0204 */
[----:B------:R0:W3:Y:S02]  /*10300*/  LDG.E.U16 R25, desc[UR10][R14.64] ;  /* 0x0000000a0e197981 */ /* 0x0000e4000c1e1500 */
[----:B0-----:R-:W-:-:S06]  /*10310*/  IMAD.WIDE R14, R0, 0x2, R2 ;  /* 0x00000002000e7825 */ /* 0x001fcc00078e0202 */
[----:B------:R0:W3:Y:S01]  /*10320*/  LDG.E.U16 R15, desc[UR10][R14.64] ;  /* 0x0000000a0e0f7981 */ /* 0x0000e2000c1e1500 */
[----:B------:R-:W0:Y:S01]  /*10330*/  S2R R28, SR_TID.X ;  /* 0x00000000001c7919 */ /* 0x000e220000002100 */
[----:B------:R-:W1:Y:S02]  /*10340*/  S2R R22, SR_TID.X ;  /* 0x0000000000167919 */ /* 0x000e640000002100 */
[----:B----4-:R-:W-:Y:S04]  /*10350*/  STL [R1+0x2898], R13 ;  /* 0x0028980d01007387 */ /* 0x010fe80000100800 */
[----:B------:R-:W-:Y:S04]  /*10360*/  STL [R1+0x289c], R17 ;  /* 0x00289c1101007387 */ /* 0x000fe80000100800 */
[----:B------:R-:W-:Y:S04]  /*10370*/  STL [R1+0x2874], R19 ;  /* 0x0028741301007387 */ /* 0x000fe80000100800 */
[----:B-----5:R-:W-:Y:S01]  /*10380*/  STL [R1+0x2878], R21 ;  /* 0x0028781501007387 */ /* 0x020fe20000100800 */
[----:B0-----:R-:W-:-:S02]  /*10390*/  SHF.L.U32 R14, R28, 0x3, RZ ;  /* 0x000000031c0e7819 */ /* 0x001fc400000006ff */
[----:B------:R-:W-:Y:S02]  /*103a0*/  LOP3.LUT R27, R28, 0x7, RZ, 0xc0, !PT ;  /* 0x000000071c1b7812 */ /* 0x000fe400078ec0ff */
[----:B------:R-:W-:Y:S02]  /*103b0*/  LOP3.LUT R14, R14, 0x30, RZ, 0xc0, !PT ;  /* 0x000000300e0e7812 */ /* 0x000fe400078ec0ff */
[----:B------:R-:W-:-:S03]  /*103c0*/  SHF.L.U32 R26, R28, 0x1, RZ ;  /* 0x000000011c1a7819 */ /* 0x000fc600000006ff */
[C---:B------:R-:W-:Y:S01]  /*103d0*/  IMAD R14, R27.reuse, 0x40, R14 ;  /* 0x000000401b0e7824 */ /* 0x040fe200078e020e */
[----:B------:R-:W-:-:S04]  /*103e0*/  SHF.L.U32 R2, R27, 0x4, RZ ;  /* 0x000000041b027819 */ /* 0x000fc800000006ff */
[--C-:B------:R-:W-:Y:S02]  /*103f0*/  LOP3.LUT R14, R14, 0x10, R26.reuse, 0x78, !PT ;  /* 0x000000100e0e7812 */ /* 0x100fe400078e781a */
[----:B------:R-:W-:Y:S02]  /*10400*/  LOP3.LUT R26, R2, 0x30, R26, 0x78, !PT ;  /* 0x00000030021a7812 */ /* 0x000fe400078e781a */
[----:B-1----:R-:W-:Y:S01]  /*10410*/  LOP3.LUT R3, R22, 0x7f, RZ, 0xc0, !PT ;  /* 0x0000007f16037812 */ /* 0x002fe200078ec0ff */
[----:B--2---:R-:W-:Y:S04]  /*10420*/  STL [R1+0x287c], R23 ;  /* 0x00287c1701007387 */ /* 0x004fe80000100800 */
[----:B------:R-:W-:Y:S04]  /*10430*/  STL [R1+0x2880], R24 ;  /* 0x0028801801007387 */ /* 0x000fe80000100800 */
[----:B---3--:R-:W-:Y:S04]  /*10440*/  STL [R1+0x2884], R25 ;  /* 0x0028841901007387 */ /* 0x008fe80000100800 */
[----:B------:R0:W-:Y:S02]  /*10450*/  STL [R1+0x1600], R0 ;  /* 0x0016000001007387 */ /* 0x0001e40000100800 */
[----:B0-----:R-:W-:-:S04]  /*10460*/  LOP3.LUT R0, R28, 0x60, RZ, 0xc0, !PT ;  /* 0x000000601c007812 */ /* 0x001fc800078ec0ff */
[----:B------:R-:W-:Y:S02]  /*10470*/  LEA R27, R27, R0, 0x2 ;  /* 0x000000001b1b7211 */ /* 0x000fe400078e10ff */
[----:B------:R-:W-:Y:S02]  /*10480*/  LOP3.LUT R0, R28, 0x10, RZ, 0xc0, !PT ;  /* 0x000000101c007812 */ /* 0x000fe400078ec0ff */
[----:B------:R-:W-:Y:S01]  /*10490*/  LEA R28, R27, R26, 0x7 ;  /* 0x0000001a1b1c7211 */ /* 0x000fe200078e38ff */
[----:B------:R-:W-:Y:S04]  /*104a0*/  STL [R1+0x28a0], R15 ;  /* 0x0028a00f01007387 */ /* 0x000fe80000100800 */
[----:B------:R-:W2:Y:S04]  /*104b0*/  LDL.LU R11, [R1+0x4bc] ;  /* 0x0004bc00010b7983 */ /* 0x000ea80000300800 */
[----:B------:R0:W-:Y:S04]  /*104c0*/  STL [R1+0x28b8], R28 ;  /* 0x0028b81c01007387 */ /* 0x0001e80000100800 */
[----:B------:R-:W3:Y:S04]  /*104d0*/  LDL.LU R12, [R1+0x4b8] ;  /* 0x0004b800010c7983 */ /* 0x000ee80000300800 */
[----:B------:R-:W4:Y:S04]  /*104e0*/  LDL.LU R18, [R1+0x484] ;  /* 0x0004840001127983 */ /* 0x000f280000300800 */
[----:B------:R-:W5:Y:S04]  /*104f0*/  LDL.LU R22, [R1+0x480] ;  /* 0x0004800001167983 */ /* 0x000f680000300800 */
[----:B0-----:R-:W3:Y:S04]  /*10500*/  LDL.LU R28, [R1+0x404] ;  /* 0x00040400011c7983 */ /* 0x001ee80000300800 */
[----:B------:R-:W4:Y:S04]  /*10510*/  LDL.LU R27, [R1+0x400] ;  /* 0x00040000011b7983 */ /* 0x000f280000300800 */
[----:B------:R-:W5:Y:S04]  /*10520*/  LDL.LU R26, [R1+0x2dc] ;  /* 0x0002dc00011a7983 */ /* 0x000f680000300800 */
        /* <DEDUP_REMOVED lines=18> */
[----:B------:R-:W5:Y:S01]  /*10650*/  LDL.LU R16, [R1+0x4] ;  /* 0x0000040001107983 */ /* 0x000f620000300800 */
[----:B------:R-:W-:Y:S01]  /*10660*/  IMAD R0, R0, 0x20, R14 ;  /* 0x0000002000007824 */ /* 0x000fe200078e020e */
[----:B------:R-:W-:Y:S01]  /*10670*/  SHF.L.U32 R14, R3, 0x1, RZ ;  /* 0x00000001030e7819 */ /* 0x000fe200000006ff */
[----:B------:R-:W-:Y:S06]  /*10680*/  BAR.SYNC.DEFER_BLOCKING 0x0 ;  /* 0x0000000000007b1d */ /* 0x000fec0000010000 */
[----:B------:R0:W-:Y:S04]  /*10690*/  STL [R1+0x28bc], R3 ;  /* 0x0028bc0301007387 */ /* 0x0001e80000100800 */
[----:B0-----:R-:W5:Y:S04]  /*106a0*/  LDL.LU R3, [R1+0x440] ;  /* 0x0004400001037983 */ /* 0x001f680000300800 */
[----:B--2---:R0:W-:Y:S04]  /*106b0*/  STS.U16 [R14+UR6], R11 ;  /* 0x0000000b0e007988 */ /* 0x0041e80008000406 */
[----:B0-----:R-:W2:Y:S04]  /*106c0*/  LDL.LU R11, [R1+0x28f8] ;  /* 0x0028f800010b7983 */ /* 0x001ea80000300800 */
[----:B------:R-:W-:Y:S04]  /*106d0*/  STL [R1+0x130], R0 ;  /* 0x0001300001007387 */ /* 0x000fe80000100800 */
[----:B------:R0:W-:Y:S04]  /*106e0*/  STL [R1+0x28cc], R0 ;  /* 0x0028cc0001007387 */ /* 0x0001e80000100800 */
[----:B---3--:R1:W-:Y:S04]  /*106f0*/  STS.U16 [R14+UR6+0x100], R12 ;  /* 0x0001000c0e007988 */ /* 0x0083e80008000406 */
[----:B----4-:R3:W-:Y:S04]  /*10700*/  STS.U16 [R14+UR6+0x1000], R18 ;  /* 0x001000120e007988 */ /* 0x0107e80008000406 */
[----:B0-----:R-:W4:Y:S04]  /*10710*/  LDL.LU R0, [R1+0x444] ;  /* 0x0004440001007983 */ /* 0x001f280000300800 */
[----:B-1----:R-:W2:Y:S04]  /*10720*/  LDL.LU R12, [R1+0x28f4] ;  /* 0x0028f400010c7983 */ /* 0x002ea80000300800 */
[----:B---3--:R-:W3:Y:S04]  /*10730*/  LDL.LU R18, [R1+0x28f0] ;  /* 0x0028f00001127983 */ /* 0x008ee80000300800 */
[----:B-----5:R0:W-:Y:S04]  /*10740*/  STS.U16 [R14+UR6+0x1100], R22 ;  /* 0x001100160e007988 */ /* 0x0201e80008000406 */
[----:B0-----:R-:W5:Y:S04]  /*10750*/  LDL.LU R22, [R1+0x28ec] ;  /* 0x0028ec0001167983 */ /* 0x001f680000300800 */
[----:B------:R0:W-:Y:S04]  /*10760*/  STS.U16 [R14+UR6+0xd100], R16 ;  /* 0x00d100100e007988 */ /* 0x0001e80008000406 */
[----:B0-----:R-:W2:Y:S04]  /*10770*/  LDL.LU R16, [R1+0x47c] ;  /* 0x00047c0001107983 */ /* 0x001ea80000300800 */
[----:B------:R-:W-:Y:S04]  /*10780*/  STS.U16 [R14+UR6+0xc100], R9 ;  /* 0x00c100090e007988 */ /* 0x000fe80008000406 */
[----:B------:R-:W-:Y:S04]  /*10790*/  STS.U16 [R14+UR6+0x3000], R28 ;  /* 0x0030001c0e007988 */ /* 0x000fe80008000406 */
[----:B------:R-:W-:Y:S04]  /*107a0*/  STS.U16 [R14+UR6+0x2100], R3 ;  /* 0x002100030e007988 */ /* 0x000fe80008000406 */
[----:B------:R-:W-:Y:S04]  /*107b0*/  STS.U16 [R14+UR6+0xd000], R10 ;  /* 0x00d0000a0e007988 */ /* 0x000fe80008000406 */
[----:B------:R-:W-:Y:S04]  /*107c0*/  STS.U16 [R14+UR6+0x3100], R27 ;  /* 0x0031001b0e007988 */ /* 0x000fe80008000406 */
[----:B--2---:R0:W-:Y:S04]  /*107d0*/  STL [R1+0x28e8], R16 ;  /* 0x0028e81001007387 */ /* 0x0041e80000100800 */
[----:B0-----:R-:W2:Y:S04]  /*107e0*/  LDL.LU R16, [R1+0x80] ;  /* 0x0000800001107983 */ /* 0x001ea80000300800 */
[----:B----4-:R0:W-:Y:S04]  /*107f0*/  STS.U16 [R14+UR6+0x2000], R0 ;  /* 0x002000000e007988 */ /* 0x0101e80008000406 */
[----:B------:R-:W4:Y:S04]  /*10800*/  LDL.LU R9, [R1+0x438] ;  /* 0x0004380001097983 */ /* 0x000f280000300800 */
[----:B0-----:R-:W4:Y:S04]  /*10810*/  LDL.LU R0, [R1+0x3fc] ;  /* 0x0003fc0001007983 */ /* 0x001f280000300800 */
[----:B------:R-:W4:Y:S04]  /*10820*/  LDL.LU R3, [R1+0x3f8] ;  /* 0x0003f80001037983 */ /* 0x000f280000300800 */
[----:B------:R-:W4:Y:S04]  /*10830*/  LDL.LU R28, [R1+0x2e4] ;  /* 0x0002e400011c7983 */ /* 0x000f280000300800 */
[----:B------:R-:W4:Y:S04]  /*10840*/  LDL.LU R10, [R1+0x2e0] ;  /* 0x0002e000010a7983 */ /* 0x000f280000300800 */
[----:B------:R0:W-:Y:S04]  /*10850*/  STS.U16 [R14+UR6+0x4000], R26 ;  /* 0x0040001a0e007988 */ /* 0x0001e80008000406 */
[----:B------:R-:W4:Y:S04]  /*10860*/  LDL.LU R27, [R1+0x284] ;  /* 0x00028400011b7983 */ /* 0x000f280000300800 */
        /* <DEDUP_REMOVED lines=29> */
[----:B------:R3:W-:Y:S04]  /*10a40*/  STS.U16 [R14+UR6+0xb100], R29 ;  /* 0x00b1001d0e007988 */ /* 0x0007e80008000406 */
[----:B0-----:R-:W4:Y:S01]  /*10a50*/  LDL.LU R4, [R1+0xac] ;  /* 0x0000ac0001047983 */ /* 0x001f220000300800 */
[----:B-1----:R-:W-:-:S03]  /*10a60*/  LOP3.LUT R12, R14, 0x10, RZ, 0x3c, !PT ;  /* 0x000000100e0c7812 */ /* 0x002fc600078e3cff */
[----:B------:R0:W-:Y:S04]  /*10a70*/  STS.U16 [R14+UR6+0xc000], R2 ;  /* 0x00c000020e007988 */ /* 0x0001e80008000406 */
[----:B---3--:R-:W3:Y:S04]  /*10a80*/  LDL.LU R29, [R1+0x78] ;  /* 0x00007800011d7983 */ /* 0x008ee80000300800 */
[----:B-----5:R1:W-:Y:S04]  /*10a90*/  STS.U16 [R14+UR6+0xe000], R22 ;  /* 0x00e000160e007988 */ /* 0x0203e80008000406 */
[----:B0-----:R-:W5:Y:S04]  /*10aa0*/  LDL.LU R2, [R1+0x74] ;  /* 0x0000740001027983 */ /* 0x001f680000300800 */
[----:B------:R0:W-:Y:S04]  /*10ab0*/  STS.U16 [R14+UR6+0xe100], R18 ;  /* 0x00e100120e007988 */ /* 0x0001e80008000406 */
[----:B-1----:R-:W3:Y:S04]  /*10ac0*/  LDL.LU R22, [R1+0x43c] ;  /* 0x00043c0001167983 */ /* 0x002ee80000300800 */
[----:B------:R1:W-:Y:S04]  /*10ad0*/  STS.U16 [R14+UR6+0xf100], R11 ;  /* 0x00f1000b0e007988 */ /* 0x0003e80008000406 */
[----:B0-----:R-:W3:Y:S04]  /*10ae0*/  LDL.LU R18, [R1+0x478] ;  /* 0x0004780001127983 */ /* 0x001ee80000300800 */
[----:B-1----:R-:W3:Y:S04]  /*10af0*/  LDL.LU R11, [R1+0x7c] ;  /* 0x00007c00010b7983 */ /* 0x002ee80000300800 */
[----:B--2---:R0:W-:Y:S04]  /*10b00*/  STS.U16 [R12+UR6+0x200], R16 ;  /* 0x000200100c007988 */ /* 0x0041e80008000406 */
[----:B0-----:R-:W2:Y:S04]  /*10b10*/  LDL.LU R16, [R1+0x28e8] ;  /* 0x0028e80001107983 */ /* 0x001ea80000300800 */
[----:B----4-:R-:W-:Y:S04]  /*10b20*/  STS.U16 [R12+UR6+0x2300], R9 ;  /* 0x002300090c007988 */ /* 0x010fe80008000406 */
[----:B------:R-:W-:Y:S04]  /*10b30*/  STS.U16 [R12+UR6+0x4300], R10 ;  /* 0x0043000a0c007988 */ /* 0x000fe80008000406 */
[----:B-----5:R-:W-:Y:S04]  /*10b40*/  STS.U16 [R12+UR6+0xd300], R2 ;  /* 0x00d300020c007988 */ /* 0x020fe80008000406 */
[----:B---3--:R0:W-:Y:S02]  /*10b50*/  STS.U16 [R12+UR6+0x300], R11 ;  /* 0x0003000b0c007988 */ /* 0x0081e40008000406 */
[----:B0-----:R-:W-:-:S02]  /*10b60*/  LOP3.LUT R11, R14, 0x20, RZ, 0x3c, !PT ;  /* 0x000000200e0b7812 */ /* 0x001fc400078e3cff */
[----:B--2---:R0:W-:Y:S04]  /*10b70*/  STS.U16 [R12+UR6+0x1200], R16 ;  /* 0x001200100c007988 */ /* 0x0041e80008000406 */
[----:B0-----:R-:W2:Y:S04]  /*10b80*/  LDL.LU R16, [R1+0x5c] ;  /* 0x00005c0001107983 */ /* 0x001ea80000300800 */
[----:B------:R-:W3:Y:S04]  /*10b90*/  LDL.LU R9, [R1+0x58] ;  /* 0x0000580001097983 */ /* 0x000ee80000300800 */
[----:B------:R-:W4:Y:S04]  /*10ba0*/  LDL.LU R10, [R1+0x54] ;  /* 0x00005400010a7983 */ /* 0x000f280000300800 */
[----:B------:R-:W5:Y:S04]  /*10bb0*/  LDL.LU R2, [R1+0x50] ;  /* 0x0000500001027983 */ /* 0x000f680000300800 */
[----:B------:R0:W-:Y:S04]  /*10bc0*/  STL [R1+0x28e4], R14 ;  /* 0x0028e40e01007387 */ /* 0x0001e80000100800 */
[----:B0-----:R-:W4:Y:S04]  /*10bd0*/  LDL.LU R14, [R1+0x4b4] ;  /* 0x0004b400010e7983 */ /* 0x001f280000300800 */
[----:B------:R0:W-:Y:S04]  /*10be0*/  STS.U16 [R12+UR6+0x1300], R18 ;  /* 0x001300120c007988 */ /* 0x0001e80008000406 */
[----:B------:R-:W-:Y:S04]  /*10bf0*/  STS.U16 [R12+UR6+0x2200], R22 ;  /* 0x002200160c007988 */ /* 0x000fe80008000406 */
[----:B------:R-:W-:Y:S04]  /*10c00*/  STS.U16 [R12+UR6+0x3200], R0 ;  /* 0x003200000c007988 */ /* 0x000fe80008000406 */
[----:B0-----:R-:W4:Y:S04]  /*10c10*/  LDL.LU R18, [R1+0x474] ;  /* 0x0004740001127983 */ /* 0x001f280000300800 */
[----:B------:R-:W-:Y:S04]  /*10c20*/  STS.U16 [R12+UR6+0x3300], R3 ;  /* 0x003300030c007988 */ /* 0x000fe80008000406 */
        /* <DEDUP_REMOVED lines=18> */
[----:B--2---:R0:W-:Y:S04]  /*10d50*/  STS.U16 [R12+UR6+0xe200], R16 ;  /* 0x00e200100c007988 */ /* 0x0041e80008000406 */
[----:B---3--:R1:W-:Y:S04]  /*10d60*/  STS.U16 [R12+UR6+0xe300], R9 ;  /* 0x00e300090c007988 */ /* 0x0083e80008000406 */
[----:B0-----:R-:W2:Y:S04]  /*10d70*/  LDL.LU R16, [R1+0x470] ;  /* 0x0004700001107983 */ /* 0x001ea80000300800 */
[----:B------:R-:W3:Y:S04]  /*10d80*/  LDL.LU R22, [R1+0x434] ;  /* 0x0004340001167983 */ /* 0x000ee80000300800 */
[----:B------:R-:W3:Y:S04]  /*10d90*/  LDL.LU R0, [R1+0x430] ;  /* 0x0004300001007983 */ /* 0x000ee80000300800 */
[----:B------:R-:W3:Y:S04]  /*10da0*/  LDL.LU R3, [R1+0x3f4] ;  /* 0x0003f40001037983 */ /* 0x000ee80000300800 */
[----:B-1----:R-:W3:Y:S04]  /*10db0*/  LDL.LU R9, [R1+0x3f0] ;  /* 0x0003f00001097983 */ /* 0x002ee80000300800 */
[----:B------:R-:W3:Y:S04]  /*10dc0*/  LDL.LU R28, [R1+0x2c8] ;  /* 0x0002c800011c7983 */ /* 0x000ee80000300800 */
        /* <DEDUP_REMOVED lines=16> */
[----:B----4-:R0:W-:Y:S04]  /*10ed0*/  STS.U16 [R12+UR6+0xf200], R10 ;  /* 0x00f2000a0c007988 */ /* 0x0101e80008000406 */
[----:B------:R-:W4:Y:S04]  /*10ee0*/  LDL.LU R29, [R1+0xb4] ;  /* 0x0000b400011d7983 */ /* 0x000f280000300800 */
[----:B-----5:R1:W-:Y:S04]  /*10ef0*/  STS.U16 [R12+UR6+0xf300], R2 ;  /* 0x00f300020c007988 */ /* 0x0203e80008000406 */
[----:B0-----:R-:W5:Y:S04]  /*10f00*/  LDL.LU R10, [R1+0x68] ;  /* 0x00006800010a7983 */ /* 0x001f680000300800 */
[----:B------:R0:W-:Y:S04]  /*10f10*/  STS.U16 [R11+UR6+0x400], R14 ;  /* 0x0004000e0b007988 */ /* 0x0001e80008000406 */
[----:B-1----:R-:W4:Y:S04]  /*10f20*/  LDL.LU R12, [R1+0x4b0] ;  /* 0x0004b000010c7983 */ /* 0x002f280000300800 */
[----:B------:R-:W4:Y:S04]  /*10f30*/  LDL.LU R2, [R1+0x64] ;  /* 0x0000640001027983 */ /* 0x000f280000300800 */
[----:B0-----:R-:W4:Y:S04]  /*10f40*/  LDL.LU R14, [R1+0x28e4] ;  /* 0x0028e400010e7983 */ /* 0x001f280000300800 */
[----:B--2---:R0:W-:Y:S04]  /*10f50*/  STS.U16 [R11+UR6+0x1500], R16 ;  /* 0x001500100b007988 */ /* 0x0041e80008000406 */
[----:B0-----:R-:W2:Y:S04]  /*10f60*/  LDL.LU R16, [R1+0x48] ;  /* 0x0000480001107983 */ /* 0x001ea80000300800 */
[----:B---3--:R0:W-:Y:S04]  /*10f70*/  STS.U16 [R11+UR6+0x3500], R9 ;  /* 0x003500090b007988 */ /* 0x0081e80008000406 */
[----:B0-----:R-:W3:Y:S04]  /*10f80*/  LDL.LU R9, [R1+0x44] ;  /* 0x0000440001097983 */ /* 0x001ee80000300800 */
[----:B-----5:R0:W-:Y:S04]  /*10f90*/  STS.U16 [R11+UR6+0xd400], R10 ;  /* 0x00d4000a0b007988 */ /* 0x0201e80008000406 */
[----:B----4-:R1:W-:Y:S04]  /*10fa0*/  STS.U16 [R11+UR6+0x500], R12 ;  /* 0x0005000c0b007988 */ /* 0x0103e80008000406 */
[----:B0-----:R-:W4:Y:S01]  /*10fb0*/  LDL.LU R10, [R1+0x40] ;  /* 0x00004000010a7983 */ /* 0x001f220000300800 */
[----:B-1----:R-:W-:-:S05]  /*10fc0*/  LOP3.LUT R12, R14, 0x30, RZ, 0x3c, !PT ;  /* 0x000000300e0c7812 */ /* 0x002fca00078e3cff */
[----:B------:R0:W-:Y:S04]  /*10fd0*/  STL [R1+0x28e0], R12 ;  /* 0x0028e00c01007387 */ /* 0x0001e80000100800 */
[----:B0-----:R-:W5:Y:S04]  /*10fe0*/  LDL.LU R12, [R1+0x3c] ;  /* 0x00003c00010c7983 */ /* 0x001f680000300800 */
[----:B------:R0:W-:Y:S04]  /*10ff0*/  STL [R1+0x28dc], R14 ;  /* 0x0028dc0e01007387 */ /* 0x0001e80000100800 */
[----:B------:R1:W-:Y:S04]  /*11000*/  STS.U16 [R11+UR6+0x1400], R18 ;  /* 0x001400120b007988 */ /* 0x0003e80008000406 */
[----:B------:R1:W-:Y:S04]  /*11010*/  STS.U16 [R11+UR6+0x2400], R22 ;  /* 0x002400160b007988 */ /* 0x0003e80008000406 */
[----:B0-----:R-:W5:Y:S04]  /*11020*/  LDL.LU R14, [R1+0x4ac] ;  /* 0x0004ac00010e7983 */ /* 0x001f680000300800 */
[----:B-1----:R-:W5:Y:S04]  /*11030*/  LDL.LU R18, [R1+0x46c] ;  /* 0x00046c0001127983 */ /* 0x002f680000300800 */
[----:B------:R-:W5:Y:S04]  /*11040*/  LDL.LU R22, [R1+0x468] ;  /* 0x0004680001167983 */ /* 0x000f680000300800 */
        /* <DEDUP_REMOVED lines=22> */
[----:B0-----:R-:W2:Y:S04]  /*111b0*/  LDL.LU R16, [R1+0x42c] ;  /* 0x00042c0001107983 */ /* 0x001ea80000300800 */
[----:B------:R-:W2:Y:S04]  /*111c0*/  LDL.LU R0, [R1+0x428] ;  /* 0x0004280001007983 */ /* 0x000ea80000300800 */
        /* <DEDUP_REMOVED lines=19> */
[----:B---3--:R0:W-:Y:S04]  /*11300*/  STS.U16 [R11+UR6+0xe500], R9 ;  /* 0x00e500090b007988 */ /* 0x0081e80008000406 */
[----:B------:R-:W3:Y:S04]  /*11310*/  LDL.LU R29, [R1+0x94] ;  /* 0x00009400011d7983 */ /* 0x000ee80000300800 */
[----:B----4-:R1:W-:Y:S04]  /*11320*/  STS.U16 [R11+UR6+0xf400], R10 ;  /* 0x00f4000a0b007988 */ /* 0x0103e80008000406 */
[----:B0-----:R-:W4:Y:S04]  /*11330*/  LDL.LU R9, [R1+0x60] ;  /* 0x0000600001097983 */ /* 0x001f280000300800 */
[----:B-1----:R-:W2:Y:S04]  /*11340*/  LDL.LU R10, [R1+0x4c] ;  /* 0x00004c00010a7983 */ /* 0x002ea80000300800 */
[----:B-----5:R0:W-:Y:S04]  /*11350*/  STS.U16 [R11+UR6+0xf500], R12 ;  /* 0x00f5000c0b007988 */ /* 0x0201e80008000406 */
[----:B0-----:R-:W5:Y:S04]  /*11360*/  LDL.LU R12, [R1+0x28e0] ;  /* 0x0028e000010c7983 */ /* 0x001f680000300800 */
[----:B------:R-:W2:Y:S04]  /*11370*/  LDL.LU R11, [R1+0x4a8] ;  /* 0x0004a800010b7983 */ /* 0x000ea80000300800 */
[----:B-----5:R0:W-:Y:S04]  /*11380*/  STS.U16 [R12+UR6+0x600], R14 ;  /* 0x0006000e0c007988 */ /* 0x0201e80008000406 */
[----:B0-----:R-:W5:Y:S04]  /*11390*/  LDL.LU R14, [R1+0x28dc] ;  /* 0x0028dc00010e7983 */ /* 0x001f680000300800 */
[----:B--2---:R-:W-:Y:S04]  /*113a0*/  STS.U16 [R12+UR6+0x700], R11 ;  /* 0x0007000b0c007988 */ /* 0x004fe80008000406 */
[----:B------:R0:W-:Y:S04]  /*113b0*/  STS.U16 [R12+UR6+0x2600], R16 ;  /* 0x002600100c007988 */ /* 0x0001e80008000406 */
[----:B------:R1:W-:Y:S04]  /*113c0*/  STS.U16 [R12+UR6+0xb700], R2 ;  /* 0x00b700020c007988 */ /* 0x0003e80008000406 */
[----:B0-----:R-:W2:Y:S04]  /*113d0*/  LDL.LU R16, [R1+0x30] ;  /* 0x0000300001107983 */ /* 0x001ea80000300800 */
[----:B-1----:R-:W2:Y:S01]  /*113e0*/  LDL.LU R2, [R1+0x2c] ;  /* 0x00002c0001027983 */ /* 0x002ea20000300800 */
[----:B-----5:R-:W-:-:S05]  /*113f0*/  LOP3.LUT R11, R14, 0x40, RZ, 0x3c, !PT ;  /* 0x000000400e0b7812 */ /* 0x020fca00078e3cff */
[----:B------:R0:W-:Y:S04]  /*11400*/  STL [R1+0x28d4], R11 ;  /* 0x0028d40b01007387 */ /* 0x0001e80000100800 */
[----:B0-----:R-:W5:Y:S04]  /*11410*/  LDL.LU R11, [R1+0x24] ;  /* 0x00002400010b7983 */ /* 0x001f680000300800 */
[----:B------:R-:W-:Y:S04]  /*11420*/  STS.U16 [R12+UR6+0x2700], R0 ;  /* 0x002700000c007988 */ /* 0x000fe80008000406 */
[----:B----4-:R-:W-:Y:S04]  /*11430*/  STS.U16 [R12+UR6+0xd600], R9 ;  /* 0x00d600090c007988 */ /* 0x010fe80008000406 */
[----:B------:R-:W-:Y:S04]  /*11440*/  STS.U16 [R12+UR6+0xd700], R10 ;  /* 0x00d7000a0c007988 */ /* 0x000fe80008000406 */
[----:B--2---:R-:W-:Y:S04]  /*11450*/  STS.U16 [R12+UR6+0xe600], R16 ;  /* 0x00e600100c007988 */ /* 0x004fe80008000406 */
[----:B------:R-:W-:Y:S04]  /*11460*/  STS.U16 [R12+UR6+0x1600], R18 ;  /* 0x001600120c007988 */ /* 0x000fe80008000406 */
[----:B-----5:R0:W-:Y:S04]  /*11470*/  STL [R1+0x28d8], R11 ;  /* 0x0028d80b01007387 */ /* 0x0201e80000100800 */
[----:B0-----:R-:W2:Y:S04]  /*11480*/  LDL.LU R11, [R1+0x28] ;  /* 0x00002800010b7983 */ /* 0x001ea80000300800 */
[----:B------:R0:W-:Y:S04]  /*11490*/  STL [R1+0x28d0], R14 ;  /* 0x0028d00e01007387 */ /* 0x0001e80000100800 */
[----:B------:R1:W-:Y:S04]  /*114a0*/  STS.U16 [R12+UR6+0x1700], R22 ;  /* 0x001700160c007988 */ /* 0x0003e80008000406 */
[----:B0-----:R-:W4:Y:S04]  /*114b0*/  LDL.LU R14, [R1+0x4a4] ;  /* 0x0004a400010e7983 */ /* 0x001f280000300800 */
[----:B------:R-:W5:Y:S04]  /*114c0*/  LDL.LU R0, [R1+0x4a0] ;  /* 0x0004a00001007983 */ /* 0x000f680000300800 */
[----:B------:R-:W4:Y:S04]  /*114d0*/  LDL.LU R9, [R1+0x464] ;  /* 0x0004640001097983 */ /* 0x000f280000300800 */
[----:B------:R-:W4:Y:S04]  /*114e0*/  LDL.LU R10, [R1+0x460] ;  /* 0x00046000010a7983 */ /* 0x000f280000300800 */
[----:B------:R-:W4:Y:S04]  /*114f0*/  LDL.LU R16, [R1+0x424] ;  /* 0x0004240001107983 */ /* 0x000f280000300800 */
[----:B------:R-:W4:Y:S04]  /*11500*/  LDL.LU R18, [R1+0x3e4] ;  /* 0x0003e40001127983 */ /* 0x000f280000300800 */
        /* <DEDUP_REMOVED lines=22> */
[----:B---3--:R1:W-:Y:S04]  /*11670*/  STS.U16 [R12+UR6+0xc700], R29 ;  /* 0x00c7001d0c007988 */ /* 0x0083e80008000406 */
[----:B0-----:R-:W3:Y:S04]  /*11680*/  LDL.LU R17, [R1+0x16c] ;  /* 0x00016c0001117983 */ /* 0x001ee80000300800 */
[----:B------:R0:W-:Y:S04]  /*11690*/  STS.U16 [R12+UR6+0x8700], R13 ;  /* 0x0087000d0c007988 */ /* 0x0001e80008000406 */
[----:B-1----:R-:W3:Y:S04]  /*116a0*/  LDL.LU R29, [R1+0x144] ;  /* 0x00014400011d7983 */ /* 0x002ee80000300800 */
[----:B------:R1:W-:Y:S04]  /*116b0*/  STS.U16 [R12+UR6+0x9600], R5 ;  /* 0x009600050c007988 */ /* 0x0003e80008000406 */
        /* <DEDUP_REMOVED lines=13> */
[----:B-1----:R-:W3:Y:S04]  /*11790*/  LDL.LU R2, [R1+0x34] ;  /* 0x0000340001027983 */ /* 0x002ee80000300800 */
[----:B--2---:R0:W-:Y:S04]  /*117a0*/  STS.U16 [R12+UR6+0xf600], R11 ;  /* 0x00f6000b0c007988 */ /* 0x0041e80008000406 */
[----:B0-----:R-:W2:Y:S04]  /*117b0*/  LDL.LU R11, [R1+0x28d8] ;  /* 0x0028d800010b7983 */ /* 0x001ea80000300800 */
[----:B--2---:R0:W-:Y:S04]  /*117c0*/  STS.U16 [R12+UR6+0xf700], R11 ;  /* 0x00f7000b0c007988 */ /* 0x0041e80008000406 */
[----:B0-----:R-:W4:Y:S04]  /*117d0*/  LDL.LU R11, [R1+0x28d4] ;  /* 0x0028d400010b7983 */ /* 0x001f280000300800 */
[----:B------:R-:W2:Y:S04]  /*117e0*/  LDL.LU R12, [R1+0x420] ;  /* 0x00042000010c7983 */ /* 0x000ea80000300800 */
[----:B----4-:R0:W-:Y:S04]  /*117f0*/  STS.U16 [R11+UR6+0x800], R14 ;  /* 0x0008000e0b007988 */ /* 0x0101e80008000406 */
[----:B-----5:R1:W-:Y:S04]  /*11800*/  STS.U16 [R11+UR6+0x900], R0 ;  /* 0x000900000b007988 */ /* 0x0203e80008000406 */
[----:B------:R4:W-:Y:S04]  /*11810*/  STS.U16 [R11+UR6+0x1800], R9 ;  /* 0x001800090b007988 */ /* 0x0009e80008000406 */
[----:B0-----:R-:W5:Y:S04]  /*11820*/  LDL.LU R14, [R1+0x28d0] ;  /* 0x0028d000010e7983 */ /* 0x001f680000300800 */
[----:B-1----:R-:W5:Y:S04]  /*11830*/  LDL.LU R0, [R1+0x28cc] ;  /* 0x0028cc0001007983 */ /* 0x002f680000300800 */
[----:B----4-:R-:W4:Y:S04]  /*11840*/  LDL.LU R9, [R1+0x28c8] ;  /* 0x0028c80001097983 */ /* 0x010f280000300800 */
[----:B------:R0:W-:Y:S04]  /*11850*/  STS.U16 [R11+UR6+0x1900], R10 ;  /* 0x0019000a0b007988 */ /* 0x0001e80008000406 */
[----:B------:R1:W-:Y:S04]  /*11860*/  STS.U16 [R11+UR6+0x2800], R16 ;  /* 0x002800100b007988 */ /* 0x0003e80008000406 */
[----:B---3--:R3:W-:Y:S04]  /*11870*/  STS.U16 [R11+UR6+0x9900], R29 ;  /* 0x0099001d0b007988 */ /* 0x0087e80008000406 */
[----:B0-----:R-:W4:Y:S04]  /*11880*/  LDL.LU R10, [R1+0x28c4] ;  /* 0x0028c400010a7983 */ /* 0x001f280000300800 */
[----:B-1----:R-:W4:Y:S04]  /*11890*/  LDL.LU R16, [R1+0x28c0] ;  /* 0x0028c00001107983 */ /* 0x002f280000300800 */
[----:B---3--:R-:W3:Y:S04]  /*118a0*/  LDL.LU R29, [R1+0x1c] ;  /* 0x00001c00011d7983 */ /* 0x008ee80000300800 */
[----:B------:R0:W-:Y:S04]  /*118b0*/  STS.U16 [R11+UR6+0x4800], R3 ;  /* 0x004800030b007988 */ /* 0x0001e80008000406 */
[----:B0-----:R-:W3:Y:S04]  /*118c0*/  LDL.LU R3, [R1+0x49c] ;  /* 0x00049c0001037983 */ /* 0x001ee80000300800 */
[----:B------:R0:W-:Y:S04]  /*118d0*/  STS.U16 [R11+UR6+0x4900], R28 ;  /* 0x0049001c0b007988 */ /* 0x0001e80008000406 */
[----:B------:R1:W-:Y:S04]  /*118e0*/  STS.U16 [R11+UR6+0xb900], R6 ;  /* 0x00b900060b007988 */ /* 0x0003e80008000406 */
[----:B------:R2:W-:Y:S04]  /*118f0*/  STS.U16 [R11+UR6+0xc800], R7 ;  /* 0x00c800070b007988 */ /* 0x0005e80008000406 */
[----:B0-----:R-:W3:Y:S04]  /*11900*/  LDL.LU R28, [R1+0x498] ;  /* 0x00049800011c7983 */ /* 0x001ee80000300800 */
[----:B-1----:R-:W3:Y:S04]  /*11910*/  LDL.LU R6, [R1+0x45c] ;  /* 0x00045c0001067983 */ /* 0x002ee80000300800 */
[----:B------:R0:W-:Y:S04]  /*11920*/  STS.U16 [R11+UR6+0xc900], R8 ;  /* 0x00c900080b007988 */ /* 0x0001e80008000406 */
[----:B--2---:R-:W2:Y:S04]  /*11930*/  LDL.LU R7, [R1+0x458] ;  /* 0x0004580001077983 */ /* 0x004ea80000300800 */
[----:B------:R1:W-:Y:S04]  /*11940*/  STS.U16 [R11+UR6+0xd800], R4 ;  /* 0x00d800040b007988 */ /* 0x0003e80008000406 */
[----:B0-----:R-:W2:Y:S04]  /*11950*/  LDL.LU R8, [R1+0x41c] ;  /* 0x00041c0001087983 */ /* 0x001ea80000300800 */
[----:B------:R0:W-:Y:S04]  /*11960*/  STS.U16 [R11+UR6+0xd900], R2 ;  /* 0x00d900020b007988 */ /* 0x0001e80008000406 */
[----:B-1----:R-:W2:Y:S04]  /*11970*/  LDL.LU R4, [R1+0x418] ;  /* 0x0004180001047983 */ /* 0x002ea80000300800 */
[----:B0-----:R-:W2:Y:S04]  /*11980*/  LDL.LU R2, [R1+0x2fc] ;  /* 0x0002fc0001027983 */ /* 0x001ea80000300800 */
[----:B------:R0:W-:Y:S04]  /*11990*/  STS.U16 [R11+UR6+0x2900], R12 ;  /* 0x0029000c0b007988 */ /* 0x0001e80008000406 */
[----:B------:R1:W-:Y:S04]  /*119a0*/  STS.U16 [R11+UR6+0x3800], R18 ;  /* 0x003800120b007988 */ /* 0x0003e80008000406 */
[----:B------:R1:W-:Y:S04]  /*119b0*/  STS.U16 [R11+UR6+0x3900], R22 ;  /* 0x003900160b007988 */ /* 0x0003e80008000406 */
[----:B0-----:R-:W2:Y:S04]  /*119c0*/  LDL.LU R12, [R1+0x244] ;  /* 0x00024400010c7983 */ /* 0x001ea80000300800 */
[----:B-1----:R-:W2:Y:S04]  /*119d0*/  LDL.LU R18, [R1+0x228] ;  /* 0x0002280001127983 */ /* 0x002ea80000300800 */
[----:B------:R0:W-:Y:S04]  /*119e0*/  STS.U16 [R11+UR6+0x5800], R27 ;  /* 0x0058001b0b007988 */ /* 0x0001e80008000406 */
[----:B------:R-:W2:Y:S04]  /*119f0*/  LDL.LU R22, [R1+0x224] ;  /* 0x0002240001167983 */ /* 0x000ea80000300800 */
[----:B------:R1:W-:Y:S04]  /*11a00*/  STS.U16 [R11+UR6+0x5900], R26 ;  /* 0x0059001a0b007988 */ /* 0x0003e80008000406 */
[----:B0-----:R-:W2:Y:S04]  /*11a10*/  LDL.LU R27, [R1+0x1e8] ;  /* 0x0001e800011b7983 */ /* 0x001ea80000300800 */
[----:B------:R0:W-:Y:S04]  /*11a20*/  STS.U16 [R11+UR6+0x6800], R15 ;  /* 0x0068000f0b007988 */ /* 0x0001e80008000406 */
[----:B-1----:R-:W2:Y:S04]  /*11a30*/  LDL.LU R26, [R1+0x1c8] ;  /* 0x0001c800011a7983 */ /* 0x002ea80000300800 */
        /* <DEDUP_REMOVED lines=18> */
[----:B-1----:R-:W2:Y:S01]  /*11b60*/  LDL.LU R20, [R1+0x9c] ;  /* 0x00009c0001147983 */ /* 0x002ea20000300800 */
[----:B-----5:R-:W-:-:S03]  /*11b70*/  LOP3.LUT R14, R14, 0x50, RZ, 0x3c, !PT ;  /* 0x000000500e0e7812 */ /* 0x020fc600078e3cff */
[----:B----4-:R-:W-:Y:S04]  /*11b80*/  STS.U16 [R11+UR6+0xf900], R9 ;  /* 0x00f900090b007988 */ /* 0x010fe80008000406 */
[----:B------:R-:W-:Y:S04]  /*11b90*/  STS.U16 [R11+UR6+0xf800], R10 ;  /* 0x00f8000a0b007988 */ /* 0x000fe80008000406 */
[----:B------:R-:W-:Y:S04]  /*11ba0*/  STS.U16 [R11+UR6+0xe900], R16 ;  /* 0x00e900100b007988 */ /* 0x000fe80008000406 */
[----:B---3--:R0:W-:Y:S04]  /*11bb0*/  STS.U16 [R11+UR6+0xe800], R29 ;  /* 0x00e8001d0b007988 */ /* 0x0081e80008000406 */
[----:B0-----:R-:W3:Y:S04]  /*11bc0*/  LDL.LU R29, [R1+0x20] ;  /* 0x00002000011d7983 */ /* 0x001ee80000300800 */
[----:B------:R-:W4:Y:S04]  /*11bd0*/  LDL.LU R16, [R1+0x254] ;  /* 0x0002540001107983 */ /* 0x000f280000300800 */
[----:B------:R-:W5:Y:S04]  /*11be0*/  LDL.LU R10, [R1+0x2a0] ;  /* 0x0002a000010a7983 */ /* 0x000f680000300800 */
[----:B------:R-:W5:Y:S04]  /*11bf0*/  LDL.LU R9, [R1+0x2f8] ;  /* 0x0002f80001097983 */ /* 0x000f680000300800 */
[----:B------:R-:W5:Y:S04]  /*11c00*/  LDL.LU R11, [R1+0x2a4] ;  /* 0x0002a400010b7983 */ /* 0x000f680000300800 */
[----:B------:R0:W-:Y:S04]  /*11c10*/  STS.U16 [R14+UR6+0xa00], R3 ;  /* 0x000a00030e007988 */ /* 0x0001e80008000406 */
[----:B0-----:R-:W5:Y:S04]  /*11c20*/  LDL.LU R3, [R1+0x28bc] ;  /* 0x0028bc0001037983 */ /* 0x001f680000300800 */
[----:B------:R0:W-:Y:S04]  /*11c30*/  STS.U16 [R14+UR6+0xb00], R28 ;  /* 0x000b001c0e007988 */ /* 0x0001e80008000406 */
[----:B------:R1:W-:Y:S04]  /*11c40*/  STS.U16 [R14+UR6+0x1a00], R6 ;  /* 0x001a00060e007988 */ /* 0x0003e80008000406 */
[----:B--2---:R2:W-:Y:S04]  /*11c50*/  STS.U16 [R14+UR6+0x1b00], R7 ;  /* 0x001b00070e007988 */ /* 0x0045e80008000406 */
[----:B0-----:R-:W5:Y:S04]  /*11c60*/  LDL.LU R28, [R1+0x28b8] ;  /* 0x0028b800011c7983 */ /* 0x001f680000300800 */
[----:B-1----:R-:W5:Y:S04]  /*11c70*/  LDL.LU R6, [R1+0x28b4] ;  /* 0x0028b40001067983 */ /* 0x002f680000300800 */
[----:B--2---:R-:W2:Y:S04]  /*11c80*/  LDL.LU R7, [R1+0x28b0] ;  /* 0x0028b00001077983 */ /* 0x004ea80000300800 */
[----:B------:R0:W-:Y:S04]  /*11c90*/  STS.U16 [R14+UR6+0x2a00], R8 ;  /* 0x002a00080e007988 */ /* 0x0001e80008000406 */
[----:B------:R1:W-:Y:S04]  /*11ca0*/  STS.U16 [R14+UR6+0x2b00], R4 ;  /* 0x002b00040e007988 */ /* 0x0003e80008000406 */
[----:B------:R1:W-:Y:S04]  /*11cb0*/  STS.U16 [R14+UR6+0x3a00], R2 ;  /* 0x003a00020e007988 */ /* 0x0003e80008000406 */
[----:B0-----:R-:W2:Y:S04]  /*11cc0*/  LDL.LU R8, [R1+0x28ac] ;  /* 0x0028ac0001087983 */ /* 0x001ea80000300800 */
[----:B-1----:R-:W2:Y:S04]  /*11cd0*/  LDL.LU R4, [R1+0x28a8] ;  /* 0x0028a80001047983 */ /* 0x002ea80000300800 */
[----:B------:R-:W2:Y:S04]  /*11ce0*/  LDL.LU R2, [R1+0x28a4] ;  /* 0x0028a40001027983 */ /* 0x000ea80000300800 */
[----:B------:R-:W-:Y:S04]  /*11cf0*/  STS.U16 [R14+UR6+0x5b00], R12 ;  /* 0x005b000c0e007988 */ /* 0x000fe80008000406 */
[----:B------:R-:W-:Y:S04]  /*11d00*/  STS.U16 [R14+UR6+0x6a00], R18 ;  /* 0x006a00120e007988 */ /* 0x000fe80008000406 */
[----:B------:R-:W-:Y:S04]  /*11d10*/  STS.U16 [R14+UR6+0x6b00], R22 ;  /* 0x006b00160e007988 */ /* 0x000fe80008000406 */
[----:B------:R-:W-:Y:S04]  /*11d20*/  STS.U16 [R14+UR6+0x7a00], R27 ;  /* 0x007a001b0e007988 */ /* 0x000fe80008000406 */
[----:B------:R0:W-:Y:S04]  /*11d30*/  STS.U16 [R14+UR6+0x8a00], R15 ;  /* 0x008a000f0e007988 */ /* 0x0001e80008000406 */
[----:B0-----:R-:W2:Y:S04]  /*11d40*/  LDL.LU R15, [R1+0x494] ;  /* 0x00049400010f7983 */ /* 0x001ea80000300800 */
[----:B------:R-:W-:Y:S04]  /*11d50*/  STS.U16 [R14+UR6+0x7b00], R26 ;  /* 0x007b001a0e007988 */ /* 0x000fe80008000406 */
[----:B------:R-:W-:Y:S04]  /*11d60*/  STS.U16 [R14+UR6+0x8b00], R25 ;  /* 0x008b00190e007988 */ /* 0x000fe80008000406 */
[----:B------:R-:W-:Y:S04]  /*11d70*/  STS.U16 [R14+UR6+0x9a00], R24 ;  /* 0x009a00180e007988 */ /* 0x000fe80008000406 */
[----:B------:R-:W-:Y:S04]  /*11d80*/  STS.U16 [R14+UR6+0x9b00], R23 ;  /* 0x009b00170e007988 */ /* 0x000fe80008000406 */
[----:B------:R-:W-:Y:S04]  /*11d90*/  STS.U16 [R14+UR6+0xaa00], R21 ;  /* 0x00aa00150e007988 */ /* 0x000fe80008000406 */
[----:B------:R0:W-:Y:S04]  /*11da0*/  STS.U16 [R14+UR6+0xba00], R17 ;  /* 0x00ba00110e007988 */ /* 0x0001e80008000406 */
[----:B------:R1:W-:Y:S04]  /*11db0*/  STS.U16 [R14+UR6+0xbb00], R13 ;  /* 0x00bb000d0e007988 */ /* 0x0003e80008000406 */
[----:B0-----:R-:W2:Y:S04]  /*11dc0*/  LDL.LU R17, [R1+0x490] ;  /* 0x0004900001117983 */ /* 0x001ea80000300800 */
[----:B------:R0:W-:Y:S04]  /*11dd0*/  STS.U16 [R14+UR6+0xca00], R5 ;  /* 0x00ca00050e007988 */ /* 0x0001e80008000406 */
[----:B-1----:R-:W2:Y:S04]  /*11de0*/  LDL.LU R13, [R1+0x454] ;  /* 0x00045400010d7983 */ /* 0x002ea80000300800 */
[----:B------:R-:W-:Y:S04]  /*11df0*/  STS.U16 [R14+UR6+0xcb00], R20 ;  /* 0x00cb00140e007988 */ /* 0x000fe80008000406 */
[----:B0-----:R-:W2:Y:S04]  /*11e00*/  LDL.LU R5, [R1+0x450] ;  /* 0x0004500001057983 */ /* 0x001ea80000300800 */
[----:B------:R-:W-:Y:S04]  /*11e10*/  STS.U16 [R14+UR6+0xab00], R19 ;  /* 0x00ab00130e007988 */ /* 0x000fe80008000406 */
[----:B---3--:R-:W-:Y:S04]  /*11e20*/  STS.U16 [R14+UR6+0xda00], R29 ;  /* 0x00da001d0e007988 */ /* 0x008fe80008000406 */
[----:B----4-:R-:W-:Y:S04]  /*11e30*/  STS.U16 [R14+UR6+0x5a00], R16 ;  /* 0x005a00100e007988 */ /* 0x010fe80008000406 */
[----:B-----5:R0:W-:Y:S04]  /*11e40*/  STS.U16 [R14+UR6+0x3b00], R9 ;  /* 0x003b00090e007988 */ /* 0x0201e80008000406 */
[----:B------:R1:W-:Y:S01]  /*11e50*/  STS.U16 [R14+UR6+0x4a00], R11 ;  /* 0x004a000b0e007988 */ /* 0x0003e20008000406 */
[----:B0-----:R-:W-:-:S03]  /*11e60*/  SHF.L.U32 R9, R3, 0x1, RZ ;  /* 0x0000000103097819 */ /* 0x001fc600000006ff */
[----:B------:R-:W3:Y:S04]  /*11e70*/  LDL.LU R3, [R1+0x414] ;  /* 0x0004140001037983 */ /* 0x000ee80000300800 */
[----:B------:R-:W4:Y:S04]  /*11e80*/  LDL.LU R20, [R1+0x410] ;  /* 0x0004100001147983 */ /* 0x000f280000300800 */
[----:B------:R-:W5:Y:S04]  /*11e90*/  LDL.LU R29, [R1+0x2f4] ;  /* 0x0002f400011d7983 */ /* 0x000f680000300800 */
[----:B-1----:R-:W5:Y:S04]  /*11ea0*/  LDL.LU R11, [R1+0x208] ;  /* 0x00020800010b7983 */ /* 0x002f680000300800 */
        /* <DEDUP_REMOVED lines=10> */
[----:B------:R0:W-:Y:S04]  /*11f50*/  STS.U16 [R14+UR6+0x4b00], R10 ;  /* 0x004b000a0e007988 */ /* 0x0001e80008000406 */
[----:B--2---:R1:W-:Y:S04]  /*11f60*/  STS.U16 [R14+UR6+0xdb00], R2 ;  /* 0x00db00020e007988 */ /* 0x0043e80008000406 */
[----:B------:R-:W2:Y:S01]  /*11f70*/  LDL.LU R19, [R1+0x90] ;  /* 0x0000900001137983 */ /* 0x000ea20000300800 */
[----:B0-----:R-:W-:-:S03]  /*11f80*/  LOP3.LUT R10, R9, 0x60, RZ, 0x3c, !PT ;  /* 0x00000060090a7812 */ /* 0x001fc600078e3cff */
[----:B-1----:R-:W2:Y:S04]  /*11f90*/  LDL.LU R2, [R1+0x8c] ;  /* 0x00008c0001027983 */ /* 0x002ea80000300800 */
[----:B------:R-:W2:Y:S04]  /*11fa0*/  LDL.LU R9, [R1+0x2f0] ;  /* 0x0002f00001097983 */ /* 0x000ea80000300800 */
[----:B------:R0:W-:Y:S04]  /*11fb0*/  STS.U16 [R14+UR6+0xea00], R4 ;  /* 0x00ea00040e007988 */ /* 0x0001e80008000406 */
[----:B------:R1:W-:Y:S04]  /*11fc0*/  STS.U16 [R14+UR6+0xeb00], R8 ;  /* 0x00eb00080e007988 */ /* 0x0003e80008000406 */
[----:B------:R1:W-:Y:S04]  /*11fd0*/  STS.U16 [R14+UR6+0xfa00], R7 ;  /* 0x00fa00070e007988 */ /* 0x0003e80008000406 */
[----:B0-----:R-:W2:Y:S04]  /*11fe0*/  LDL.LU R4, [R1+0x220] ;  /* 0x0002200001047983 */ /* 0x001ea80000300800 */
[----:B-1----:R-:W2:Y:S04]  /*11ff0*/  LDL.LU R8, [R1+0x248] ;  /* 0x0002480001087983 */ /* 0x002ea80000300800 */
[----:B------:R-:W2:Y:S04]  /*12000*/  LDL.LU R7, [R1+0x258] ;  /* 0x0002580001077983 */ /* 0x000ea80000300800 */
[----:B------:R0:W-:Y:S04]  /*12010*/  STS.U16 [R14+UR6+0xfb00], R6 ;  /* 0x00fb00060e007988 */ /* 0x0001e80008000406 */
[----:B------:R1:W-:Y:S04]  /*12020*/  STS.U16 [R10+UR6+0xc00], R15 ;  /* 0x000c000f0a007988 */ /* 0x0003e80008000406 */
[----:B0-----:R-:W2:Y:S04]  /*12030*/  LDL.LU R6, [R1+0x2c0] ;  /* 0x0002c00001067983 */ /* 0x001ea80000300800 */
[----:B------:R-:W2:Y:S04]  /*12040*/  LDL.LU R14, [R1+0x2ac] ;  /* 0x0002ac00010e7983 */ /* 0x000ea80000300800 */
[----:B-1----:R-:W2:Y:S04]  /*12050*/  LDL.LU R15, [R1+0x28a0] ;  /* 0x0028a000010f7983 */ /* 0x002ea80000300800 */
[----:B------:R0:W-:Y:S04]  /*12060*/  STS.U16 [R10+UR6+0xd00], R17 ;  /* 0x000d00110a007988 */ /* 0x0001e80008000406 */
[----:B------:R1:W-:Y:S04]  /*12070*/  STS.U16 [R10+UR6+0x1c00], R13 ;  /* 0x001c000d0a007988 */ /* 0x0003e80008000406 */
[----:B0-----:R-:W2:Y:S04]  /*12080*/  LDL.LU R17, [R1+0x289c] ;  /* 0x00289c0001117983 */ /* 0x001ea80000300800 */
[----:B------:R0:W-:Y:S04]  /*12090*/  STS.U16 [R10+UR6+0x1d00], R5 ;  /* 0x001d00050a007988 */ /* 0x0001e80008000406 */
[----:B-1----:R-:W2:Y:S04]  /*120a0*/  LDL.LU R13, [R1+0x2898] ;  /* 0x00289800010d7983 */ /* 0x002ea80000300800 */
[----:B0-----:R-:W2:Y:S04]  /*120b0*/  LDL.LU R5, [R1+0x2894] ;  /* 0x0028940001057983 */ /* 0x001ea80000300800 */
[----:B---3--:R0:W-:Y:S04]  /*120c0*/  STS.U16 [R10+UR6+0x2c00], R3 ;  /* 0x002c00030a007988 */ /* 0x0081e80008000406 */
[----:B----4-:R1:W-:Y:S04]  /*120d0*/  STS.U16 [R10+UR6+0x2d00], R20 ;  /* 0x002d00140a007988 */ /* 0x0103e80008000406 */
[----:B-----5:R3:W-:Y:S04]  /*120e0*/  STS.U16 [R10+UR6+0x3c00], R29 ;  /* 0x003c001d0a007988 */ /* 0x0207e80008000406 */
[----:B0-----:R-:W4:Y:S04]  /*120f0*/  LDL.LU R3, [R1+0x2890] ;  /* 0x0028900001037983 */ /* 0x001f280000300800 */
[----:B-1----:R-:W5:Y:S04]  /*12100*/  LDL.LU R20, [R1+0x288c] ;  /* 0x00288c0001147983 */ /* 0x002f680000300800 */
[----:B---3--:R-:W3:Y:S04]  /*12110*/  LDL.LU R29, [R1+0x2888] ;  /* 0x00288800011d7983 */ /* 0x008ee80000300800 */
[----:B--2---:R-:W-:Y:S04]  /*12120*/  STS.U16 [R10+UR6+0x3d00], R9 ;  /* 0x003d00090a007988 */ /* 0x004fe80008000406 */
        /* <DEDUP_REMOVED lines=11> */
[----:B0-----:R-:W2:Y:S01]  /*121e0*/  LDL.LU R2, [R1+0x408] ;  /* 0x0004080001027983 */ /* 0x001ea20000300800 */
[----:B------:R-:W0:Y:S03]  /*121f0*/  S2R R9, SR_TID.X ;  /* 0x0000000000097919 */ /* 0x000e260000002100 */
[----:B------:R1:W-:Y:S04]  /*12200*/  STS.U16 [R10+UR6+0x4c00], R6 ;  /* 0x004c00060a007988 */ /* 0x0003e80008000406 */
[----:B------:R1:W-:Y:S04]  /*12210*/  STS.U16 [R10+UR6+0x4d00], R14 ;  /* 0x004d000e0a007988 */ /* 0x0003e80008000406 */
[----:B------:R1:W-:Y:S04]  /*12220*/  STS.U16 [R10+UR6+0x5c00], R7 ;  /* 0x005c00070a007988 */ /* 0x0003e80008000406 */
[----:B-1----:R-:W2:Y:S04]  /*12230*/  LDL.LU R6, [R1+0x1d8] ;  /* 0x0001d80001067983 */ /* 0x002ea80000300800 */
[----:B------:R-:W2:Y:S04]  /*12240*/  LDL.LU R14, [R1+0x1d4] ;  /* 0x0001d400010e7983 */ /* 0x000ea80000300800 */
[----:B------:R1:W-:Y:S04]  /*12250*/  STS.U16 [R10+UR6+0x5d00], R8 ;  /* 0x005d00080a007988 */ /* 0x0003e80008000406 */
[----:B------:R-:W2:Y:S01]  /*12260*/  LDL.LU R7, [R1+0x190] ;  /* 0x0001900001077983 */ /* 0x000ea20000300800 */
[----:B0-----:R-:W-:-:S03]  /*12270*/  LOP3.LUT R9, R9, 0x7f, RZ, 0xc0, !PT ;  /* 0x0000007f09097812 */ /* 0x001fc600078ec0ff */
[----:B------:R0:W-:Y:S04]  /*12280*/  STS.U16 [R10+UR6+0x6d00], R11 ;  /* 0x006d000b0a007988 */ /* 0x0001e80008000406 */
[----:B-1----:R-:W2:Y:S01]  /*12290*/  LDL.LU R8, [R1+0x184] ;  /* 0x0001840001087983 */ /* 0x002ea20000300800 */
[----:B------:R-:W-:-:S03]  /*122a0*/  SHF.L.U32 R9, R9, 0x1, RZ ;  /* 0x0000000109097819 */ /* 0x000fc600000006ff */
        /* <DEDUP_REMOVED lines=14> */
[----:B------:R-:W-:Y:S01]  /*12390*/  STS.U16 [R10+UR6+0xed00], R5 ;  /* 0x00ed00050a007988 */ /* 0x000fe20008000406 */
[----:B-1----:R-:W-:-:S03]  /*123a0*/  LOP3.LUT R4, R9, 0x70, RZ, 0x3c, !PT ;  /* 0x0000007009047812 */ /* 0x002fc600078e3cff */
[----:B------:R-:W-:Y:S04]  /*123b0*/  STS.U16 [R10+UR6+0xfc00], R13 ;  /* 0x00fc000d0a007988 */ /* 0x000fe80008000406 */
[----:B------:R-:W-:Y:S04]  /*123c0*/  STS.U16 [R10+UR6+0xfd00], R17 ;  /* 0x00fd00110a007988 */ /* 0x000fe80008000406 */
[----:B----4-:R-:W-:Y:S04]  /*123d0*/  STS.U16 [R10+UR6+0xec00], R3 ;  /* 0x00ec00030a007988 */ /* 0x010fe80008000406 */
[----:B-----5:R-:W-:Y:S04]  /*123e0*/  STS.U16 [R10+UR6+0xdd00], R20 ;  /* 0x00dd00140a007988 */ /* 0x020fe80008000406 */
[----:B---3--:R0:W-:Y:S04]  /*123f0*/  STS.U16 [R10+UR6+0xdc00], R29 ;  /* 0x00dc001d0a007988 */ /* 0x0081e80008000406 */
        /* <DEDUP_REMOVED lines=8> */
[----:B------:R0:W-:Y:S04]  /*12480*/  STS.U16 [R4+UR6+0xe00], R25 ;  /* 0x000e001904007988 */ /* 0x0001e80008000406 */
[----:B------:R1:W-:Y:S04]  /*12490*/  STS.U16 [R4+UR6+0xf00], R24 ;  /* 0x000f001804007988 */ /* 0x0003e80008000406 */
[----:B0-----:R-:W5:Y:S04]  /*124a0*/  LDL.LU R25, [R1+0x2884] ;  /* 0x0028840001197983 */ /* 0x001f680000300800 */
[----:B-1----:R-:W5:Y:S04]  /*124b0*/  LDL.LU R24, [R1+0x2880] ;  /* 0x0028800001187983 */ /* 0x002f680000300800 */
[----:B--2---:R0:W-:Y:S04]  /*124c0*/  STS.U16 [R4+UR6+0x1e00], R23 ;  /* 0x001e001704007988 */ /* 0x0041e80008000406 */
[----:B------:R1:W-:Y:S04]  /*124d0*/  STS.U16 [R4+UR6+0x1f00], R21 ;  /* 0x001f001504007988 */ /* 0x0003e80008000406 */
[----:B0-----:R-:W2:Y:S04]  /*124e0*/  LDL.LU R23, [R1+0x287c] ;  /* 0x00287c0001177983 */ /* 0x001ea80000300800 */
[----:B-1----:R-:W2:Y:S04]  /*124f0*/  LDL.LU R21, [R1+0x2878] ;  /* 0x0028780001157983 */ /* 0x002ea80000300800 */
[----:B------:R0:W-:Y:S04]  /*12500*/  STS.U16 [R4+UR6+0x2e00], R19 ;  /* 0x002e001304007988 */ /* 0x0001e80008000406 */
[----:B------:R1:W-:Y:S04]  /*12510*/  STS.U16 [R4+UR6+0x2f00], R2 ;  /* 0x002f000204007988 */ /* 0x0003e80008000406 */
[----:B0-----:R-:W2:Y:S04]  /*12520*/  LDL.LU R19, [R1+0x2874] ;  /* 0x0028740001137983 */ /* 0x001ea80000300800 */
[----:B-1----:R-:W2:Y:S04]  /*12530*/  LDL.LU R2, [R1+0x2870] ;  /* 0x0028700001027983 */ /* 0x002ea80000300800 */
        /* <DEDUP_REMOVED lines=12> */
[----:B---3--:R0:W-:Y:S04]  /*12600*/  STS.U16 [R4+UR6+0x6f00], R29 ;  /* 0x006f001d04007988 */ /* 0x0081e80008000406 */
[----:B----4-:R-:W-:Y:S04]  /*12610*/  STS.U16 [R4+UR6+0x6e00], R20 ;  /* 0x006e001404007988 */ /* 0x010fe80008000406 */
[----:B-----5:R-:W-:Y:S04]  /*12620*/  STS.U16 [R4+UR6+0x5f00], R9 ;  /* 0x005f000904007988 */ /* 0x020fe80008000406 */
[----:B------:R-:W-:Y:S04]  /*12630*/  STS.U16 [R4+UR6+0x5e00], R3 ;  /* 0x005e000304007988 */ /* 0x000fe80008000406 */
[----:B------:R-:W-:Y:S04]  /*12640*/  STS.U16 [R4+UR6+0x4f00], R5 ;  /* 0x004f000504007988 */ /* 0x000fe80008000406 */
[----:B------:R-:W-:Y:S04]  /*12650*/  STS.U16 [R4+UR6+0x4e00], R13 ;  /* 0x004e000d04007988 */ /* 0x000fe80008000406 */
[----:B------:R-:W-:Y:S04]  /*12660*/  STS.U16 [R4+UR6+0x3e00], R17 ;  /* 0x003e001104007988 */ /* 0x000fe80008000406 */
[----:B------:R-:W-:Y:S04]  /*12670*/  STS.U16 [R4+UR6+0x3f00], R10 ;  /* 0x003f000a04007988 */ /* 0x000fe80008000406 */
[----:B------:R-:W-:Y:S04]  /*12680*/  STS.U16 [R4+UR6+0xfe00], R25 ;  /* 0x00fe001904007988 */ /* 0x000fe80008000406 */
[----:B------:R-:W-:Y:S04]  /*12690*/  STS.U16 [R4+UR6+0xef00], R24 ;  /* 0x00ef001804007988 */ /* 0x000fe80008000406 */
[----:B--2---:R-:W-:Y:S04]  /*126a0*/  STS.U16 [R4+UR6+0xee00], R23 ;  /* 0x00ee001704007988 */ /* 0x004fe80008000406 */
[----:B------:R-:W-:Y:S04]  /*126b0*/  STS.U16 [R4+UR6+0xdf00], R21 ;  /* 0x00df001504007988 */ /* 0x000fe80008000406 */
[----:B------:R-:W-:Y:S04]  /*126c0*/  STS.U16 [R4+UR6+0xde00], R19 ;  /* 0x00de001304007988 */ /* 0x000fe80008000406 */
[----:B------:R-:W-:Y:S01]  /*126d0*/  STS.U16 [R4+UR6+0xcf00], R2 ;  /* 0x00cf000204007988 */ /* 0x000fe20008000406 */
[----:B------:R-:W-:Y:S06]  /*126e0*/  BAR.SYNC.DEFER_BLOCKING 0x0 ;  /* 0x0000000000007b1d */ /* 0x000fec0000010000 */
[----:B------:R-:W1:Y:S04]  /*126f0*/  LDSM.16.M88.4 R24, [R28+UR6] ;  /* 0x000000061c18783b */ /* 0x000e680008000200 */
[----:B------:R-:W2:Y:S04]  /*12700*/  LDSM.16.M88.4 R8, [R28+UR6+0x8000] ;  /* 0x008000061c08783b */ /* 0x000ea80008000200 */
[----:B------:R-:W3:Y:S04]  /*12710*/  LDSM.16.M88.4 R20, [R28+UR6+0x4000] ;  /* 0x004000061c14783b */ /* 0x000ee80008000200 */
[----:B------:R-:W4:Y:S04]  /*12720*/  LDSM.16.M88.4 R4, [R28+UR6+0xc000] ;  /* 0x00c000061c04783b */ /* 0x000f280008000200 */
[----:B------:R-:W5:Y:S01]  /*12730*/  LDSM.16.MT88.4 R12, [R0+UR6+0x10000] ;  /* 0x01000006000c783b */ /* 0x000f620008004200 */
[----:B0-----:R-:W-:-:S03]  /*12740*/  LOP3.LUT R29, R0, 0x20, RZ, 0x3c, !PT ;  /* 0x00000020001d7812 */ /* 0x001fc600078e3cff */
[----:B------:R-:W-:Y:S04]  /*12750*/  LDSM.16.MT88.4 R16, [R0+UR6+0x10400] ;  /* 0x010400060010783b */ /* 0x000fe80008004200 */
[----:B-1----:R-:W-:Y:S04]  /*12760*/  STL [R1+0x2844], R26 ;  /* 0x0028441a01007387 */ /* 0x002fe80000100800 */
[----:B------:R-:W-:Y:S01]  /*12770*/  STL [R1+0x2840], R27 ;  /* 0x0028401b01007387 */ /* 0x000fe20000100800 */
[----:B--2---:R-:W-:Y:S01]  /*12780*/  MOV R3, R8 ;  /* 0x0000000800037202 */ /* 0x004fe20000000f00 */
[----:B------:R-:W-:-:S02]  /*12790*/  IMAD.MOV.U32 R2, RZ, RZ, R9 ;  /* 0x000000ffff027224 */ /* 0x000fc400078e0009 */
[----:B------:R-:W-:Y:S04]  /*127a0*/  STL.64 [R1+0x28], R10 ;  /* 0x0000280a01007387 */ /* 0x000fe80000100a00 */
[----:B------:R-:W0:Y:S04]  /*127b0*/  LDSM.16.MT88.4 R8, [R29+UR6+0x10000] ;  /* 0x010000061d08783b */ /* 0x000e280008004200 */
[----:B---3--:R-:W-:Y:S04]  /*127c0*/  STL.64 [R1+0x8], R22 ;  /* 0x0000081601007387 */ /* 0x008fe80000100a00 */
[----:B----4-:R-:W-:Y:S04]  /*127d0*/  STL.64 [R1+0x10], R4 ;  /* 0x0000100401007387 */ /* 0x010fe80000100a00 */
[----:B------:R5:W-:Y:S02]  /*127e0*/  STL.64 [R1+0x18], R6 ;  /* 0x0000180601007387 */ /* 0x000be40000100a00 */
[----:B-----5:R-:W-:Y:S02]  /*127f0*/  HMMA.16816.F32.BF16 R4, R12, R24, RZ ;  /* 0x000000180c04723c */ /* 0x020fe400000418ff */
[----:B0-----:R-:W-:Y:S04]  /*12800*/  STL [R1+0x2858], R9 ;  /* 0x0028580901007387 */ /* 0x001fe80000100800 */
[----:B------:R-:W-:-:S13]  /*12810*/  STL [R1+0x2854], R10 ;  /* 0x0028540a01007387 */ /* 0x000fda0000100800 */
[----:B------:R-:W-:Y:S01]  /*12820*/  MOV R26, R4 ;  /* 0x00000004001a7202 */ /* 0x000fe20000000f00 */
[----:B------:R-:W-:Y:S01]  /*12830*/  STL [R1+0x2850], R11 ;  /* 0x0028500b01007387 */ /* 0x000fe20000100800 */
[----:B------:R-:W-:-:S03]  /*12840*/  MOV R27, R5 ;  /* 0x00000005001b7202 */ /* 0x000fc60000000f00 */
[----:B------:R0:W-:Y:S02]  /*12850*/  STL.64 [R1+0x2830], R18 ;  /* 0x0028301201007387 */ /* 0x0001e40000100a00 */
[----:B0-----:R-:W-:Y:S01]  /*12860*/  IMAD.MOV.U32 R19, RZ, RZ, R6 ;  /* 0x000000ffff137224 */ /* 0x001fe200078e0006 */
[----:B------:R-:W-:Y:S02]  /*12870*/  MOV R18, R7 ;  /* 0x0000000700127202 */ /* 0x000fe40000000f00 */
[----:B------:R-:W0:Y:S04]  /*12880*/  LDSM.16.MT88.4 R4, [R29+UR6+0x10400] ;  /* 0x010400061d04783b */ /* 0x000e280008004200 */
[----:B------:R1:W-:Y:S04]  /*12890*/  STL.64 [R1+0x2828], R16 ;  /* 0x0028281001007387 */ /* 0x0003e80000100a00 */
[----:B------:R-:W-:Y:S04]  /*128a0*/  STL [R1+0x284c], R27 ;  /* 0x00284c1b01007387 */ /* 0x000fe80000100800 */
[----:B------:R-:W-:Y:S01]  /*128b0*/  STL [R1+0x2848], R26 ;  /* 0x0028481a01007387 */ /* 0x000fe20000100800 */
[----:B-1----:R-:W-:-:S02]  /*128c0*/  MOV R16, R3 ;  /* 0x0000000300107202 */ /* 0x002fc40000000f00 */
[----:B------:R-:W-:Y:S02]  /*128d0*/  MOV R17, R2 ;  /* 0x0000000200117202 */ /* 0x000fe40000000f00 */
[----:B------:R-:W-:Y:S01]  /*128e0*/  MOV R9, R20 ;  /* 0x0000001400097202 */ /* 0x000fe20000000f00 */
[----:B0-----:R-:W-:Y:S04]  /*128f0*/  STL.64 [R1+0x27f0], R6 ;  /* 0x0027f00601007387 */ /* 0x001fe80000100a00 */
[----:B------:R0:W-:Y:S02]  /*12900*/  STL.64 [R1+0x27e8], R4 ;  /* 0x0027e80401007387 */ /* 0x0001e40000100a00 */
[----:B0-----:R-:W-:Y:S01]  /*12910*/  HMMA.16816.F32.BF16 R4, R12, R20, RZ ;  /* 0x000000140c04723c */ /* 0x001fe200000418ff */
[----:B------:R-:W-:-:S15]  /*12920*/  MOV R10, R21 ;  /* 0x00000015000a7202 */ /* 0x000fde0000000f00 */
[----:B------:R-:W-:-:S03]  /*12930*/  NOP ;  /* 0x0000000000007918 */ /* 0x000fc60000000000 */
[----:B------:R-:W-:Y:S01]  /*12940*/  MOV R22, R4 ;  /* 0x0000000400167202 */ /* 0x000fe20000000f00 */
[----:B------:R-:W-:Y:S01]  /*12950*/  IMAD.MOV.U32 R21, RZ, RZ, R5 ;  /* 0x000000ffff157224 */ /* 0x000fe200078e0005 */
[----:B------:R-:W-:Y:S02]  /*12960*/  MOV R20, R6 ;  /* 0x0000000600147202 */ /* 0x000fe40000000f00 */
[----:B------:R-:W-:Y:S02]  /*12970*/  MOV R2, R7 ;  /* 0x0000000700027202 */ /* 0x000fe40000000f00 */
[----:B------:R-:W-:-:S15]  /*12980*/  HMMA.16816.F32.BF16 R4, R12, R16, RZ ;  /* 0x000000100c04723c */ /* 0x000fde00000418ff */
[----:B------:R-:W-:-:S04]  /*12990*/  NOP ;  /* 0x0000000000007918 */ /* 0x000fc80000000000 */
[----:B------:R-:W-:-:S05]  /*129a0*/  MOV R11, R4 ;  /* 0x00000004000b7202 */ /* 0x000fca0000000f00 */
[----:B------:R-:W-:Y:S04]  /*129b0*/  STL.64 [R1+0x2868], R10 ;  /* 0x0028680a01007387 */ /* 0x000fe80000100a00 */
[----:B------:R0:W-:Y:S04]  /*129c0*/  STL.64 [R1+0x2860], R8 ;  /* 0x0028600801007387 */ /* 0x0001e80000100a00 */
[----:B0-----:R-:W2:Y:S01]  /*129d0*/  LDL.LU.64 R8, [R1+0x10] ;  /* 0x0000100001087983 */ /* 0x001ea20000300a00 */
[----:B------:R-:W-:Y:S01]  /*129e0*/  MOV R27, R5 ;  /* 0x00000005001b7202 */ /* 0x000fe20000000f00 */
[----:B------:R-:W-:Y:S01]  /*129f0*/  IMAD.MOV.U32 R26, RZ, RZ, R6 ;  /* 0x000000ffff1a7224 */ /* 0x000fe200078e0006 */
[----:B------:R-:W-:Y:S01]  /*12a00*/  MOV R23, R7 ;  /* 0x0000000700177202 */ /* 0x000fe20000000f00 */
[----:B------:R0:W-:Y:S04]  /*12a10*/  STL.64 [R1+0x2838], R16 ;  /* 0x0028381001007387 */ /* 0x0001e80000100a00 */
[----:B------:R-:W3:Y:S01]  /*12a20*/  LDL.LU.64 R10, [R1+0x2868] ;  /* 0x00286800010a7983 */ /* 0x000ee20000300a00 */
[----:B--2---:R-:W-:Y:S03]  /*12a30*/  HMMA.16816.F32.BF16 R4, R12, R8, RZ ;  /* 0x000000080c04723c */ /* 0x004fe600000418ff */
[----:B------:R-:W1:Y:S01]  /*12a40*/  LDSM.16.MT88.4 R12, [R0+UR6+0x10800] ;  /* 0x01080006000c783b */ /* 0x000e620008004200 */
[----:B0-----:R-:W-:-:S02]  /*12a50*/  MOV R17, R8 ;  /* 0x0000000800117202 */ /* 0x001fc40000000f00 */
[----:B------:R-:W-:Y:S02]  /*12a60*/  MOV R16, R9 ;  /* 0x0000000900107202 */ /* 0x000fe40000000f00 */
[----:B------:R-:W2:Y:S11]  /*12a70*/  LDL.LU.64 R8, [R1+0x2860] ;  /* 0x0028600001087983 */ /* 0x000eb60000300a00 */
[----:B------:R-:W-:Y:S04]  /*12a80*/  STL.64 [R1+0x2800], R6 ;  /* 0x0028000601007387 */ /* 0x000fe80000100a00 */
[----:B------:R-:W-:Y:S04]  /*12a90*/  STL.64 [R1+0x27f8], R4 ;  /* 0x0027f80401007387 */ /* 0x000fe80000100a00 */
[----:B------:R-:W-:Y:S04]  /*12aa0*/  STL [R1+0x2750], R28 ;  /* 0x0027501c01007387 */ /* 0x000fe80000100800 */
[----:B------:R-:W-:Y:S04]  /*12ab0*/  STL [R1+0x27d8], R0 ;  /* 0x0027d80001007387 */ /* 0x000fe80000100800 */
[----:B-1----:R0:W-:Y:S04]  /*12ac0*/  STL.64 [R1+0x27a0], R14 ;  /* 0x0027a00e01007387 */ /* 0x0021e80000100a00 */
[----:B------:R1:W-:Y:S04]  /*12ad0*/  STL.64 [R1+0x2798], R12 ;  /* 0x0027980c01007387 */ /* 0x0003e80000100a00 */
[----:B0-----:R-:W4:Y:S01]  /*12ae0*/  LDL.LU R14, [R1+0x18] ;  /* 0x00001800010e7983 */ /* 0x001f220000300800 */
[----:B------:R-:W-:-:S05]  /*12af0*/  LOP3.LUT R3, R28, 0x40, RZ, 0x3c, !PT ;  /* 0x000000401c037812 */ /* 0x000fca00078e3cff */
[----:B------:R-:W0:Y:S04]  /*12b00*/  LDSM.16.M88.4 R4, [R3+UR6] ;  /* 0x000000060304783b */ /* 0x000e280008000200 */
[----:B----4-:R-:W-:Y:S04]  /*12b10*/  STL [R1+0x2808], R14 ;  /* 0x0028080e01007387 */ /* 0x010fe80000100800 */
[----:B------:R-:W4:Y:S01]  /*12b20*/  LDL.LU R15, [R1+0x1c] ;  /* 0x00001c00010f7983 */ /* 0x000f220000300800 */
[----:B-1----:R-:W-:Y:S01]  /*12b30*/  IMAD.MOV.U32 R13, RZ, RZ, R16 ;  /* 0x000000ffff0d7224 */ /* 0x002fe200078e0010 */
[----:B--2---:R-:W-:-:S02]  /*12b40*/  MOV R16, R9 ;  /* 0x0000000900107202 */ /* 0x004fc40000000f00 */
[----:B------:R-:W-:Y:S02]  /*12b50*/  MOV R12, R17 ;  /* 0x00000011000c7202 */ /* 0x000fe40000000f00 */
[----:B---3--:R-:W-:Y:S01]  /*12b60*/  MOV R17, R10 ;  /* 0x0000000a00117202 */ /* 0x008fe20000000f00 */
[----:B----4-:R-:W-:Y:S04]  /*12b70*/  STL [R1+0x280c], R15 ;  /* 0x00280c0f01007387 */ /* 0x010fe80000100800 */
[----:B------:R-:W2:Y:S04]  /*12b80*/  LDL.LU R9, [R1+0x2858] ;  /* 0x0028580001097983 */ /* 0x000ea80000300800 */
[----:B0-----:R-:W-:Y:S04]  /*12b90*/  STL.64 [R1+0xd0], R4 ;  /* 0x0000d00401007387 */ /* 0x001fe80000100a00 */
[----:B------:R-:W-:Y:S04]  /*12ba0*/  STL.64 [R1+0xd8], R6 ;  /* 0x0000d80601007387 */ /* 0x000fe80000100a00 */
[----:B------:R-:W0:Y:S04]  /*12bb0*/  LDSM.16.M88.4 R4, [R3+UR6+0x4000] ;  /* 0x004000060304783b */ /* 0x000e280008000200 */
[----:B------:R-:W2:Y:S04]  /*12bc0*/  LDL.LU R10, [R1+0x2854] ;  /* 0x00285400010a7983 */ /* 0x000ea80000300800 */
[----:B0-----:R0:W-:Y:S04]  /*12bd0*/  STL.64 [R1+0xe0], R4 ;  /* 0x0000e00401007387 */ /* 0x0011e80000100a00 */
[----:B------:R1:W-:Y:S01]  /*12be0*/  STL.64 [R1+0xe8], R6 ;  /* 0x0000e80601007387 */ /* 0x0003e20000100a00 */
[----:B0-----:R-:W-:-:S03]  /*12bf0*/  MOV R4, R11 ;  /* 0x0000000b00047202 */ /* 0x001fc60000000f00 */
[----:B------:R-:W2:Y:S01]  /*12c00*/  LDL.LU R11, [R1+0x2850] ;  /* 0x00285000010b7983 */ /* 0x000ea20000300800 */
[----:B------:R-:W-:Y:S01]  /*12c10*/  MOV R5, R27 ;  /* 0x0000001b00057202 */ /* 0x000fe20000000f00 */
[----:B-1----:R-:W-:Y:S02]  /*12c20*/  IMAD.MOV.U32 R6, RZ, RZ, R26 ;  /* 0x000000ffff067224 */ /* 0x002fe400078e001a */
[----:B------:R-:W3:Y:S04]  /*12c30*/  LDL.LU R27, [R1+0x284c] ;  /* 0x00284c00011b7983 */ /* 0x000ee80000300800 */
[----:B------:R-:W4:Y:S01]  /*12c40*/  LDL.LU R26, [R1+0x2848] ;  /* 0x00284800011a7983 */ /* 0x000f220000300800 */
[----:B------:R-:W-:-:S05]  /*12c50*/  MOV R7, R23 ;  /* 0x0000001700077202 */ /* 0x000fca0000000f00 */
[----:B------:R0:W-:Y:S04]  /*12c60*/  STL.64 [R1+0x2818], R6 ;  /* 0x0028180601007387 */ /* 0x0001e80000100a00 */
[----:B------:R1:W-:Y:S01]  /*12c70*/  STL.64 [R1+0x2810], R4 ;  /* 0x0028100401007387 */ /* 0x0003e20000100a00 */
[----:B0-----:R-:W-:Y:S02]  /*12c80*/  MOV R6, R20 ;  /* 0x0000001400067202 */ /* 0x001fe40000000f00 */
[----:B-1----:R-:W-:Y:S02]  /*12c90*/  MOV R4, R22 ;  /* 0x0000001600047202 */ /* 0x002fe40000000f00 */
[----:B------:R-:W-:Y:S01]  /*12ca0*/  MOV R5, R21 ;  /* 0x0000001500057202 */ /* 0x000fe20000000f00 */
[----:B------:R-:W-:Y:S01]  /*12cb0*/  IMAD.MOV.U32 R7, RZ, RZ, R2 ;  /* 0x000000ffff077224 */ /* 0x000fe200078e0002 */
[----:B--2---:R-:W-:-:S15]  /*12cc0*/  HMMA.16816.F32.BF16 R20, R8, R24, RZ ;  /* 0x000000180814723c */ /* 0x004fde00000418ff */
[----:B------:R-:W-:-:S04]  /*12cd0*/  NOP ;  /* 0x0000000000007918 */ /* 0x000fc80000000000 */
[----:B------:R-:W-:Y:S02]  /*12ce0*/  MOV R15, R20 ;  /* 0x00000014000f7202 */ /* 0x000fe40000000f00 */
[----:B------:R-:W-:Y:S02]  /*12cf0*/  MOV R14, R21 ;  /* 0x00000015000e7202 */ /* 0x000fe40000000f00 */
[----:B------:R-:W-:Y:S02]  /*12d00*/  MOV R25, R22 ;  /* 0x0000001600197202 */ /* 0x000fe40000000f00 */
[----:B------:R-:W-:Y:S02]  /*12d10*/  MOV R24, R23 ;  /* 0x0000001700187202 */ /* 0x000fe40000000f00 */
[----:B------:R-:W0:Y:S04]  /*12d20*/  LDSM.16.M88.4 R20, [R3+UR6+0x8000] ;  /* 0x008000060314783b */ /* 0x000e280008000200 */
[----:B0-----:R-:W-:Y:S01]  /*12d30*/  STL.64 [R1+0xf0], R20 ;  /* 0x0000f01401007387 */ /* 0x001fe20000100a00 */
[----:B------:R-:W-:-:S03]  /*12d40*/  IMAD.MOV.U32 R2, RZ, RZ, R23 ;  /* 0x000000ffff027224 */ /* 0x000fc600078e0017 */
[----:B------:R-:W-:Y:S04]  /*12d50*/  STL [R1+0xf8], R22 ;  /* 0x0000f81601007387 */ /* 0x000fe80000100800 */
[----:B------:R-:W0:Y:S04]  /*12d60*/  LDSM.16.M88.4 R20, [R3+UR6+0xc000] ;  /* 0x00c000060314783b */ /* 0x000e280008000200 */
[----:B------:R-:W-:Y:S04]  /*12d70*/  STL [R1+0x2724], R2 ;  /* 0x0027240201007387 */ /* 0x000fe80000100800 */
[----:B------:R-:W-:Y:S04]  /*12d80*/  STL [R1+0x2654], R3 ;  /* 0x0026540301007387 */ /* 0x000fe80000100800 */
[----:B0-----:R-:W-:Y:S04]  /*12d90*/  STL.64 [R1+0x100], R20 ;  /* 0x0001001401007387 */ /* 0x001fe80000100a00 */
[----:B------:R-:W-:Y:S04]  /*12da0*/  STL.64 [R1+0x108], R22 ;  /* 0x0001081601007387 */ /* 0x000fe80000100a00 */
[----:B------:R-:W0:Y:S04]  /*12db0*/  LDSM.16.MT88.4 R20, [R29+UR6+0x10800] ;  /* 0x010800061d14783b */ /* 0x000e280008004200 */
[----:B------:R-:W-:Y:S04]  /*12dc0*/  STL [R1+0x27dc], R29 ;  /* 0x0027dc1d01007387 */ /* 0x000fe80000100800 */
[----:B0-----:R0:W-:Y:S04]  /*12dd0*/  STL [R1+0x2758], R22 ;  /* 0x0027581601007387 */ /* 0x0011e80000100800 */
[----:B------:R1:W-:Y:S01]  /*12de0*/  STL [R1+0x2754], R23 ;  /* 0x0027541701007387 */ /* 0x0003e20000100800 */
[----:B0-----:R-:W-:-:S02]  /*12df0*/  MOV R22, R19 ;  /* 0x0000001300167202 */ /* 0x001fc40000000f00 */
[----:B-1----:R-:W-:Y:S02]  /*12e00*/  MOV R23, R18 ;  /* 0x0000001200177202 */ /* 0x002fe40000000f00 */
[----:B------:R-:W-:Y:S01]  /*12e10*/  HMMA.16816.F32.BF16 R16, R8, R16, RZ ;  /* 0x000000100810723c */ /* 0x000fe200000418ff */
[----:B------:R4:W-:Y:S02]  /*12e20*/  STL.64 [R1+0x2790], R20 ;  /* 0x0027901401007387 */ /* 0x0009e40000100a00 */
[----:B----4-:R-:W-:Y:S02]  /*12e30*/  MOV R20, R26 ;  /* 0x0000001a00147202 */ /* 0x010fe40000000f00 */
[----:B------:R-:W2:Y:S01]  /*12e40*/  LDL.LU R26, [R1+0x2844] ;  /* 0x00284400011a7983 */ /* 0x000ea20000300800 */
[----:B---3--:R-:W-:-:S03]  /*12e50*/  MOV R21, R27 ;  /* 0x0000001b00157202 */ /* 0x008fc60000000f00 */
[----:B------:R-:W2:Y:S10]  /*12e60*/  LDL.LU R27, [R1+0x2840] ;  /* 0x00284000011b7983 */ /* 0x000eb40000300800 */
[----:B------:R0:W-:Y:S04]  /*12e70*/  STL.64 [R1+0x80], R16 ;  /* 0x0000801001007387 */ /* 0x0001e80000100a00 */
[----:B------:R1:W-:Y:S04]  /*12e80*/  STL.64 [R1+0x88], R18 ;  /* 0x0000881201007387 */ /* 0x0003e80000100a00 */
[----:B0-----:R-:W1:Y:S02]  /*12e90*/  LDL.LU.64 R16, [R1+0x2838] ;  /* 0x0028380001107983 */ /* 0x001e640000300a00 */
[----:B-1----:R-:W-:-:S15]  /*12ea0*/  HMMA.16816.F32.BF16 R16, R8, R16, RZ ;  /* 0x000000100810723c */ /* 0x002fde00000418ff */
[----:B------:R-:W-:-:S04]  /*12eb0*/  NOP ;  /* 0x0000000000007918 */ /* 0x000fc80000000000 */
[----:B------:R-:W-:Y:S01]  /*12ec0*/  IMAD.MOV.U32 R29, RZ, RZ, R18 ;  /* 0x000000ffff1d7224 */ /* 0x000fe200078e0012 */
[----:B------:R0:W-:Y:S01]  /*12ed0*/  STL.64 [R1+0xc0], R16 ;  /* 0x0000c01001007387 */ /* 0x0001e20000100a00 */
[----:B------:R-:W-:-:S03]  /*12ee0*/  MOV R0, R19 ;  /* 0x0000001300007202 */ /* 0x000fc60000000f00 */
[----:B------:R-:W2:Y:S04]  /*12ef0*/  LDL.LU.64 R18, [R1+0x2830] ;  /* 0x0028300001127983 */ /* 0x000ea80000300a00 */
[----:B0-----:R-:W2:Y:S04]  /*12f00*/  LDL.LU.64 R16, [R1+0x2828] ;  /* 0x0028280001107983 */ /* 0x001ea80000300a00 */
[----:B------:R0:W-:Y:S04]  /*12f10*/  STL.64 [R1+0x2820], R14 ;  /* 0x0028200e01007387 */ /* 0x0001e80000100a00 */
[----:B0-----:R-:W3:Y:S01]  /*12f20*/  LDL.LU.64 R14, [R1+0x8] ;  /* 0x00000800010e7983 */ /* 0x001ee20000300a00 */
[----:B------:R-:W-:-:S15]  /*12f30*/  HMMA.16816.F32.BF16 R8, R8, R12, RZ ;  /* 0x0000000c0808723c */ /* 0x000fde00000418ff */
[----:B------:R-:W-:-:S04]  /*12f40*/  NOP ;  /* 0x0000000000007918 */ /* 0x000fc80000000000 */
[----:B------:R-:W-:Y:S04]  /*12f50*/  STL.64 [R1+0xb0], R8 ;  /* 0x0000b00801007387 */ /* 0x000fe80000100a00 */
[----:B------:R0:W-:Y:S04]  /*12f60*/  STL.64 [R1+0xb8], R10 ;  /* 0x0000b80a01007387 */ /* 0x0001e80000100a00 */
[----:B0-----:R-:W4:Y:S01]  /*12f70*/  LDL.LU.64 R10, [R1+0x28] ;  /* 0x00002800010a7983 */ /* 0x001f220000300a00 */
[C---:B--2---:R-:W-:Y:S08]  /*12f80*/  HMMA.16816.F32.BF16 R20, R16.reuse, R26, R20 ;  /* 0x0000001a1014723c */ /* 0x044ff00000041814 */
[----:B---3--:R-:W-:Y:S11]  /*12f90*/  HMMA.16816.F32.BF16 R4, R16, R14, R4 ;  /* 0x0000000e1004723c */ /* 0x008ff60000041804 */
[----:B------:R-:W-:Y:S04]  /*12fa0*/  STL.64 [R1+0x27b0], R22 ;  /* 0x0027b01601007387 */ /* 0x000fe80000100a00 */
[----:B------:R0:W-:Y:S02]  /*12fb0*/  STL.64 [R1+0x27a8], R20 ;  /* 0x0027a81401007387 */ /* 0x0001e40000100a00 */
[----:B0-----:R-:W-:-:S02]  /*12fc0*/  MOV R21, R14 ;  /* 0x0000000e00157202 */ /* 0x001fc40000000f00 */
[----:B------:R-:W-:Y:S01]  /*12fd0*/  MOV R20, R15 ;  /* 0x0000000f00147202 */ /* 0x000fe20000000f00 */
[----:B------:R-:W-:Y:S01]  /*12fe0*/  IMAD.MOV.U32 R2, RZ, RZ, R7 ;  /* 0x000000ffff027224 */ /* 0x000fe200078e0007 */
[----:B------:R-:W2:Y:S01]  /*12ff0*/  LDL.LU.64 R14, [R1+0x2820] ;  /* 0x00282000010e7983 */ /* 0x000ea20000300a00 */
[----:B------:R-:W-:-:S03]  /*13000*/  MOV R28, R6 ;  /* 0x00000006001c7202 */ /* 0x000fc60000000f00 */
[----:B------:R0:W-:Y:S04]  /*13010*/  STL.64 [R1+0x90], R4 ;  /* 0x0000900401007387 */ /* 0x0001e80000100a00 */
[----:B------:R-:W3:Y:S04]  /*13020*/  LDL.LU.64 R6, [R1+0x2818] ;  /* 0x0028180001067983 */ /* 0x000ee80000300a00 */
[----:B0-----:R-:W3:Y:S01]  /*13030*/  LDL.LU.64 R4, [R1+0x2810] ;  /* 0x0028100001047983 */ /* 0x001ee20000300a00 */
[----:B----4-:R-:W-:-:S03]  /*13040*/  IMAD.MOV.U32 R13, RZ, RZ, R10 ;  /* 0x000000ffff0d7224 */ /* 0x010fc600078e000a */
[----:B------:R2:W-:Y:S01]  /*13050*/  STL.64 [R1+0x27e0], R20 ;  /* 0x0027e01401007387 */ /* 0x0005e20000100a00 */
[----:B------:R-:W-:Y:S01]  /*13060*/  MOV R12, R11 ;  /* 0x0000000b000c7202 */ /* 0x000fe20000000f00 */
[----:B---3--:R-:W-:Y:S01]  /*13070*/  HMMA.16816.F32.BF16 R4, R16, R10, R4 ;  /* 0x0000000a1004723c */ /* 0x008fe20000041804 */
[----:B--2---:R-:W-:Y:S02]  /*13080*/  MOV R20, R15 ;  /* 0x0000000f00147202 */ /* 0x004fe40000000f00 */
[----:B------:R-:W2:Y:S01]  /*13090*/  LDL.LU R15, [R1+0x280c] ;  /* 0x00280c00010f7983 */ /* 0x000ea20000300800 */
[----:B------:R-:W-:-:S03]  /*130a0*/  MOV R21, R14 ;  /* 0x0000000e00157202 */ /* 0x000fc60000000f00 */
[----:B------:R-:W2:-:S12]  /*130b0*/  LDL.LU R14, [R1+0x2808] ;  /* 0x00280800010e7983 */ /* 0x000e980000300800 */
[----:B------:R-:W-:Y:S01]  /*130c0*/  MOV R9, R6 ;  /* 0x0000000600097202 */ /* 0x000fe20000000f00 */
[----:B------:R-:W-:Y:S01]  /*130d0*/  IMAD.MOV.U32 R8, RZ, RZ, R7 ;  /* 0x000000ffff087224 */ /* 0x000fe200078e0007 */
[----:B------:R-:W-:Y:S01]  /*130e0*/  MOV R11, R4 ;  /* 0x00000004000b7202 */ /* 0x000fe20000000f00 */
[----:B------:R-:W2:Y:S01]  /*130f0*/  LDL.LU.64 R6, [R1+0x2800] ;  /* 0x0028000001067983 */ /* 0x000ea20000300a00 */
[----:B------:R-:W-:-:S03]  /*13100*/  MOV R10, R5 ;  /* 0x00000005000a7202 */ /* 0x000fc60000000f00 */
[----:B------:R-:W2:Y:S02]  /*13110*/  LDL.LU.64 R4, [R1+0x27f8] ;  /* 0x0027f80001047983 */ /* 0x000ea40000300a00 */
[----:B--2---:R-:W-:-:S15]  /*13120*/  HMMA.16816.F32.BF16 R4, R16, R14, R4 ;  /* 0x0000000e1004723c */ /* 0x004fde0000041804 */
[----:B------:R-:W-:-:S04]  /*13130*/  NOP ;  /* 0x0000000000007918 */ /* 0x000fc80000000000 */
[----:B------:R-:W-:Y:S02]  /*13140*/  MOV R17, R6 ;  /* 0x0000000600117202 */ /* 0x000fe40000000f00 */
[----:B------:R-:W-:Y:S02]  /*13150*/  MOV R16, R7 ;  /* 0x0000000700107202 */ /* 0x000fe40000000f00 */
[----:B------:R-:W-:Y:S01]  /*13160*/  MOV R19, R4 ;  /* 0x0000000400137202 */ /* 0x000fe20000000f00 */
[----:B------:R-:W2:Y:S01]  /*13170*/  LDL.LU.64 R6, [R1+0x27f0] ;  /* 0x0027f00001067983 */ /* 0x000ea20000300a00 */
[----:B------:R-:W-:-:S03]  /*13180*/  MOV R18, R5 ;  /* 0x0000000500127202 */ /* 0x000fc60000000f00 */
[----:B------:R-:W2:Y:S01]  /*13190*/  LDL.LU.64 R4, [R1+0x27e8] ;  /* 0x0027e80001047983 */ /* 0x000ea20000300a00 */
[----:B------:R-:W-:Y:S02]  /*131a0*/  MOV R22, R25 ;  /* 0x0000001900167202 */ /* 0x000fe40000000f00 */
[----:B------:R-:W-:Y:S01]  /*131b0*/  MOV R23, R24 ;  /* 0x0000001800177202 */ /* 0x000fe20000000f00 */
[----:B------:R-:W-:Y:S06]  /*131c0*/  STL.64 [R1+0x27b8], R14 ;  /* 0x0027b80e01007387 */ /* 0x000fec0000100a00 */
[----:B--2---:R-:W-:Y:S01]  /*131d0*/  HMMA.16816.F32.BF16 R24, R4, R26, R20 ;  /* 0x0000001a0418723c */ /* 0x004fe20000041814 */
[----:B------:R-:W2:-:S15]  /*131e0*/  LDL.LU.64 R20, [R1+0x27e0] ;  /* 0x0027e00001147983 */ /* 0x000e9e0000300a00 */
[----:B------:R-:W-:-:S03]  /*131f0*/  NOP ;  /* 0x0000000000007918 */ /* 0x000fc60000000000 */
[----:B------:R0:W-:Y:S04]  /*13200*/  STL.64 [R1+0x30], R24 ;  /* 0x0000301801007387 */ /* 0x0001e80000100a00 */
[----:B------:R1:W-:Y:S01]  /*13210*/  STL [R1+0x38], R26 ;  /* 0x0000381a01007387 */ /* 0x0003e20000100800 */
[----:B0-----:R-:W-:Y:S02]  /*13220*/  MOV R24, R19 ;  /* 0x0000001300187202 */ /* 0x001fe40000000f00 */
[----:B------:R-:W-:Y:S02]  /*13230*/  MOV R25, R18 ;  /* 0x0000001200197202 */ /* 0x000fe40000000f00 */
[----:B--2---:R-:W-:Y:S01]  /*13240*/  MOV R19, R20 ;  /* 0x0000001400137202 */ /* 0x004fe20000000f00 */
[----:B------:R-:W-:Y:S01]  /*13250*/  IMAD.MOV.U32 R18, RZ, RZ, R21 ;  /* 0x000000ffff127224 */ /* 0x000fe200078e0015 */
[----:B------:R-:W2:Y:S04]  /*13260*/  LDL.LU R20, [R1+0xb0] ;  /* 0x0000b00001147983 */ /* 0x000ea80000300800 */
[----:B------:R-:W2:Y:S04]  /*13270*/  LDL.LU R21, [R1+0xb4] ;  /* 0x0000b40001157983 */ /* 0x000ea80000300800 */
[----:B------:R-:W3:Y:S04]  /*13280*/  LDL.LU R22, [R1+0xb8] ;  /* 0x0000b80001167983 */ /* 0x000ee80000300800 */
[----:B------:R-:W3:Y:S01]  /*13290*/  LDL.LU R23, [R1+0xbc] ;  /* 0x0000bc0001177983 */ /* 0x000ee20000300800 */
[----:B------:R-:W-:-:S02]  /*132a0*/  MOV R14, R13 ;  /* 0x0000000d000e7202 */ /* 0x000fc40000000f00 */
[----:B------:R-:W-:Y:S01]  /*132b0*/  MOV R15, R12 ;  /* 0x0000000c000f7202 */ /* 0x000fe20000000f00 */
[----:B------:R-:W-:Y:S01]  /*132c0*/  IMAD.MOV.U32 R3, RZ, RZ, R27 ;  /* 0x000000ffff037224 */ /* 0x000fe200078e001b */
[----:B-1----:R-:W-:Y:S02]  /*132d0*/  MOV R26, R17 ;  /* 0x00000011001a7202 */ /* 0x002fe40000000f00 */
[----:B------:R-:W-:Y:S01]  /*132e0*/  MOV R27, R16 ;  /* 0x00000010001b7202 */ /* 0x000fe20000000f00 */
[----:B---3--:R0:W-:Y:S04]  /*132f0*/  STL.64 [R1+0x27c8], R22 ;  /* 0x0027c81601007387 */ /* 0x0081e80000100a00 */
[----:B--2---:R-:W-:Y:S04]  /*13300*/  STL.64 [R1+0x27c0], R20 ;  /* 0x0027c01401007387 */ /* 0x004fe80000100a00 */
[----:B------:R1:W-:Y:S04]  /*13310*/  STL.64 [R1+0x27d0], R14 ;  /* 0x0027d00e01007387 */ /* 0x0003e80000100a00 */
[----:B------:R-:W2:Y:S04]  /*13320*/  LDL.LU R12, [R1+0x80] ;  /* 0x00008000010c7983 */ /* 0x000ea80000300800 */
[----:B------:R-:W2:Y:S01]  /*13330*/  LDL.LU R13, [R1+0x84] ;  /* 0x00008400010d7983 */ /* 0x000ea20000300800 */
[----:B0-----:R-:W-:-:S03]  /*13340*/  MOV R22, R29 ;  /* 0x0000001d00167202 */ /* 0x001fc60000000f00 */
[----:B-1----:R-:W2:Y:S01]  /*13350*/  LDL.LU R14, [R1+0x88] ;  /* 0x00008800010e7983 */ /* 0x002ea20000300800 */
[----:B------:R-:W-:-:S03]  /*13360*/  IMAD.MOV.U32 R23, RZ, RZ, R0 ;  /* 0x000000ffff177224 */ /* 0x000fc600078e0000 */
[----:B------:R-:W2:Y:S04]  /*13370*/  LDL.LU R15, [R1+0x8c] ;  /* 0x00008c00010f7983 */ /* 0x000ea80000300800 */
[----:B------:R-:W3:Y:S04]  /*13380*/  LDL.LU R20, [R1+0xc0] ;  /* 0x0000c00001147983 */ /* 0x000ee80000300800 */
[----:B------:R-:W3:Y:S04]  /*13390*/  LDL.LU R21, [R1+0xc4] ;  /* 0x0000c40001157983 */ /* 0x000ee80000300800 */
[----:B------:R-:W4:Y:S04]  /*133a0*/  LDL.LU R29, [R1+0x27dc] ;  /* 0x0027dc00011d7983 */ /* 0x000f280000300800 */
[----:B------:R-:W5:Y:S04]  /*133b0*/  LDL.LU R0, [R1+0x27d8] ;  /* 0x0027d80001007983 */ /* 0x000f680000300800 */
[----:B------:R0:W-:Y:S04]  /*133c0*/  STL.64 [R1+0x2768], R26 ;  /* 0x0027681a01007387 */ /* 0x0001e80000100a00 */
[----:B------:R1:W-:Y:S01]  /*133d0*/  STL.64 [R1+0x2760], R24 ;  /* 0x0027601801007387 */ /* 0x0003e20000100a00 */
[----:B0-----:R-:W-:-:S02]  /*133e0*/  MOV R26, R9 ;  /* 0x00000009001a7202 */ /* 0x001fc40000000f00 */
[----:B------:R-:W-:Y:S02]  /*133f0*/  MOV R27, R8 ;  /* 0x00000008001b7202 */ /* 0x000fe40000000f00 */
[----:B-1----:R-:W-:Y:S02]  /*13400*/  MOV R24, R11 ;  /* 0x0000000b00187202 */ /* 0x002fe40000000f00 */
[----:B------:R-:W-:Y:S01]  /*13410*/  MOV R25, R10 ;  /* 0x0000000a00197202 */ /* 0x000fe20000000f00 */
[----:B------:R-:W-:Y:S04]  /*13420*/  STL.64 [R1+0x2778], R26 ;  /* 0x0027781a01007387 */ /* 0x000fe80000100a00 */
[----:B------:R0:W-:Y:S04]  /*13430*/  STL.64 [R1+0x2770], R24 ;  /* 0x0027701801007387 */ /* 0x0001e80000100a00 */
[----:B0-----:R-:W3:Y:S04]  /*13440*/  LDL R24, [R1+0xe0] ;  /* 0x0000e00001187983 */ /* 0x001ee80000100800 */
[----:B------:R-:W3:Y:S04]  /*13450*/  LDL R25, [R1+0xe4] ;  /* 0x0000e40001197983 */ /* 0x000ee80000100800 */
[----:B-----5:R-:W0:Y:S01]  /*13460*/  LDSM.16.MT88.4 R8, [R0+UR6+0x10c00] ;  /* 0x010c00060008783b */ /* 0x020e220008004200 */
[----:B--2---:R-:W-:Y:S03]  /*13470*/  HMMA.16816.F32.BF16 R16, R4, R18, R12 ;  /* 0x000000120410723c */ /* 0x004fe6000004180c */
[----:B---3--:R1:W-:Y:S04]  /*13480*/  STL.64 [R1+0x2788], R24 ;  /* 0x0027881801007387 */ /* 0x0083e80000100a00 */
[----:B-1----:R-:W2:Y:S04]  /*13490*/  LDL.LU.64 R24, [R1+0xd0] ;  /* 0x0000d00001187983 */ /* 0x002ea80000300a00 */
[----:B0-----:R-:W-:Y:S04]  /*134a0*/  STL [R1+0x272c], R9 ;  /* 0x00272c0901007387 */ /* 0x001fe80000100800 */
[----:B------:R0:W-:Y:S04]  /*134b0*/  STL [R1+0x2728], R10 ;  /* 0x0027280a01007387 */ /* 0x0001e80000100800 */
[----:B------:R-:W-:Y:S04]  /*134c0*/  STL [R1+0x2720], R11 ;  /* 0x0027200b01007387 */ /* 0x000fe80000100800 */
[----:B------:R1:W-:Y:S01]  /*134d0*/  STL [R1+0x2780], R8 ;  /* 0x0027800801007387 */ /* 0x0003e20000100800 */
[----:B0-----:R-:W-:Y:S01]  /*134e0*/  IMAD.MOV.U32 R10, RZ, RZ, R28 ;  /* 0x000000ffff0a7224 */ /* 0x001fe200078e001c */
[----:B------:R-:W-:-:S02]  /*134f0*/  MOV R28, R19 ;  /* 0x00000013001c7202 */ /* 0x000fc40000000f00 */
[----:B-1----:R-:W3:Y:S04]  /*13500*/  LDL.LU R8, [R1+0x90] ;  /* 0x0000900001087983 */ /* 0x002ee80000300800 */
[----:B------:R-:W3:Y:S04]  /*13510*/  LDL.LU R9, [R1+0x94] ;  /* 0x0000940001097983 */ /* 0x000ee80000300800 */
[----:B------:R-:W5:Y:S04]  /*13520*/  LDL.LU.64 R14, [R1+0x27d0] ;  /* 0x0027d000010e7983 */ /* 0x000f680000300a00 */
[----:B------:R-:W-:Y:S04]  /*13530*/  STL.64 [R1+0x60], R16 ;  /* 0x0000601001007387 */ /* 0x000fe80000100a00 */
[----:B------:R-:W-:Y:S04]  /*13540*/  STL [R1+0x68], R18 ;  /* 0x0000681201007387 */ /* 0x000fe80000100800 */
[----:B----4-:R-:W0:Y:S04]  /*13550*/  LDSM.16.MT88.4 R16, [R29+UR6+0x10c00] ;  /* 0x010c00061d10783b */ /* 0x010e280008004200 */
[----:B0-----:R-:W-:Y:S04]  /*13560*/  STL.64 [R1+0x26d8], R18 ;  /* 0x0026d81201007387 */ /* 0x001fe80000100a00 */
[----:B------:R0:W-:Y:S04]  /*13570*/  STL.64 [R1+0x26d0], R16 ;  /* 0x0026d01001007387 */ /* 0x0001e80000100a00 */
[----:B0-----:R-:W4:Y:S04]  /*13580*/  LDL.LU.64 R16, [R1+0x100] ;  /* 0x0001000001107983 */ /* 0x001f280000300a00 */
[----:B------:R-:W2:Y:S01]  /*13590*/  LDL.LU.64 R18, [R1+0x108] ;  /* 0x0001080001127983 */ /* 0x000ea20000300a00 */
[----:B-----5:R-:W-:Y:S03]  /*135a0*/  HMMA.16816.F32.BF16 R12, R4, R14, R20 ;  /* 0x0000000e040c723c */ /* 0x020fe60000041814 */
[----:B--2---:R0:W-:Y:S04]  /*135b0*/  STL [R1+0x26f0], R18 ;  /* 0x0026f01201007387 */ /* 0x0041e80000100800 */
[----:B------:R1:W-:Y:S04]  /*135c0*/  STL [R1+0x26ec], R19 ;  /* 0x0026ec1301007387 */ /* 0x0003e80000100800 */
[----:B------:R-:W2:Y:S08]  /*135d0*/  LDL.LU.64 R22, [R1+0x27c8] ;  /* 0x0027c80001167983 */ /* 0x000eb00000300a00 */
[----:B0-----:R-:W-:Y:S01]  /*135e0*/  MOV R18, R14 ;  /* 0x0000000e00127202 */ /* 0x001fe20000000f00 */
[----:B------:R-:W2:Y:S01]  /*135f0*/  LDL.LU.64 R20, [R1+0x27c0] ;  /* 0x0027c00001147983 */ /* 0x000ea20000300a00 */
[----:B-1----:R-:W-:-:S03]  /*13600*/  MOV R19, R15 ;  /* 0x0000000f00137202 */ /* 0x002fc60000000f00 */
[----:B------:R2:W-:Y:S04]  /*13610*/  STL.64 [R1+0x40], R12 ;  /* 0x0000400c01007387 */ /* 0x0005e80000100a00 */
[----:B------:R-:W2:Y:S02]  /*13620*/  LDL.LU.64 R14, [R1+0x27b8] ;  /* 0x0027b800010e7983 */ /* 0x000ea40000300a00 */
[----:B--2---:R-:W-:Y:S02]  /*13630*/  HMMA.16816.F32.BF16 R12, R4, R14, R20 ;  /* 0x0000000e040c723c */ /* 0x004fe40000041814 */
[----:B------:R-:W2:Y:S04]  /*13640*/  LDL.LU.64 R22, [R1+0x27b0] ;  /* 0x0027b00001167983 */ /* 0x000ea80000300a00 */
[----:B------:R-:W2:-:S13]  /*13650*/  LDL.LU.64 R20, [R1+0x27a8] ;  /* 0x0027a80001147983 */ /* 0x000e9a0000300a00 */
[----:B------:R-:W-:Y:S01]  /*13660*/  MOV R5, R14 ;  /* 0x0000000e00057202 */ /* 0x000fe20000000f00 */
[----:B------:R-:W-:Y:S01]  /*13670*/  IMAD.MOV.U32 R7, RZ, RZ, R12 ;  /* 0x000000ffff077224 */ /* 0x000fe200078e000c */
[----:B------:R-:W-:Y:S02]  /*13680*/  MOV R4, R15 ;  /* 0x0000000f00047202 */ /* 0x000fe40000000f00 */
[----:B------:R-:W-:Y:S01]  /*13690*/  MOV R6, R13 ;  /* 0x0000000d00067202 */ /* 0x000fe20000000f00 */
[----:B------:R-:W2:Y:S04]  /*136a0*/  LDL.LU.64 R14, [R1+0x27a0] ;  /* 0x0027a000010e7983 */ /* 0x000ea80000300a00 */
[----:B------:R-:W2:Y:S02]  /*136b0*/  LDL.LU.64 R12, [R1+0x2798] ;  /* 0x00279800010c7983 */ /* 0x000ea40000300a00 */
[----:B--2---:R-:W-:-:S15]  /*136c0*/  HMMA.16816.F32.BF16 R20, R12, R24, R20 ;  /* 0x000000180c14723c */ /* 0x004fde0000041814 */
[----:B------:R-:W-:-:S04]  /*136d0*/  NOP ;  /* 0x0000000000007918 */ /* 0x000fc80000000000 */
[----:B------:R0:W-:Y:S04]  /*136e0*/  STL.64 [R1+0x10], R20 ;  /* 0x0000101401007387 */ /* 0x0001e80000100a00 */
[----:B------:R1:W-:Y:S04]  /*136f0*/  STL.64 [R1+0x18], R22 ;  /* 0x0000181601007387 */ /* 0x0003e80000100a00 */
[----:B0-----:R-:W2:Y:S01]  /*13700*/  LDL.LU.64 R20, [R1+0x2790] ;  /* 0x0027900001147983 */ /* 0x001ea20000300a00 */
[----:B-1----:R-:W-:Y:S01]  /*13710*/  MOV R22, R24 ;  /* 0x0000001800167202 */ /* 0x002fe20000000f00 */
[----:B------:R-:W-:-:S02]  /*13720*/  IMAD.MOV.U32 R23, RZ, RZ, R25 ;  /* 0x000000ffff177224 */ /* 0x000fc400078e0019 */
[----:B------:R-:W3:Y:S01]  /*13730*/  LDL.LU.64 R24, [R1+0x2788] ;  /* 0x0027880001187983 */ /* 0x000ee20000300a00 */
[----:B------:R-:W-:-:S07]  /*13740*/  MOV R11, R2 ;  /* 0x00000002000b7202 */ /* 0x000fce0000000f00 */
[----:B---3--:R-:W-:Y:S01]  /*13750*/  HMMA.16816.F32.BF16 R24, R12, R24, R8 ;  /* 0x000000180c18723c */ /* 0x008fe20000041808 */
[----:B------:R-:W3:-:S15]  /*13760*/  LDL.LU R8, [R1+0x2780] ;  /* 0x0027800001087983 */ /* 0x000ede0000300800 */
[----:B------:R-:W-:-:S03]  /*13770*/  NOP ;  /* 0x0000000000007918 */ /* 0x000fc60000000000 */
[----:B------:R-:W-:Y:S02]  /*13780*/  MOV R10, R25 ;  /* 0x00000019000a7202 */ /* 0x000fe40000000f00 */
[----:B------:R-:W-:Y:S02]  /*13790*/  MOV R11, R27 ;  /* 0x0000001b000b7202 */ /* 0x000fe40000000f00 */
[----:B------:R-:W-:Y:S02]  /*137a0*/  MOV R9, R24 ;  /* 0x0000001800097202 */ /* 0x000fe40000000f00 */
[----:B------:R-:W-:Y:S02]  /*137b0*/  MOV R2, R26 ;  /* 0x0000001a00027202 */ /* 0x000fe40000000f00 */
[----:B------:R-:W5:Y:S04]  /*137c0*/  LDL.LU.64 R26, [R1+0x2778] ;  /* 0x00277800011a7983 */ /* 0x000f680000300a00 */
[----:B------:R-:W5:Y:S04]  /*137d0*/  LDL.LU.64 R24, [R1+0x2770] ;  /* 0x0027700001187983 */ /* 0x000f680000300a00 */
[----:B------:R-:W-:Y:S04]  /*137e0*/  STL.64 [R1+0x2738], R10 ;  /* 0x0027380a01007387 */ /* 0x000fe80000100a00 */
[----:B---3--:R0:W-:Y:S04]  /*137f0*/  STL.64 [R1+0x2730], R8 ;  /* 0x0027300801007387 */ /* 0x0081e80000100a00 */
[----:B0-----:R-:W5:Y:S04]  /*13800*/  LDL.LU R8, [R1+0xf0] ;  /* 0x0000f00001087983 */ /* 0x001f680000300800 */
[----:B------:R-:W5:Y:S02]  /*13810*/  LDL.LU R9, [R1+0xf4] ;  /* 0x0000f40001097983 */ /* 0x000f640000300800 */
[----:B-----5:R-:W-:-:S15]  /*13820*/  HMMA.16816.F32.BF16 R24, R12, R8, R24 ;  /* 0x000000080c18723c */ /* 0x020fde0000041818 */
[----:B------:R-:W-:-:S04]  /*13830*/  NOP ;  /* 0x0000000000007918 */ /* 0x000fc80000000000 */
[----:B------:R-:W-:Y:S04]  /*13840*/  STL.64 [R1+0x70], R24 ;  /* 0x0000701801007387 */ /* 0x000fe80000100a00 */
[----:B------:R0:W-:Y:S04]  /*13850*/  STL.64 [R1+0x78], R26 ;  /* 0x0000781a01007387 */ /* 0x0001e80000100a00 */
[----:B0-----:R-:W4:Y:S04]  /*13860*/  LDL.LU.64 R26, [R1+0x2768] ;  /* 0x00276800011a7983 */ /* 0x001f280000300a00 */
[----:B------:R-:W4:Y:S04]  /*13870*/  LDL.LU.64 R24, [R1+0x2760] ;  /* 0x0027600001187983 */ /* 0x000f280000300a00 */
[----:B------:R0:W-:Y:S02]  /*13880*/  STL.64 [R1+0x2748], R8 ;  /* 0x0027480801007387 */ /* 0x0001e40000100a00 */
[----:B0-----:R-:W-:Y:S01]  /*13890*/  IMAD.MOV.U32 R8, RZ, RZ, R22 ;  /* 0x000000ffff087224 */ /* 0x001fe200078e0016 */
[----:B------:R-:W-:Y:S01]  /*138a0*/  MOV R9, R23 ;  /* 0x0000001700097202 */ /* 0x000fe20000000f00 */
[----:B------:R-:W2:Y:S04]  /*138b0*/  LDL.LU R22, [R1+0x2758] ;  /* 0x0027580001167983 */ /* 0x000ea80000300800 */
[----:B------:R-:W2:Y:S01]  /*138c0*/  LDL.LU R23, [R1+0x2754] ;  /* 0x0027540001177983 */ /* 0x000ea20000300800 */
[----:B----4-:R-:W-:Y:S03]  /*138d0*/  HMMA.16816.F32.BF16 R24, R12, R16, R24 ;  /* 0x000000100c18723c */ /* 0x010fe60000041818 */
[----:B------:R-:W2:Y:S04]  /*138e0*/  LDL.LU R12, [R1+0x30] ;  /* 0x00003000010c7983 */ /* 0x000ea80000300800 */
[----:B------:R-:W2:Y:S04]  /*138f0*/  LDL.LU R13, [R1+0x34] ;  /* 0x00003400010d7983 */ /* 0x000ea80000300800 */
[----:B------:R-:W2:Y:S01]  /*13900*/  LDL.LU R14, [R1+0x38] ;  /* 0x00003800010e7983 */ /* 0x000ea20000300800 */
[----:B------:R-:W-:-:S03]  /*13910*/  MOV R15, R3 ;  /* 0x00000003000f7202 */ /* 0x000fc60000000f00 */
[----:B------:R-:W-:Y:S04]  /*13920*/  STL.64 [R1+0x2740], R16 ;  /* 0x0027401001007387 */ /* 0x000fe80000100a00 */
[----:B------:R-:W-:Y:S01]  /*13930*/  STL [R1+0x26f4], R27 ;  /* 0x0026f41b01007387 */ /* 0x000fe20000100800 */
[----:B--2---:R-:W-:Y:S03]  /*13940*/  HMMA.16816.F32.BF16 R8, R20, R8, R12 ;  /* 0x000000081408723c */ /* 0x004fe6000004180c */
[----:B------:R-:W0:-:S15]  /*13950*/  LDSM.16.MT88.4 R12, [R0+UR6+0x11000] ;  /* 0x01100006000c783b */ /* 0x000e1e0008004200 */
[----:B------:R-:W-:Y:S01]  /*13960*/  NOP ;  /* 0x0000000000007918 */ /* 0x000fe20000000000 */
[----:B------:R1:W-:Y:S01]  /*13970*/  STL.64 [R1+0x30], R8 ;  /* 0x0000300801007387 */ /* 0x0003e20000100a00 */
[----:B------:R-:W-:-:S03]  /*13980*/  MOV R3, R11 ;  /* 0x0000000b00037202 */ /* 0x000fc60000000f00 */
[----:B------:R2:W-:Y:S01]  /*13990*/  STL [R1+0x38], R10 ;  /* 0x0000380a01007387 */ /* 0x0005e20000100800 */
[----:B------:R-:W-:-:S03]  /*139a0*/  MOV R11, R28 ;  /* 0x0000001c000b7202 */ /* 0x000fc60000000f00 */
[----:B-1----:R-:W3:Y:S04]  /*139b0*/  LDL.LU R8, [R1+0x60] ;  /* 0x0000600001087983 */ /* 0x002ee80000300800 */
[----:B------:R-:W3:Y:S04]  /*139c0*/  LDL.LU R9, [R1+0x64] ;  /* 0x0000640001097983 */ /* 0x000ee80000300800 */
[----:B--2---:R-:W3:Y:S04]  /*139d0*/  LDL.LU R10, [R1+0x68] ;  /* 0x00006800010a7983 */ /* 0x004ee80000300800 */
[----:B------:R-:W2:Y:S04]  /*139e0*/  LDL.LU R28, [R1+0x2750] ;  /* 0x00275000011c7983 */ /* 0x000ea80000300800 */
[----:B------:R-:W4:Y:S04]  /*139f0*/  LDL.LU R16, [R1+0x40] ;  /* 0x0000400001107983 */ /* 0x000f280000300800 */
[----:B------:R-:W4:Y:S04]  /*13a00*/  LDL.LU R17, [R1+0x44] ;  /* 0x0000440001117983 */ /* 0x000f280000300800 */
[----:B------:R-:W-:Y:S04]  /*13a10*/  STL [R1+0x26e0], R3 ;  /* 0x0026e00301007387 */ /* 0x000fe80000100800 */
[----:B------:R-:W-:Y:S04]  /*13a20*/  STL [R1+0x26e4], R0 ;  /* 0x0026e40001007387 */ /* 0x000fe80000100800 */
[----:B0-----:R-:W-:Y:S04]  /*13a30*/  STL.64 [R1+0x2690], R14 ;  /* 0x0026900e01007387 */ /* 0x001fe80000100a00 */
[----:B------:R-:W-:Y:S04]  /*13a40*/  STL.64 [R1+0x2688], R12 ;  /* 0x0026880c01007387 */ /* 0x000fe80000100a00 */
[----:B--2---:R-:W0:Y:S04]  /*13a50*/  LDSM.16.M88.4 R12, [R28+UR6+0x80] ;  /* 0x000080061c0c783b */ /* 0x004e280008000200 */
[----:B0-----:R-:W-:Y:S04]  /*13a60*/  STL.64 [R1+0xa0], R12 ;  /* 0x0000a00c01007387 */ /* 0x001fe80000100a00 */
[----:B------:R-:W-:Y:S04]  /*13a70*/  STL.64 [R1+0xa8], R14 ;  /* 0x0000a80e01007387 */ /* 0x000fe80000100a00 */
[----:B------:R-:W0:Y:S04]  /*13a80*/  LDSM.16.M88.4 R12, [R28+UR6+0x4080] ;  /* 0x004080061c0c783b */ /* 0x000e280008000200 */
[----:B0-----:R-:W-:Y:S04]  /*13a90*/  STL.64 [R1+0xb0], R12 ;  /* 0x0000b00c01007387 */ /* 0x001fe80000100a00 */
[----:B------:R-:W-:Y:S04]  /*13aa0*/  STL.64 [R1+0xb8], R14 ;  /* 0x0000b80e01007387 */ /* 0x000fe80000100a00 */
[----:B------:R-:W0:Y:S04]  /*13ab0*/  LDSM.16.M88.4 R12, [R28+UR6+0x8080] ;  /* 0x008080061c0c783b */ /* 0x000e280008000200 */
[----:B0-----:R-:W-:Y:S04]  /*13ac0*/  STL.64 [R1+0x110], R12 ;  /* 0x0001100c01007387 */ /* 0x001fe80000100a00 */
[----:B------:R-:W-:Y:S04]  /*13ad0*/  STL.64 [R1+0x118], R14 ;  /* 0x0001180e01007387 */ /* 0x000fe80000100a00 */
[----:B------:R-:W0:Y:S04]  /*13ae0*/  LDSM.16.M88.4 R12, [R28+UR6+0xc080] ;  /* 0x00c080061c0c783b */ /* 0x000e280008000200 */
[----:B0-----:R0:W-:Y:S04]  /*13af0*/  STL.64 [R1+0x120], R12 ;  /* 0x0001200c01007387 */ /* 0x0011e80000100a00 */
[----:B------:R1:W-:Y:S01]  /*13b00*/  STL.64 [R1+0x128], R14 ;  /* 0x0001280e01007387 */ /* 0x0003e20000100a00 */
[----:B0-----:R-:W-:Y:S01]  /*13b10*/  IMAD.MOV.U32 R12, RZ, RZ, R7 ;  /* 0x000000ffff0c7224 */ /* 0x001fe200078e0007 */
[----:B------:R-:W-:-:S02]  /*13b20*/  MOV R13, R6 ;  /* 0x00000006000d7202 */ /* 0x000fc40000000f00 */
[----:B-1----:R-:W-:Y:S02]  /*13b30*/  MOV R14, R5 ;  /* 0x00000005000e7202 */ /* 0x002fe40000000f00 */
[----:B------:R-:W-:Y:S02]  /*13b40*/  MOV R15, R4 ;  /* 0x00000004000f7202 */ /* 0x000fe40000000f00 */
[----:B------:R-:W0:Y:S04]  /*13b50*/  LDSM.16.MT88.4 R4, [R29+UR6+0x11000] ;  /* 0x011000061d04783b */ /* 0x000e280008004200 */
[----:B------:R-:W-:Y:S04]  /*13b60*/  STL [R1+0x2510], R28 ;  /* 0x0025101c01007387 */ /* 0x000fe80000100800 */
[----:B------:R-:W-:Y:S04]  /*13b70*/  STL [R1+0x26e8], R29 ;  /* 0x0026e81d01007387 */ /* 0x000fe80000100800 */
[----:B0-----:R-:W-:Y:S04]  /*13b80*/  STL.64 [R1+0x2660], R6 ;  /* 0x0026600601007387 */ /* 0x001fe80000100a00 */
[----:B------:R0:W-:Y:S04]  /*13b90*/  STL.64 [R1+0x2658], R4 ;  /* 0x0026580401007387 */ /* 0x0001e80000100a00 */
[----:B0-----:R-:W2:Y:S04]  /*13ba0*/  LDL.LU R4, [R1+0x70] ;  /* 0x0000700001047983 */ /* 0x001ea80000300800 */
[----:B------:R-:W2:Y:S04]  /*13bb0*/  LDL.LU R5, [R1+0x74] ;  /* 0x0000740001057983 */ /* 0x000ea80000300800 */
[----:B------:R-:W5:Y:S04]  /*13bc0*/  LDL.LU R6, [R1+0x78] ;  /* 0x0000780001067983 */ /* 0x000f680000300800 */
[----:B------:R-:W5:Y:S04]  /*13bd0*/  LDL.LU R7, [R1+0x7c] ;  /* 0x00007c0001077983 */ /* 0x000f680000300800 */
[----:B-----5:R-:W-:Y:S04]  /*13be0*/  STL.64 [R1+0x2710], R6 ;  /* 0x0027100601007387 */ /* 0x020fe80000100a00 */
[----:B--2---:R0:W-:Y:S04]  /*13bf0*/  STL.64 [R1+0x2708], R4 ;  /* 0x0027080401007387 */ /* 0x0041e80000100a00 */
[----:B0-----:R-:W3:Y:S04]  /*13c00*/  LDL.LU.64 R4, [R1+0xe0] ;  /* 0x0000e00001047983 */ /* 0x001ee80000300a00 */
[----:B------:R-:W2:Y:S01]  /*13c10*/  LDL.LU.64 R6, [R1+0xe8] ;  /* 0x0000e80001067983 */ /* 0x000ea20000300a00 */
[----:B---3--:R-:W-:-:S15]  /*13c20*/  HMMA.16816.F32.BF16 R8, R20, R4, R8 ;  /* 0x000000041408723c */ /* 0x008fde0000041808 */
[----:B------:R-:W-:-:S04]  /*13c30*/  NOP ;  /* 0x0000000000007918 */ /* 0x000fc80000000000 */
[----:B------:R-:W-:Y:S01]  /*13c40*/  MOV R0, R9 ;  /* 0x0000000900007202 */ /* 0x000fe20000000f00 */
[----:B------:R0:W-:Y:S04]  /*13c50*/  STL [R1+0x80], R8 ;  /* 0x0000800801007387 */ /* 0x0001e80000100800 */
[----:B0-----:R-:W4:Y:S01]  /*13c60*/  LDL.LU.64 R8, [R1+0x2748] ;  /* 0x0027480001087983 */ /* 0x001f220000300a00 */
[----:B------:R-:W-:Y:S01]  /*13c70*/  IMAD.MOV.U32 R3, RZ, RZ, R10 ;  /* 0x000000ffff037224 */ /* 0x000fe200078e000a */
[----:B------:R-:W-:Y:S02]  /*13c80*/  MOV R28, R11 ;  /* 0x0000000b001c7202 */ /* 0x000fe40000000f00 */
[----:B--2---:R0:W-:Y:S04]  /*13c90*/  STL.64 [R1+0x2718], R6 ;  /* 0x0027180601007387 */ /* 0x0041e80000100a00 */
[----:B------:R-:W2:Y:S04]  /*13ca0*/  LDL.LU R4, [R1+0x10] ;  /* 0x0000100001047983 */ /* 0x000ea80000300800 */
[----:B------:R-:W2:Y:S04]  /*13cb0*/  LDL.LU R5, [R1+0x14] ;  /* 0x0000140001057983 */ /* 0x000ea80000300800 */
[----:B0-----:R-:W2:Y:S04]  /*13cc0*/  LDL.LU R6, [R1+0x18] ;  /* 0x0000180001067983 */ /* 0x001ea80000300800 */
[----:B------:R-:W2:Y:S01]  /*13cd0*/  LDL.LU R7, [R1+0x1c] ;  /* 0x00001c0001077983 */ /* 0x000ea20000300800 */
[----:B----4-:R-:W-:Y:S03]  /*13ce0*/  HMMA.16816.F32.BF16 R8, R20, R8, R16 ;  /* 0x000000081408723c */ /* 0x010fe60000041810 */
[----:B------:R-:W3:-:S15]  /*13cf0*/  LDL.LU.64 R16, [R1+0x2740] ;  /* 0x0027400001107983 */ /* 0x000ede0000300a00 */
[----:B------:R-:W-:Y:S01]  /*13d00*/  NOP ;  /* 0x0000000000007918 */ /* 0x000fe20000000000 */
[----:B------:R-:W-:Y:S01]  /*13d10*/  MOV R19, R10 ;  /* 0x0000000a00137202 */ /* 0x000fe20000000f00 */
[----:B------:R-:W-:Y:S01]  /*13d20*/  IMAD.MOV.U32 R29, RZ, RZ, R11 ;  /* 0x000000ffff1d7224 */ /* 0x000fe200078e000b */
[----:B------:R-:W-:Y:S01]  /*13d30*/  MOV R27, R8 ;  /* 0x00000008001b7202 */ /* 0x000fe20000000f00 */
[----:B------:R-:W4:Y:S01]  /*13d40*/  LDL.LU.64 R10, [R1+0x2738] ;  /* 0x00273800010a7983 */ /* 0x000f220000300a00 */
[----:B------:R-:W-:-:S03]  /*13d50*/  MOV R18, R9 ;  /* 0x0000000900127202 */ /* 0x000fc60000000f00 */
[----:B------:R-:W5:Y:S04]  /*13d60*/  LDL.LU.64 R8, [R1+0x2730] ;  /* 0x0027300001087983 */ /* 0x000f680000300a00 */
[----:B------:R0:W-:Y:S04]  /*13d70*/  STL.64 [R1+0x2700], R26 ;  /* 0x0027001a01007387 */ /* 0x0001e80000100a00 */
[----:B------:R4:W-:Y:S01]  /*13d80*/  STL.64 [R1+0x26f8], R24 ;  /* 0x0026f81801007387 */ /* 0x0009e20000100a00 */
[----:B0-----:R-:W-:Y:S01]  /*13d90*/  MOV R26, R2 ;  /* 0x00000002001a7202 */ /* 0x001fe20000000f00 */
[----:B---3--:R-:W-:Y:S01]  /*13da0*/  HMMA.16816.F32.BF16 R12, R20, R16, R12 ;  /* 0x00000010140c723c */ /* 0x008fe2000004180c */
[----:B----4-:R-:W-:-:S02]  /*13db0*/  MOV R25, R10 ;  /* 0x0000000a00197202 */ /* 0x010fc40000000f00 */
[----:B-----5:R-:W-:Y:S02]  /*13dc0*/  MOV R24, R9 ;  /* 0x0000000900187202 */ /* 0x020fe40000000f00 */
[----:B------:R-:W2:Y:S01]  /*13dd0*/  LDL.LU R9, [R1+0x272c] ;  /* 0x00272c0001097983 */ /* 0x000ea20000300800 */
[----:B------:R-:W-:-:S03]  /*13de0*/  MOV R27, R11 ;  /* 0x0000000b001b7202 */ /* 0x000fc60000000f00 */
[----:B------:R-:W2:Y:S04]  /*13df0*/  LDL.LU R10, [R1+0x2728] ;  /* 0x00272800010a7983 */ /* 0x000ea80000300800 */
[----:B------:R-:W3:Y:S04]  /*13e00*/  LDL.LU R2, [R1+0x2724] ;  /* 0x0027240001027983 */ /* 0x000ee80000300800 */
[----:B------:R-:W2:Y:S04]  /*13e10*/  LDL.LU R11, [R1+0x2720] ;  /* 0x00272000010b7983 */ /* 0x000ea80000300800 */
[----:B------:R-:W2:Y:S04]  /*13e20*/  LDL.LU R22, [R1+0xd8] ;  /* 0x0000d80001167983 */ /* 0x000ea80000300800 */
[----:B------:R-:W2:Y:S04]  /*13e30*/  LDL.LU R23, [R1+0xdc] ;  /* 0x0000dc0001177983 */ /* 0x000ea80000300800 */
[----:B------:R0:W-:Y:S04]  /*13e40*/  STL.64 [R1+0x26a0], R14 ;  /* 0x0026a00e01007387 */ /* 0x0001e80000100a00 */
[----:B------:R1:W-:Y:S04]  /*13e50*/  STL.64 [R1+0x2698], R12 ;  /* 0x0026980c01007387 */ /* 0x0003e80000100a00 */
[----:B0-----:R-:W4:Y:S01]  /*13e60*/  LDL.LU R14, [R1+0xf8] ;  /* 0x0000f800010e7983 */ /* 0x001f220000300800 */
[----:B--2---:R-:W-:-:S15]  /*13e70*/  HMMA.16816.F32.BF16 R4, R8, R22, R4 ;  /* 0x000000160804723c */ /* 0x004fde0000041804 */
[----:B------:R-:W-:-:S04]  /*13e80*/  NOP ;  /* 0x0000000000007918 */ /* 0x000fc80000000000 */
[----:B-1----:R-:W-:Y:S02]  /*13e90*/  MOV R13, R6 ;  /* 0x00000006000d7202 */ /* 0x002fe40000000f00 */
[----:B------:R-:W-:Y:S02]  /*13ea0*/  MOV R12, R7 ;  /* 0x00000007000c7202 */ /* 0x000fe40000000f00 */
[----:B------:R-:W2:Y:S01]  /*13eb0*/  LDL.LU.64 R6, [R1+0x2718] ;  /* 0x0027180001067983 */ /* 0x000ea20000300a00 */
[----:B------:R-:W-:Y:S02]  /*13ec0*/  MOV R17, R4 ;  /* 0x0000000400117202 */ /* 0x000fe40000000f00 */
[----:B------:R-:W-:Y:S01]  /*13ed0*/  MOV R16, R5 ;  /* 0x0000000500107202 */ /* 0x000fe20000000f00 */
[----:B---3--:R-:W-:Y:S01]  /*13ee0*/  IMAD.MOV.U32 R15, RZ, RZ, R2 ;  /* 0x000000ffff0f7224 */ /* 0x008fe200078e0002 */
[----:B--2---:R-:W-:Y:S01]  /*13ef0*/  HMMA.16816.F32.BF16 R24, R8, R6, R24 ;  /* 0x000000060818723c */ /* 0x004fe20000041818 */
[----:B------:R-:W-:Y:S01]  /*13f00*/  IMAD.MOV.U32 R21, RZ, RZ, R6 ;  /* 0x000000ffff157224 */ /* 0x000fe200078e0006 */
[----:B------:R-:W-:-:S02]  /*13f10*/  MOV R20, R7 ;  /* 0x0000000700147202 */ /* 0x000fc40000000f00 */
[----:B------:R-:W4:Y:S04]  /*13f20*/  LDL.LU.64 R6, [R1+0x2710] ;  /* 0x0027100001067983 */ /* 0x000f280000300a00 */
[----:B------:R-:W4:Y:S11]  /*13f30*/  LDL.LU.64 R4, [R1+0x2708] ;  /* 0x0027080001047983 */ /* 0x000f360000300a00 */
[----:B------:R-:W-:Y:S01]  /*13f40*/  STL.64 [R1+0x10], R24 ;  /* 0x0000101801007387 */ /* 0x000fe20000100a00 */
[----:B------:R-:W-:-:S03]  /*13f50*/  MOV R2, R27 ;  /* 0x0000001b00027202 */ /* 0x000fc60000000f00 */
[----:B------:R4:W-:Y:S02]  /*13f60*/  STL [R1+0x18], R26 ;  /* 0x0000181a01007387 */ /* 0x0009e40000100800 */
[----:B----4-:R-:W-:-:S15]  /*13f70*/  HMMA.16816.F32.BF16 R24, R8, R14, R4 ;  /* 0x0000000e0818723c */ /* 0x010fde0000041804 */
[----:B------:R-:W-:-:S04]  /*13f80*/  NOP ;  /* 0x0000000000007918 */ /* 0x000fc80000000000 */
[----:B------:R-:W-:Y:S01]  /*13f90*/  MOV R5, R24 ;  /* 0x0000001800057202 */ /* 0x000fe20000000f00 */
[----:B------:R-:W-:Y:S01]  /*13fa0*/  IMAD.MOV.U32 R6, RZ, RZ, R26 ;  /* 0x000000ffff067224 */ /* 0x000fe200078e001a */
[----:B------:R-:W-:Y:S02]  /*13fb0*/  MOV R4, R25 ;  /* 0x0000001900047202 */ /* 0x000fe40000000f00 */
[----:B------:R-:W-:Y:S02]  /*13fc0*/  MOV R7, R27 ;  /* 0x0000001b00077202 */ /* 0x000fe40000000f00 */
[----:B------:R-:W2:Y:S04]  /*13fd0*/  LDL.LU.64 R26, [R1+0x2700] ;  /* 0x00270000011a7983 */ /* 0x000ea80000300a00 */
[----:B------:R-:W3:Y:S04]  /*13fe0*/  LDL.LU.64 R24, [R1+0x26f8] ;  /* 0x0026f80001187983 */ /* 0x000ee80000300a00 */
[----:B------:R0:W-:Y:S02]  /*13ff0*/  STL.64 [R1+0x26b8], R14 ;  /* 0x0026b80e01007387 */ /* 0x0001e40000100a00 */
[----:B0-----:R-:W-:-:S02]  /*14000*/  MOV R14, R5 ;  /* 0x00000005000e7202 */ /* 0x001fc40000000f00 */
[----:B------:R-:W-:Y:S02]  /*14010*/  MOV R15, R4 ;  /* 0x00000004000f7202 */ /* 0x000fe40000000f00 */
[----:B------:R-:W4:Y:S04]  /*14020*/  LDL.LU.64 R4, [R1+0x120] ;  /* 0x0001200001047983 */ /* 0x000f280000300a00 */
[----:B----4-:R0:W-:Y:S04]  /*14030*/  STL.64 [R1+0x2668], R4 ;  /* 0x0026680401007387 */ /* 0x0101e80000100a00 */
[----:B------:R-:W-:Y:S01]  /*14040*/  STL.64 [R1+0x2678], R6 ;  /* 0x0026780601007387 */ /* 0x000fe20000100a00 */
[----:B0-----:R-:W-:Y:S01]  /*14050*/  MOV R4, R14 ;  /* 0x0000000e00047202 */ /* 0x001fe20000000f00 */
[----:B------:R-:W-:-:S05]  /*14060*/  IMAD.MOV.U32 R5, RZ, RZ, R15 ;  /* 0x000000ffff057224 */ /* 0x000fca00078e000f */
[----:B------:R0:W-:Y:S04]  /*14070*/  STL.64 [R1+0x2670], R4 ;  /* 0x0026700401007387 */ /* 0x0001e80000100a00 */
[----:B0-----:R-:W4:Y:S01]  /*14080*/  LDL.LU.64 R4, [R1+0xb0] ;  /* 0x0000b00001047983 */ /* 0x001f220000300a00 */
[----:B------:R-:W-:Y:S01]  /*14090*/  IMAD.MOV.U32 R6, RZ, RZ, R13 ;  /* 0x000000ffff067224 */ /* 0x000fe200078e000d */
[----:B------:R-:W-:Y:S02]  /*140a0*/  MOV R7, R12 ;  /* 0x0000000c00077202 */ /* 0x000fe40000000f00 */
[----:B----4-:R0:W-:Y:S04]  /*140b0*/  STL.64 [R1+0x2680], R4 ;  /* 0x0026800401007387 */ /* 0x0101e80000100a00 */
[----:B------:R1:W-:Y:S01]  /*140c0*/  STL.64 [R1+0x26b0], R6 ;  /* 0x0026b00601007387 */ /* 0x0003e20000100a00 */
[----:B0-----:R-:W-:-:S02]  /*140d0*/  MOV R4, R17 ;  /* 0x0000001100047202 */ /* 0x001fc40000000f00 */
[----:B------:R-:W-:Y:S02]  /*140e0*/  MOV R5, R16 ;  /* 0x0000001000057202 */ /* 0x000fe40000000f00 */
[----:B-1----:R-:W-:-:S03]  /*140f0*/  MOV R6, R19 ;  /* 0x0000001300067202 */ /* 0x002fc60000000f00 */
[----:B------:R2:W-:Y:S02]  /*14100*/  STL.64 [R1+0x26a8], R4 ;  /* 0x0026a80401007387 */ /* 0x0005e40000100a00 */
[----:B--2---:R-:W-:Y:S02]  /*14110*/  MOV R4, R27 ;  /* 0x0000001b00047202 */ /* 0x004fe40000000f00 */
[----:B------:R-:W3:Y:S01]  /*14120*/  LDL.LU R27, [R1+0x26f4] ;  /* 0x0026f400011b7983 */ /* 0x000ee20000300800 */
[----:B------:R-:W-:-:S03]  /*14130*/  MOV R5, R18 ;  /* 0x0000001200057202 */ /* 0x000fc60000000f00 */
[----:B------:R-:W2:Y:S04]  /*14140*/  LDL.LU R18, [R1+0x26f0] ;  /* 0x0026f00001127983 */ /* 0x000ea80000300800 */
[----:B------:R-:W3:Y:S01]  /*14150*/  LDL.LU R19, [R1+0x26ec] ;  /* 0x0026ec0001137983 */ /* 0x000ee20000300800 */
[----:B------:R-:W-:-:S03]  /*14160*/  IMAD.MOV.U32 R7, RZ, RZ, R29 ;  /* 0x000000ffff077224 */ /* 0x000fc600078e001d */
[----:B------:R-:W4:Y:S04]  /*14170*/  LDL.LU R29, [R1+0x26e8] ;  /* 0x0026e800011d7983 */ /* 0x000f280000300800 */
[----:B------:R0:W-:Y:S04]  /*14180*/  STL.64 [R1+0x26c8], R6 ;  /* 0x0026c80601007387 */ /* 0x0001e80000100a00 */
[----:B------:R1:W-:Y:S01]  /*14190*/  STL.64 [R1+0x26c0], R4 ;  /* 0x0026c00401007387 */ /* 0x0003e20000100a00 */
[----:B0-----:R-:W-:-:S03]  /*141a0*/  MOV R6, R3 ;  /* 0x0000000300067202 */ /* 0x001fc60000000f00 */
[----:B-1----:R-:W5:Y:S01]  /*141b0*/  LDL.LU R4, [R1+0x80] ;  /* 0x0000800001047983 */ /* 0x002f620000300800 */
[----:B------:R-:W-:-:S03]  /*141c0*/  MOV R5, R0 ;  /* 0x0000000000057202 */ /* 0x000fc60000000f00 */
[----:B------:R-:W4:Y:S04]  /*141d0*/  LDL.LU R0, [R1+0x26e4] ;  /* 0x0026e40001007983 */ /* 0x000f280000300800 */
[----:B------:R-:W4:Y:S01]  /*141e0*/  LDL.LU R3, [R1+0x26e0] ;  /* 0x0026e00001037983 */ /* 0x000f220000300800 */
[----:B--2---:R-:W-:Y:S01]  /*141f0*/  MOV R13, R18 ;  /* 0x00000012000d7202 */ /* 0x004fe20000000f00 */
[----:B---3--:R-:W-:Y:S01]  /*14200*/  HMMA.16816.F32.BF16 R24, R8, R18, R24 ;  /* 0x000000120818723c */ /* 0x008fe20000041818 */
[----:B------:R-:W-:Y:S02]  /*14210*/  IMAD.MOV.U32 R12, RZ, RZ, R19 ;  /* 0x000000ffff0c7224 */ /* 0x000fe400078e0013 */
[----:B------:R-:W2:Y:S04]  /*14220*/  LDL.LU.64 R18, [R1+0x26d8] ;  /* 0x0026d80001127983 */ /* 0x000ea80000300a00 */
[----:B------:R-:W2:Y:S04]  /*14230*/  LDL.LU.64 R16, [R1+0x26d0] ;  /* 0x0026d00001107983 */ /* 0x000ea80000300a00 */
[----:B------:R-:W2:Y:S04]  /*14240*/  LDL.LU R8, [R1+0x30] ;  /* 0x0000300001087983 */ /* 0x000ea80000300800 */
[----:B------:R-:W2:Y:S04]  /*14250*/  LDL.LU R9, [R1+0x34] ;  /* 0x0000340001097983 */ /* 0x000ea80000300800 */
[----:B------:R-:W2:Y:S01]  /*14260*/  LDL.LU R10, [R1+0x38] ;  /* 0x00003800010a7983 */ /* 0x000ea20000300800 */
[----:B----4-:R-:W-:-:S02]  /*14270*/  MOV R11, R3 ;  /* 0x00000003000b7202 */ /* 0x010fc40000000f00 */
[----:B------:R-:W-:Y:S02]  /*14280*/  MOV R7, R28 ;  /* 0x0000001c00077202 */ /* 0x000fe40000000f00 */
[----:B------:R-:W-:Y:S02]  /*14290*/  MOV R14, R21 ;  /* 0x00000015000e7202 */ /* 0x000fe40000000f00 */
[----:B------:R-:W-:Y:S01]  /*142a0*/  MOV R15, R20 ;  /* 0x00000014000f7202 */ /* 0x000fe20000000f00 */
[----:B--2---:R-:W-:Y:S01]  /*142b0*/  HMMA.16816.F32.BF16 R8, R16, R22, R8 ;  /* 0x000000161008723c */ /* 0x004fe20000041808 */
[----:B------:R-:W-:-:S15]  /*142c0*/  LDSM.16.MT88.4 R20, [R29+UR6+0x11400] ;  /* 0x011400061d14783b */ /* 0x000fde0008004200 */
[----:B------:R-:W-:-:S03]  /*142d0*/  NOP ;  /* 0x0000000000007918 */ /* 0x000fc60000000000 */
[----:B------:R-:W-:Y:S01]  /*142e0*/  MOV R3, R10 ;  /* 0x0000000a00037202 */ /* 0x000fe20000000f00 */
[----:B------:R-:W-:Y:S01]  /*142f0*/  STL.64 [R1], R8 ;  /* 0x0000000801007387 */ /* 0x000fe20000100a00 */
[----:B------:R-:W-:-:S03]  /*14300*/  MOV R28, R11 ;  /* 0x0000000b001c7202 */ /* 0x000fc60000000f00 */
[----:B------:R-:W0:Y:S04]  /*14310*/  LDSM.16.MT88.4 R8, [R0+UR6+0x11400] ;  /* 0x011400060008783b */ /* 0x000e280008004200 */
[----:B0-----:R0:W-:Y:S02]  /*14320*/  STL.64 [R1+0x2628], R10 ;  /* 0x0026280a01007387 */ /* 0x0011e40000100a00 */
[----:B0-----:R-:W-:Y:S01]  /*14330*/  MOV R10, R13 ;  /* 0x0000000d000a7202 */ /* 0x001fe20000000f00 */
[----:B------:R-:W-:Y:S02]  /*14340*/  IMAD.MOV.U32 R11, RZ, RZ, R12 ;  /* 0x000000ffff0b7224 */ /* 0x000fe400078e000c */
[C---:B-----5:R-:W-:Y:S01]  /*14350*/  HMMA.16816.F32.BF16 R12, R16.reuse, R14, R4 ;  /* 0x0000000e100c723c */ /* 0x060fe20000041804 */
[----:B------:R-:W-:Y:S04]  /*14360*/  STL.64 [R1+0x2620], R8 ;  /* 0x0026200801007387 */ /* 0x000fe80000100a00 */
[----:B------:R-:W-:Y:S04]  /*14370*/  STL [R1+0x2650], R29 ;  /* 0x0026501d01007387 */ /* 0x000fe80000100800 */
[----:B------:R-:W-:Y:S04]  /*14380*/  STL [R1+0x25d8], R22 ;  /* 0x0025d81601007387 */ /* 0x000fe80000100800 */
[----:B------:R-:W-:Y:S04]  /*14390*/  STL [R1+0x25d4], R23 ;  /* 0x0025d41701007387 */ /* 0x000fe80000100800 */
[----:B------:R0:W-:Y:S04]  /*143a0*/  STL.64 [R1+0x2630], R20 ;  /* 0x0026301401007387 */ /* 0x0001e80000100a00 */
[----:B0-----:R-:W2:Y:S04]  /*143b0*/  LDL.LU R20, [R1+0x110] ;  /* 0x0001100001147983 */ /* 0x001ea80000300800 */
[----:B------:R-:W2:Y:S04]  /*143c0*/  LDL.LU R21, [R1+0x114] ;  /* 0x0001140001157983 */ /* 0x000ea80000300800 */
[----:B------:R-:W3:Y:S04]  /*143d0*/  LDL.LU.64 R6, [R1+0x26c8] ;  /* 0x0026c80001067983 */ /* 0x000ee80000300a00 */
[----:B------:R-:W3:Y:S04]  /*143e0*/  LDL.LU.64 R4, [R1+0x26c0] ;  /* 0x0026c00001047983 */ /* 0x000ee80000300a00 */
[----:B------:R-:W-:Y:S04]  /*143f0*/  STL.64 [R1+0x70], R12 ;  /* 0x0000700c01007387 */ /* 0x000fe80000100a00 */
[----:B------:R0:W-:Y:S04]  /*14400*/  STL.64 [R1+0x78], R14 ;  /* 0x0000780e01007387 */ /* 0x0001e80000100a00 */
[----:B0-----:R-:W3:Y:S02]  /*14410*/  LDL.LU.64 R14, [R1+0x26b8] ;  /* 0x0026b800010e7983 */ /* 0x001ee40000300a00 */
[----:B---3--:R-:W-:Y:S02]  /*14420*/  HMMA.16816.F32.BF16 R12, R16, R14, R4 ;  /* 0x0000000e100c723c */ /* 0x008fe40000041804 */
[----:B------:R-:W3:Y:S04]  /*14430*/  LDL.LU.64 R6, [R1+0x26b0] ;  /* 0x0026b00001067983 */ /* 0x000ee80000300a00 */
[----:B------:R-:W3:-:S13]  /*14440*/  LDL.LU.64 R4, [R1+0x26a8] ;  /* 0x0026a80001047983 */ /* 0x000eda0000300a00 */
[----:B------:R-:W-:Y:S01]  /*14450*/  STL [R1+0x64], R13 ;  /* 0x0000640d01007387 */ /* 0x000fe20000100800 */
[----:B------:R-:W-:-:S03]  /*14460*/  MOV R29, R12 ;  /* 0x0000000c001d7202 */ /* 0x000fc60000000f00 */
[----:B------:R0:W-:Y:S04]  /*14470*/  STL.64 [R1+0x68], R14 ;  /* 0x0000680e01007387 */ /* 0x0001e80000100a00 */
[----:B0-----:R-:W4:Y:S04]  /*14480*/  LDL.LU.64 R14, [R1+0x26a0] ;  /* 0x0026a000010e7983 */ /* 0x001f280000300a00 */
[----:B------:R-:W4:Y:S02]  /*14490*/  LDL.LU.64 R12, [R1+0x2698] ;  /* 0x00269800010c7983 */ /* 0x000f240000300a00 */
[----:B----4-:R-:W-:Y:S02]  /*144a0*/  HMMA.16816.F32.BF16 R8, R16, R10, R12 ;  /* 0x0000000a1008723c */ /* 0x010fe4000004180c */
[----:B------:R-:W3:Y:S04]  /*144b0*/  LDL.LU.64 R14, [R1+0x2690] ;  /* 0x00269000010e7983 */ /* 0x000ee80000300a00 */
[----:B------:R-:W3:Y:S04]  /*144c0*/  LDL.LU.64 R12, [R1+0x2688] ;  /* 0x00268800010c7983 */ /* 0x000ee80000300a00 */
[----:B------:R-:W3:Y:S04]  /*144d0*/  LDL.LU R16, [R1+0xa0] ;  /* 0x0000a00001107983 */ /* 0x000ee80000300800 */
[----:B------:R-:W3:Y:S05]  /*144e0*/  LDL.LU R17, [R1+0xa4] ;  /* 0x0000a40001117983 */ /* 0x000eea0000300800 */
[----:B------:R-:W-:Y:S04]  /*144f0*/  STL.64 [R1+0x2640], R10 ;  /* 0x0026400a01007387 */ /* 0x000fe80000100a00 */
[----:B------:R0:W-:Y:S04]  /*14500*/  STL.64 [R1+0x2638], R8 ;  /* 0x0026380801007387 */ /* 0x0001e80000100a00 */
[----:B0-----:R-:W4:Y:S04]  /*14510*/  LDL.LU R8, [R1+0x10] ;  /* 0x0000100001087983 */ /* 0x001f280000300800 */
[----:B------:R-:W4:Y:S04]  /*14520*/  LDL.LU R9, [R1+0x14] ;  /* 0x0000140001097983 */ /* 0x000f280000300800 */
[----:B------:R-:W4:Y:S01]  /*14530*/  LDL.LU R10, [R1+0x18] ;  /* 0x00001800010a7983 */ /* 0x000f220000300800 */
[----:B---3--:R-:W-:-:S15]  /*14540*/  HMMA.16816.F32.BF16 R4, R12, R16, R4 ;  /* 0x000000100c04723c */ /* 0x008fde0000041804 */
[----:B------:R-:W-:-:S04]  /*14550*/  NOP ;  /* 0x0000000000007918 */ /* 0x000fc80000000000 */
[----:B------:R0:W-:Y:S04]  /*14560*/  STL.64 [R1+0x20], R4 ;  /* 0x0000200401007387 */ /* 0x0001e80000100a00 */
[----:B0-----:R-:W4:Y:S01]  /*14570*/  LDL.LU.64 R4, [R1+0x2680] ;  /* 0x0026800001047983 */ /* 0x001f220000300a00 */
[----:B------:R-:W-:Y:S02]  /*14580*/  MOV R11, R2 ;  /* 0x00000002000b7202 */ /* 0x000fe40000000f00 */
[----:B------:R-:W-:Y:S02]  /*14590*/  MOV R22, R7 ;  /* 0x0000000700167202 */ /* 0x000fe40000000f00 */
[----:B------:R-:W-:-:S03]  /*145a0*/  MOV R23, R6 ;  /* 0x0000000600177202 */ /* 0x000fc60000000f00 */
[----:B------:R-:W-:Y:S04]  /*145b0*/  STL [R1+0x264c], R22 ;  /* 0x00264c1601007387 */ /* 0x000fe80000100800 */
[----:B------:R-:W-:Y:S01]  /*145c0*/  STL [R1+0x2648], R23 ;  /* 0x0026481701007387 */ /* 0x000fe20000100800 */
[----:B----4-:R-:W-:Y:S01]  /*145d0*/  HMMA.16816.F32.BF16 R8, R12, R4, R8 ;  /* 0x000000040c08723c */ /* 0x010fe20000041808 */
[----:B------:R-:W-:-:S15]  /*145e0*/  MOV R2, R5 ;  /* 0x0000000500027202 */ /* 0x000fde0000000f00 */
[----:B------:R-:W-:-:S03]  /*145f0*/  NOP ;  /* 0x0000000000007918 */ /* 0x000fc60000000000 */
[----:B------:R-:W-:Y:S04]  /*14600*/  STL.64 [R1+0x10], R8 ;  /* 0x0000100801007387 */ /* 0x000fe80000100a00 */
[----:B------:R0:W-:Y:S04]  /*14610*/  STL.64 [R1+0x18], R10 ;  /* 0x0000180a01007387 */ /* 0x0001e80000100a00 */
[----:B------:R-:W2:Y:S01]  /*14620*/  LDL.LU.64 R6, [R1+0x2678] ;  /* 0x0026780001067983 */ /* 0x000ea20000300a00 */
[----:B0-----:R-:W-:-:S03]  /*14630*/  IMAD.MOV.U32 R10, RZ, RZ, R4 ;  /* 0x000000ffff0a7224 */ /* 0x001fc600078e0004 */
[----:B------:R-:W2:Y:S02]  /*14640*/  LDL.LU.64 R4, [R1+0x2670] ;  /* 0x0026700001047983 */ /* 0x000ea40000300a00 */
[----:B--2---:R-:W-:-:S15]  /*14650*/  HMMA.16816.F32.BF16 R4, R12, R20, R4 ;  /* 0x000000140c04723c */ /* 0x004fde0000041804 */
[----:B------:R-:W-:-:S04]  /*14660*/  NOP ;  /* 0x0000000000007918 */ /* 0x000fc80000000000 */
[----:B------:R0:W-:Y:S04]  /*14670*/  STL.64 [R1+0x40], R4 ;  /* 0x0000400401007387 */ /* 0x0001e80000100a00 */
[----:B0-----:R-:W2:Y:S01]  /*14680*/  LDL.LU.64 R4, [R1+0x2668] ;  /* 0x0026680001047983 */ /* 0x001ea20000300a00 */
[----:B------:R-:W-:Y:S02]  /*14690*/  MOV R22, R6 ;  /* 0x0000000600167202 */ /* 0x000fe40000000f00 */
[----:B------:R-:W-:Y:S02]  /*146a0*/  MOV R23, R7 ;  /* 0x0000000700177202 */ /* 0x000fe40000000f00 */
[----:B------:R-:W3:Y:S01]  /*146b0*/  LDL.LU.64 R6, [R1+0x2660] ;  /* 0x0026600001067983 */ /* 0x000ee20000300a00 */
[----:B--2---:R-:W-:Y:S01]  /*146c0*/  HMMA.16816.F32.BF16 R24, R12, R4, R24 ;  /* 0x000000040c18723c */ /* 0x004fe20000041818 */
[----:B------:R-:W-:Y:S01]  /*146d0*/  MOV R9, R4 ;  /* 0x0000000400097202 */ /* 0x000fe20000000f00 */
[----:B------:R-:W-:-:S02]  /*146e0*/  IMAD.MOV.U32 R8, RZ, RZ, R5 ;  /* 0x000000ffff087224 */ /* 0x000fc400078e0005 */
[----:B------:R-:W3:Y:S04]  /*146f0*/  LDL.LU.64 R4, [R1+0x2658] ;  /* 0x0026580001047983 */ /* 0x000ee80000300a00 */
[----:B------:R-:W3:Y:S04]  /*14700*/  LDL.LU R12, [R1] ;  /* 0x00000000010c7983 */ /* 0x000ee80000300800 */
[----:B------:R-:W3:Y:S01]  /*14710*/  LDL.LU R13, [R1+0x4] ;  /* 0x00000400010d7983 */ /* 0x000ee20000300800 */
[----:B------:R-:W-:-:S03]  /*14720*/  MOV R14, R3 ;  /* 0x00000003000e7202 */ /* 0x000fc60000000f00 */
[----:B------:R-:W2:Y:S01]  /*14730*/  LDL.LU R3, [R1+0x2654] ;  /* 0x0026540001037983 */ /* 0x000ea20000300800 */
[----:B------:R-:W-:-:S03]  /*14740*/  MOV R15, R28 ;  /* 0x0000001c000f7202 */ /* 0x000fc60000000f00 */
[----:B------:R-:W-:Y:S04]  /*14750*/  STL.64 [R1+0x25f8], R26 ;  /* 0x0025f81a01007387 */ /* 0x000fe80000100a00 */
[----:B------:R0:W-:Y:S02]  /*14760*/  STL.64 [R1+0x25f0], R24 ;  /* 0x0025f01801007387 */ /* 0x0001e40000100a00 */
[----:B0-----:R-:W-:Y:S02]  /*14770*/  MOV R25, R2 ;  /* 0x0000000200197202 */ /* 0x001fe40000000f00 */
[----:B------:R-:W-:Y:S01]  /*14780*/  MOV R24, R10 ;  /* 0x0000000a00187202 */ /* 0x000fe20000000f00 */
[----:B---3--:R-:W-:Y:S01]  /*14790*/  HMMA.16816.F32.BF16 R16, R4, R16, R12 ;  /* 0x000000100410723c */ /* 0x008fe2000004180c */
[----:B------:R-:W0:Y:S04]  /*147a0*/  LDSM.16.MT88.4 R12, [R0+UR6+0x11800] ;  /* 0x01180006000c783b */ /* 0x000e280008004200 */
[----:B0-----:R-:W-:-:S14]  /*147b0*/  STL.64 [R1+0x2568], R14 ;  /* 0x0025680e01007387 */ /* 0x001fdc0000100a00 */
[----:B------:R-:W-:Y:S04]  /*147c0*/  STL.64 [R1], R16 ;  /* 0x0000001001007387 */ /* 0x000fe80000100a00 */
[----:B------:R-:W-:Y:S04]  /*147d0*/  STL.64 [R1+0x8], R18 ;  /* 0x0000081201007387 */ /* 0x000fe80000100a00 */
[----:B------:R-:W-:Y:S04]  /*147e0*/  STL.64 [R1+0x2560], R12 ;  /* 0x0025600c01007387 */ /* 0x000fe80000100a00 */
[----:B--2---:R-:W0:Y:S04]  /*147f0*/  LDSM.16.M88.4 R12, [R3+UR6+0x80] ;  /* 0x00008006030c783b */ /* 0x004e280008000200 */
[----:B------:R-:W-:Y:S04]  /*14800*/  LDSM.16.M88.4 R16, [R3+UR6+0x4080] ;  /* 0x004080060310783b */ /* 0x000fe80008000200 */
[----:B0-----:R-:W-:Y:S04]  /*14810*/  STL.64 [R1+0x90], R12 ;  /* 0x0000900c01007387 */ /* 0x001fe80000100a00 */
[----:B------:R-:W-:Y:S04]  /*14820*/  STL.64 [R1+0x98], R14 ;  /* 0x0000980e01007387 */ /* 0x000fe80000100a00 */
[----:B------:R-:W0:Y:S04]  /*14830*/  LDSM.16.M88.4 R12, [R3+UR6+0x8080] ;  /* 0x00808006030c783b */ /* 0x000e280008000200 */
[----:B0-----:R-:W-:Y:S01]  /*14840*/  STL.64 [R1+0xd0], R12 ;  /* 0x0000d00c01007387 */ /* 0x001fe20000100a00 */
[----:B------:R-:W-:-:S03]  /*14850*/  IMAD.MOV.U32 R28, RZ, RZ, R13 ;  /* 0x000000ffff1c7224 */ /* 0x000fc600078e000d */
[----:B------:R-:W-:Y:S04]  /*14860*/  STL.64 [R1+0xc0], R16 ;  /* 0x0000c01001007387 */ /* 0x000fe80000100a00 */
[----:B------:R-:W-:Y:S04]  /*14870*/  STL.64 [R1+0xc8], R18 ;  /* 0x0000c81201007387 */ /* 0x000fe80000100a00 */
[----:B------:R-:W-:Y:S04]  /*14880*/  STL.64 [R1+0xd8], R14 ;  /* 0x0000d80e01007387 */ /* 0x000fe80000100a00 */
[----:B------:R-:W0:Y:S04]  /*14890*/  LDSM.16.M88.4 R12, [R3+UR6+0xc080] ;  /* 0x00c08006030c783b */ /* 0x000e280008000200 */
[----:B------:R-:W-:Y:S04]  /*148a0*/  STL [R1+0x25a8], R28 ;  /* 0x0025a81c01007387 */ /* 0x000fe80000100800 */
[----:B0-----:R0:W-:Y:S02]  /*148b0*/  STL.64 [R1+0xe0], R12 ;  /* 0x0000e00c01007387 */ /* 0x0011e40000100a00 */
[----:B0-----:R-:W-:Y:S01]  /*148c0*/  MOV R13, R8 ;  /* 0x00000008000d7202 */ /* 0x001fe20000000f00 */
[----:B------:R-:W-:-:S02]  /*148d0*/  IMAD.MOV.U32 R8, RZ, RZ, R29 ;  /* 0x000000ffff087224 */ /* 0x000fc400078e001d */
[----:B------:R-:W2:Y:S01]  /*148e0*/  LDL.LU R29, [R1+0x2650] ;  /* 0x00265000011d7983 */ /* 0x000ea20000300800 */
[----:B------:R-:W-:Y:S02]  /*148f0*/  MOV R0, R15 ;  /* 0x0000000f00007202 */ /* 0x000fe40000000f00 */
[----:B------:R-:W-:Y:S02]  /*14900*/  MOV R2, R14 ;  /* 0x0000000e00027202 */ /* 0x000fe40000000f00 */
[----:B------:R-:W-:Y:S02]  /*14910*/  MOV R12, R9 ;  /* 0x00000009000c7202 */ /* 0x000fe40000000f00 */
[----:B------:R-:W3:Y:S04]  /*14920*/  LDL.LU R9, [R1+0x64] ;  /* 0x0000640001097983 */ /* 0x000ee80000300800 */
[----:B------:R-:W3:Y:S04]  /*14930*/  LDL.LU R10, [R1+0x68] ;  /* 0x00006800010a7983 */ /* 0x000ee80000300800 */
[----:B------:R-:W3:Y:S04]  /*14940*/  LDL.LU R11, [R1+0x6c] ;  /* 0x00006c00010b7983 */ /* 0x000ee80000300800 */
[----:B------:R-:W-:Y:S04]  /*14950*/  STL [R1+0x2518], R0 ;  /* 0x0025180001007387 */ /* 0x000fe80000100800 */
[----:B------:R-:W-:Y:S04]  /*14960*/  STL [R1+0x2514], R2 ;  /* 0x0025140201007387 */ /* 0x000fe80000100800 */
[----:B------:R0:W-:Y:S04]  /*14970*/  STL [R1+0x23f8], R3 ;  /* 0x0023f80301007387 */ /* 0x0001e80000100800 */
[----:B0-----:R-:W4:Y:S04]  /*14980*/  LDL R3, [R1+0x130] ;  /* 0x0001300001037983 */ /* 0x001f280000100800 */
[----:B--2---:R-:W0:Y:S04]  /*14990*/  LDSM.16.MT88.4 R16, [R29+UR6+0x11800] ;  /* 0x011800061d10783b */ /* 0x004e280008004200 */
[----:B----4-:R-:W-:Y:S04]  /*149a0*/  STL [R1+0x25ac], R3 ;  /* 0x0025ac0301007387 */ /* 0x010fe80000100800 */
[----:B------:R-:W-:Y:S04]  /*149b0*/  STL [R1+0x25b0], R29 ;  /* 0x0025b01d01007387 */ /* 0x000fe80000100800 */
[----:B0-----:R-:W-:Y:S04]  /*149c0*/  STL.64 [R1+0x2528], R18 ;  /* 0x0025281201007387 */ /* 0x001fe80000100a00 */
[----:B------:R0:W-:Y:S04]  /*149d0*/  STL.64 [R1+0x2520], R16 ;  /* 0x0025201001007387 */ /* 0x0001e80000100a00 */
[----:B0-----:R-:W2:Y:S04]  /*149e0*/  LDL.LU R16, [R1+0x70] ;  /* 0x0000700001107983 */ /* 0x001ea80000300800 */
[----:B------:R-:W2:Y:S04]  /*149f0*/  LDL.LU R17, [R1+0x74] ;  /* 0x0000740001117983 */ /* 0x000ea80000300800 */
[----:B------:R-:W2:Y:S04]  /*14a00*/  LDL.LU R18, [R1+0x78] ;  /* 0x0000780001127983 */ /* 0x000ea80000300800 */
[----:B------:R-:W2:Y:S02]  /*14a10*/  LDL.LU R19, [R1+0x7c] ;  /* 0x00007c0001137983 */ /* 0x000ea40000300800 */
[----:B--2---:R-:W-:-:S15]  /*14a20*/  HMMA.16816.F32.BF16 R24, R4, R24, R16 ;  /* 0x000000180418723c */ /* 0x004fde0000041810 */
[----:B------:R-:W-:-:S04]  /*14a30*/  NOP ;  /* 0x0000000000007918 */ /* 0x000fc80000000000 */
[----:B------:R-:W-:Y:S02]  /*14a40*/  MOV R19, R24 ;  /* 0x0000001800137202 */ /* 0x000fe40000000f00 */
[----:B------:R-:W-:Y:S01]  /*14a50*/  MOV R18, R25 ;  /* 0x0000001900127202 */ /* 0x000fe20000000f00 */
[----:B------:R-:W2:Y:S04]  /*14a60*/  LDL.LU R24, [R1+0x40] ;  /* 0x0000400001187983 */ /* 0x000ea80000300800 */
[----:B------:R-:W2:Y:S01]  /*14a70*/  LDL.LU R25, [R1+0x44] ;  /* 0x0000440001197983 */ /* 0x000ea20000300800 */
[----:B------:R-:W-:Y:S01]  /*14a80*/  MOV R17, R26 ;  /* 0x0000001a00117202 */ /* 0x000fe20000000f00 */
[----:B------:R-:W-:Y:S01]  /*14a90*/  IMAD.MOV.U32 R26, RZ, RZ, R22 ;  /* 0x000000ffff1a7224 */ /* 0x000fe200078e0016 */
[----:B------:R-:W-:Y:S01]  /*14aa0*/  MOV R16, R27 ;  /* 0x0000001b00107202 */ /* 0x000fe20000000f00 */
[----:B------:R-:W4:Y:S01]  /*14ab0*/  LDL.LU R22, [R1+0x264c] ;  /* 0x00264c0001167983 */ /* 0x000f220000300800 */
[----:B------:R-:W-:-:S03]  /*14ac0*/  MOV R27, R23 ;  /* 0x00000017001b7202 */ /* 0x000fc60000000f00 */
[----:B------:R-:W5:Y:S04]  /*14ad0*/  LDL.LU R23, [R1+0x2648] ;  /* 0x0026480001177983 */ /* 0x000f680000300800 */
[----:B------:R-:W-:Y:S04]  /*14ae0*/  STL.64 [R1+0x2608], R26 ;  /* 0x0026081a01007387 */ /* 0x000fe80000100a00 */
[----:B--2---:R0:W-:Y:S04]  /*14af0*/  STL.64 [R1+0x2600], R24 ;  /* 0x0026001801007387 */ /* 0x0041e80000100a00 */
[----:B0-----:R-:W2:Y:S04]  /*14b00*/  LDL.LU R24, [R1+0x10] ;  /* 0x0000100001187983 */ /* 0x001ea80000300800 */
[----:B------:R-:W2:Y:S04]  /*14b10*/  LDL.LU R25, [R1+0x14] ;  /* 0x0000140001197983 */ /* 0x000ea80000300800 */
[----:B------:R-:W2:Y:S04]  /*14b20*/  LDL.LU R26, [R1+0x18] ;  /* 0x00001800011a7983 */ /* 0x000ea80000300800 */
[----:B------:R-:W2:Y:S04]  /*14b30*/  LDL.LU R27, [R1+0x1c] ;  /* 0x00001c00011b7983 */ /* 0x000ea80000300800 */
[----:B--2---:R-:W-:Y:S04]  /*14b40*/  STL.64 [R1+0x2618], R26 ;  /* 0x0026181a01007387 */ /* 0x004fe80000100a00 */
[----:B------:R0:W-:Y:S04]  /*14b50*/  STL.64 [R1+0x2610], R24 ;  /* 0x0026101801007387 */ /* 0x0001e80000100a00 */
[----:B0-----:R-:W2:Y:S04]  /*14b60*/  LDL.LU R24, [R1+0x20] ;  /* 0x0000200001187983 */ /* 0x001ea80000300800 */
[----:B------:R-:W2:Y:S01]  /*14b70*/  LDL.LU R25, [R1+0x24] ;  /* 0x0000240001197983 */ /* 0x000ea20000300800 */
[----:B-----5:R-:W-:-:S03]  /*14b80*/  MOV R26, R23 ;  /* 0x00000017001a7202 */ /* 0x020fc60000000f00 */
[----:B------:R-:W-:Y:S01]  /*14b90*/  STL [R1+0x25c0], R16 ;  /* 0x0025c01001007387 */ /* 0x000fe20000100800 */
[----:B----4-:R-:W-:-:S03]  /*14ba0*/  MOV R27, R22 ;  /* 0x00000016001b7202 */ /* 0x010fc60000000f00 */
[----:B------:R-:W-:Y:S01]  /*14bb0*/  STL [R1+0x25bc], R17 ;  /* 0x0025bc1101007387 */ /* 0x000fe20000100800 */
[C---:B---3--:R-:W-:Y:S03]  /*14bc0*/  HMMA.16816.F32.BF16 R20, R4.reuse, R20, R8 ;  /* 0x000000140414723c */ /* 0x048fe60000041808 */
[----:B------:R-:W-:Y:S04]  /*14bd0*/  STL [R1+0x25b8], R18 ;  /* 0x0025b81201007387 */ /* 0x000fe80000100800 */
[----:B------:R0:W-:Y:S04]  /*14be0*/  STL [R1+0x25b4], R19 ;  /* 0x0025b41301007387 */ /* 0x0001e80000100800 */
[----:B0-----:R-:W3:Y:S04]  /*14bf0*/  LDL.LU.64 R18, [R1+0xa8] ;  /* 0x0000a80001127983 */ /* 0x001ee80000300a00 */
[----:B------:R-:W4:Y:S04]  /*14c00*/  LDL.LU.64 R10, [R1+0x2640] ;  /* 0x00264000010a7983 */ /* 0x000f280000300a00 */
[----:B------:R-:W4:Y:S01]  /*14c10*/  LDL.LU.64 R8, [R1+0x2638] ;  /* 0x0026380001087983 */ /* 0x000f220000300a00 */
[----:B------:R-:W-:Y:S01]  /*14c20*/  MOV R28, R23 ;  /* 0x00000017001c7202 */ /* 0x000fe20000000f00 */
[----:B------:R-:W-:Y:S01]  /*14c30*/  IMAD.MOV.U32 R3, RZ, RZ, R22 ;  /* 0x000000ffff037224 */ /* 0x000fe200078e0016 */
[----:B------:R-:W-:Y:S01]  /*14c40*/  MOV R29, R21 ;  /* 0x00000015001d7202 */ /* 0x000fe20000000f00 */
[----:B------:R0:W-:Y:S04]  /*14c50*/  STL [R1+0x50], R20 ;  /* 0x0000501401007387 */ /* 0x0001e80000100800 */
[----:B0-----:R-:W5:Y:S04]  /*14c60*/  LDL.LU.64 R20, [R1+0x2630] ;  /* 0x0026300001147983 */ /* 0x001f680000300a00 */
[----:B------:R-:W-:Y:S04]  /*14c70*/  STL [R1+0x25cc], R28 ;  /* 0x0025cc1c01007387 */ /* 0x000fe80000100800 */
[----:B------:R-:W-:Y:S04]  /*14c80*/  STL [R1+0x25c8], R3 ;  /* 0x0025c80301007387 */ /* 0x000fe80000100800 */
[----:B------:R-:W-:Y:S01]  /*14c90*/  STL [R1+0x25c4], R29 ;  /* 0x0025c41d01007387 */ /* 0x000fe20000100800 */
[----:B----4-:R-:W-:Y:S03]  /*14ca0*/  HMMA.16816.F32.BF16 R12, R4, R12, R8 ;  /* 0x0000000c040c723c */ /* 0x010fe60000041808 */
[----:B------:R-:W2:Y:S04]  /*14cb0*/  LDL.LU.64 R10, [R1+0x2628] ;  /* 0x00262800010a7983 */ /* 0x000ea80000300a00 */
[----:B------:R-:W2:Y:S04]  /*14cc0*/  LDL.LU.64 R8, [R1+0x2620] ;  /* 0x0026200001087983 */ /* 0x000ea80000300a00 */
[----:B------:R-:W4:Y:S01]  /*14cd0*/  LDL.LU.64 R6, [R1+0xb8] ;  /* 0x0000b80001067983 */ /* 0x000f220000300a00 */
[----:B---3--:R-:W-:-:S02]  /*14ce0*/  MOV R22, R18 ;  /* 0x0000001200167202 */ /* 0x008fc40000000f00 */
[----:B------:R-:W-:-:S05]  /*14cf0*/  MOV R23, R19 ;  /* 0x0000001300177202 */ /* 0x000fca0000000f00 */
[----:B------:R0:W-:Y:S04]  /*14d00*/  STL.64 [R1+0x2578], R14 ;  /* 0x0025780e01007387 */ /* 0x0001e80000100a00 */
[----:B------:R1:W-:Y:S04]  /*14d10*/  STL.64 [R1+0x2570], R12 ;  /* 0x0025700c01007387 */ /* 0x0003e80000100a00 */
[----:B0-----:R-:W3:Y:S04]  /*14d20*/  LDL.LU R14, [R1+0x118] ;  /* 0x00011800010e7983 */ /* 0x001ee80000300800 */
[----:B------:R-:W3:Y:S01]  /*14d30*/  LDL.LU R15, [R1+0x11c] ;  /* 0x00011c00010f7983 */ /* 0x000ee20000300800 */
[----:B--2---:R-:W-:-:S15]  /*14d40*/  HMMA.16816.F32.BF16 R24, R8, R18, R24 ;  /* 0x000000120818723c */ /* 0x004fde0000041818 */
[----:B------:R-:W-:-:S04]  /*14d50*/  NOP ;  /* 0x0000000000007918 */ /* 0x000fc80000000000 */
[----:B-1----:R-:W-:Y:S01]  /*14d60*/  MOV R13, R26 ;  /* 0x0000001a000d7202 */ /* 0x002fe20000000f00 */
[----:B------:R-:W-:Y:S01]  /*14d70*/  IMAD.MOV.U32 R19, RZ, RZ, R25 ;  /* 0x000000ffff137224 */ /* 0x000fe200078e0019 */
[----:B------:R-:W-:Y:S02]  /*14d80*/  MOV R12, R27 ;  /* 0x0000001b000c7202 */ /* 0x000fe40000000f00 */
[----:B------:R-:W-:Y:S01]  /*14d90*/  MOV R18, R24 ;  /* 0x0000001800127202 */ /* 0x000fe20000000f00 */
[----:B------:R-:W2:Y:S04]  /*14da0*/  LDL.LU.64 R26, [R1+0x2618] ;  /* 0x00261800011a7983 */ /* 0x000ea80000300a00 */
[----:B------:R-:W2:Y:S01]  /*14db0*/  LDL.LU.64 R24, [R1+0x2610] ;  /* 0x0026100001187983 */ /* 0x000ea20000300a00 */
[----:B----4-:R-:W-:-:S03]  /*14dc0*/  MOV R16, R6 ;  /* 0x0000000600107202 */ /* 0x010fc60000000f00 */
[----:B------:R0:W-:Y:S01]  /*14dd0*/  STL.64 [R1+0x25e8], R22 ;  /* 0x0025e81601007387 */ /* 0x0001e20000100a00 */
[----:B------:R-:W-:-:S03]  /*14de0*/  MOV R17, R7 ;  /* 0x0000000700117202 */ /* 0x000fc60000000f00 */
[----:B-----5:R-:W-:Y:S04]  /*14df0*/  STL.64 [R1+0x25e0], R20 ;  /* 0x0025e01401007387 */ /* 0x020fe80000100a00 */
[----:B0-----:R-:W4:Y:S04]  /*14e00*/  LDL.LU.64 R22, [R1+0x128] ;  /* 0x0001280001167983 */ /* 0x001f280000300a00 */
[----:B------:R0:W-:Y:S01]  /*14e10*/  STL [R1+0x25d0], R18 ;  /* 0x0025d01201007387 */ /* 0x0001e20000100800 */
[----:B--2---:R-:W-:-:S15]  /*14e20*/  HMMA.16816.F32.BF16 R24, R8, R6, R24 ;  /* 0x000000060818723c */ /* 0x004fde0000041818 */
[----:B------:R-:W-:-:S04]  /*14e30*/  NOP ;  /* 0x0000000000007918 */ /* 0x000fc80000000000 */
[----:B------:R-:W-:Y:S01]  /*14e40*/  MOV R5, R26 ;  /* 0x0000001a00057202 */ /* 0x000fe20000000f00 */
[----:B------:R-:W-:Y:S01]  /*14e50*/  IMAD.MOV.U32 R7, RZ, RZ, R24 ;  /* 0x000000ffff077224 */ /* 0x000fe200078e0018 */
[----:B------:R-:W-:Y:S02]  /*14e60*/  MOV R4, R27 ;  /* 0x0000001b00047202 */ /* 0x000fe40000000f00 */
[----:B------:R-:W-:Y:S01]  /*14e70*/  MOV R6, R25 ;  /* 0x0000001900067202 */ /* 0x000fe20000000f00 */
[----:B------:R-:W3:Y:S04]  /*14e80*/  LDL.LU.64 R26, [R1+0x2608] ;  /* 0x00260800011a7983 */ /* 0x000ee80000300a00 */
[----:B------:R-:W3:Y:S02]  /*14e90*/  LDL.LU.64 R24, [R1+0x2600] ;  /* 0x0026000001187983 */ /* 0x000ee40000300a00 */
[----:B---3--:R-:W-:-:S15]  /*14ea0*/  HMMA.16816.F32.BF16 R24, R8, R14, R24 ;  /* 0x0000000e0818723c */ /* 0x008fde0000041818 */
[----:B------:R-:W-:-:S04]  /*14eb0*/  NOP ;  /* 0x0000000000007918 */ /* 0x000fc80000000000 */
[----:B------:R-:W-:Y:S01]  /*14ec0*/  MOV R3, R26 ;  /* 0x0000001a00037202 */ /* 0x000fe20000000f00 */
[----:B------:R-:W-:Y:S01]  /*14ed0*/  IMAD.MOV.U32 R28, RZ, RZ, R25 ;  /* 0x000000ffff1c7224 */ /* 0x000fe200078e0019 */
[----:B------:R-:W-:Y:S02]  /*14ee0*/  MOV R29, R27 ;  /* 0x0000001b001d7202 */ /* 0x000fe40000000f00 */
[----:B0-----:R-:W-:Y:S01]  /*14ef0*/  MOV R18, R24 ;  /* 0x0000001800127202 */ /* 0x001fe20000000f00 */
[----:B------:R-:W2:Y:S04]  /*14f00*/  LDL.LU.64 R26, [R1+0x25f8] ;  /* 0x0025f800011a7983 */ /* 0x000ea80000300a00 */
[----:B------:R-:W2:Y:S01]  /*14f10*/  LDL.LU.64 R24, [R1+0x25f0] ;  /* 0x0025f00001187983 */ /* 0x000ea20000300a00 */
[----:B----4-:R-:W-:-:S02]  /*14f20*/  MOV R2, R22 ;  /* 0x0000001600027202 */ /* 0x010fc40000000f00 */
[----:B------:R-:W-:Y:S01]  /*14f30*/  MOV R0, R23 ;  /* 0x0000001700007202 */ /* 0x000fe20000000f00 */
[----:B------:R-:W-:Y:S01]  /*14f40*/  STL.64 [R1+0x2590], R14 ;  /* 0x0025900e01007387 */ /* 0x000fe20000100a00 */
[----:B--2---:R-:W-:Y:S03]  /*14f50*/  HMMA.16816.F32.BF16 R24, R8, R22, R24 ;  /* 0x000000160818723c */ /* 0x004fe60000041818 */
[----:B------:R-:W2:Y:S04]  /*14f60*/  LDL.LU.64 R22, [R1+0x25e8] ;  /* 0x0025e80001167983 */ /* 0x000ea80000300a00 */
[----:B------:R-:W3:Y:S01]  /*14f70*/  LDL.LU.64 R20, [R1+0x25e0] ;  /* 0x0025e00001147983 */ /* 0x000ee20000300a00 */
[----:B--2---:R-:W-:Y:S01]  /*14f80*/  IMAD.MOV.U32 R10, RZ, RZ, R22 ;  /* 0x000000ffff0a7224 */ /* 0x004fe200078e0016 */
[----:B------:R-:W-:-:S02]  /*14f90*/  MOV R11, R23 ;  /* 0x00000017000b7202 */ /* 0x000fc40000000f00 */
[----:B------:R-:W3:Y:S04]  /*14fa0*/  LDL.LU R22, [R1+0x25d8] ;  /* 0x0025d80001167983 */ /* 0x000ee80000300800 */
[----:B------:R-:W3:Y:S04]  /*14fb0*/  LDL.LU R23, [R1+0x25d4] ;  /* 0x0025d40001177983 */ /* 0x000ee80000300800 */
[----:B------:R-:W-:Y:S04]  /*14fc0*/  STL.64 [R1+0x2538], R26 ;  /* 0x0025381a01007387 */ /* 0x000fe80000100a00 */
[----:B------:R0:W-:Y:S04]  /*14fd0*/  STL.64 [R1+0x2530], R24 ;  /* 0x0025301801007387 */ /* 0x0001e80000100a00 */
[----:B0-----:R-:W3:Y:S04]  /*14fe0*/  LDL.LU R24, [R1] ;  /* 0x0000000001187983 */ /* 0x001ee80000300800 */
[----:B------:R-:W3:Y:S04]  /*14ff0*/  LDL.LU R25, [R1+0x4] ;  /* 0x0000040001197983 */ /* 0x000ee80000300800 */
[----:B------:R-:W3:Y:S04]  /*15000*/  LDL.LU R26, [R1+0x8] ;  /* 0x00000800011a7983 */ /* 0x000ee80000300800 */
[----:B------:R-:W3:Y:S01]  /*15010*/  LDL.LU R27, [R1+0xc] ;  /* 0x00000c00011b7983 */ /* 0x000ee20000300800 */
[----:B------:R-:W-:-:S02]  /*15020*/  MOV R14, R16 ;  /* 0x00000010000e7202 */ /* 0x000fc40000000f00 */
[----:B------:R-:W-:Y:S01]  /*15030*/  MOV R15, R17 ;  /* 0x00000011000f7202 */ /* 0x000fe20000000f00 */
[----:B---3--:R-:W-:Y:S01]  /*15040*/  HMMA.16816.F32.BF16 R8, R20, R10, R24 ;  /* 0x0000000a1408723c */ /* 0x008fe20000041818 */
[----:B------:R-:W-:Y:S02]  /*15050*/  MOV R24, R18 ;  /* 0x0000001200187202 */ /* 0x000fe40000000f00 */
[----:B------:R-:W2:Y:S01]  /*15060*/  LDL.LU R18, [R1+0x25d0] ;  /* 0x0025d00001127983 */ /* 0x000ea20000300800 */
[----:B------:R-:W-:Y:S01]  /*15070*/  MOV R25, R28 ;  /* 0x0000001c00197202 */ /* 0x000fe20000000f00 */
[----:B------:R-:W-:Y:S01]  /*15080*/  IMAD.MOV.U32 R27, RZ, RZ, R29 ;  /* 0x000000ffff1b7224 */ /* 0x000fe200078e001d */
[----:B------:R-:W-:-:S13]  /*15090*/  MOV R26, R3 ;  /* 0x00000003001a7202 */ /* 0x000fda0000000f00 */
[----:B------:R-:W-:Y:S04]  /*150a0*/  STL.64 [R1], R8 ;  /* 0x0000000801007387 */ /* 0x000fe80000100a00 */
[----:B------:R-:W-:Y:S04]  /*150b0*/  STL.64 [R1+0x8], R10 ;  /* 0x0000080a01007387 */ /* 0x000fe80000100a00 */
[----:B------:R-:W3:Y:S04]  /*150c0*/  LDL.LU R28, [R1+0x25cc] ;  /* 0x0025cc00011c7983 */ /* 0x000ee80000300800 */
[----:B------:R-:W4:Y:S04]  /*150d0*/  LDL.LU R3, [R1+0x25c8] ;  /* 0x0025c80001037983 */ /* 0x000f280000300800 */
[----:B------:R-:W5:Y:S04]  /*150e0*/  LDL.LU R29, [R1+0x25c4] ;  /* 0x0025c400011d7983 */ /* 0x000f680000300800 */
[----:B------:R-:W2:Y:S04]  /*150f0*/  LDL.LU R16, [R1+0x25c0] ;  /* 0x0025c00001107983 */ /* 0x000ea80000300800 */
[----:B------:R-:W2:Y:S04]  /*15100*/  LDL.LU R17, [R1+0x25bc] ;  /* 0x0025bc0001117983 */ /* 0x000ea80000300800 */
[----:B------:R-:W-:Y:S04]  /*15110*/  STL.64 [R1+0x2548], R26 ;  /* 0x0025481a01007387 */ /* 0x000fe80000100a00 */
[----:B------:R0:W-:Y:S04]  /*15120*/  STL.64 [R1+0x2540], R24 ;  /* 0x0025401801007387 */ /* 0x0001e80000100a00 */
[----:B0-----:R-:W2:Y:S01]  /*15130*/  LDL.LU.64 R24, [R1+0xc0] ;  /* 0x0000c00001187983 */ /* 0x001ea20000300a00 */
[----:B------:R-:W-:Y:S01]  /*15140*/  IMAD.MOV.U32 R26, RZ, RZ, R13 ;  /* 0x000000ffff1a7224 */ /* 0x000fe200078e000d */
[----:B------:R-:W-:-:S02]  /*15150*/  MOV R27, R12 ;  /* 0x0000000c001b7202 */ /* 0x000fc40000000f00 */
[----:B--2---:R0:W-:Y:S02]  /*15160*/  STL.64 [R1+0x2558], R24 ;  /* 0x0025581801007387 */ /* 0x0041e40000100a00 */
[----:B0-----:R-:W-:Y:S02]  /*15170*/  MOV R24, R18 ;  /* 0x0000001200187202 */ /* 0x001fe40000000f00 */
[----:B------:R-:W-:Y:S01]  /*15180*/  MOV R25, R19 ;  /* 0x0000001300197202 */ /* 0x000fe20000000f00 */
[----:B------:R-:W2:Y:S04]  /*15190*/  LDL.LU R18, [R1+0x25b8] ;  /* 0x0025b80001127983 */ /* 0x000ea80000300800 */
[----:B------:R-:W2:Y:S04]  /*151a0*/  LDL.LU R19, [R1+0x25b4] ;  /* 0x0025b40001137983 */ /* 0x000ea80000300800 */
[----:B------:R-:W-:Y:S04]  /*151b0*/  STL.64 [R1+0x2588], R26 ;  /* 0x0025881a01007387 */ /* 0x000fe80000100a00 */
[----:B------:R0:W-:Y:S04]  /*151c0*/  STL.64 [R1+0x2580], R24 ;  /* 0x0025801801007387 */ /* 0x0001e80000100a00 */
[----:B0-----:R-:W2:Y:S01]  /*151d0*/  LDL.LU R24, [R1+0x50] ;  /* 0x0000500001187983 */ /* 0x001ea20000300800 */
[----:B----4-:R-:W-:-:S02]  /*151e0*/  MOV R26, R3 ;  /* 0x00000003001a7202 */ /* 0x010fc40000000f00 */
[----:B---3--:R-:W-:Y:S02]  /*151f0*/  MOV R27, R28 ;  /* 0x0000001c001b7202 */ /* 0x008fe40000000f00 */
[----:B-----5:R-:W-:Y:S02]  /*15200*/  MOV R25, R29 ;  /* 0x0000001d00197202 */ /* 0x020fe40000000f00 */
[----:B------:R-:W3:Y:S04]  /*15210*/  LDL.LU R29, [R1+0x25b0] ;  /* 0x0025b000011d7983 */ /* 0x000ee80000300800 */
[----:B------:R-:W4:Y:S04]  /*15220*/  LDL.LU R3, [R1+0x25ac] ;  /* 0x0025ac0001037983 */ /* 0x000f280000300800 */
[----:B------:R-:W5:Y:S04]  /*15230*/  LDL.LU R28, [R1+0x25a8] ;  /* 0x0025a800011c7983 */ /* 0x000f680000300800 */
[----:B------:R0:W-:Y:S02]  /*15240*/  STL.64 [R1+0x25a0], R26 ;  /* 0x0025a01a01007387 */ /* 0x0001e40000100a00 */
[----:B0-----:R-:W-:-:S02]  /*15250*/  MOV R26, R17 ;  /* 0x00000011001a7202 */ /* 0x001fc40000000f00 */
[----:B------:R-:W-:Y:S01]  /*15260*/  MOV R27, R16 ;  /* 0x00000010001b7202 */ /* 0x000fe20000000f00 */
[----:B--2---:R0:W-:Y:S04]  /*15270*/  STL.64 [R1+0x2598], R24 ;  /* 0x0025981801007387 */ /* 0x0041e80000100a00 */
[----:B------:R-:W2:Y:S04]  /*15280*/  LDL.LU.64 R16, [R1+0xe0] ;  /* 0x0000e00001107983 */ /* 0x000ea80000300a00 */
[----:B----4-:R-:W1:Y:S01]  /*15290*/  LDSM.16.MT88.4 R8, [R3+UR6+0x11c00] ;  /* 0x011c00060308783b */ /* 0x010e620008004200 */
[----:B0-----:R-:W-:Y:S01]  /*152a0*/  IMAD.MOV.U32 R24, RZ, RZ, R19 ;  /* 0x000000ffff187224 */ /* 0x001fe200078e0013 */
[----:B------:R-:W-:-:S02]  /*152b0*/  MOV R25, R18 ;  /* 0x0000001200197202 */ /* 0x000fc40000000f00 */
[----:B------:R-:W-:Y:S02]  /*152c0*/  MOV R18, R5 ;  /* 0x0000000500127202 */ /* 0x000fe40000000f00 */
[----:B------:R-:W-:-:S03]  /*152d0*/  MOV R19, R4 ;  /* 0x0000000400137202 */ /* 0x000fc60000000f00 */
[----:B------:R-:W-:Y:S01]  /*152e0*/  HMMA.16816.F32.BF16 R12, R20, R14, R24 ;  /* 0x0000000e140c723c */ /* 0x000fe20000041818 */
[----:B--2---:R0:W-:Y:S02]  /*152f0*/  STL.64 [R1+0x2550], R16 ;  /* 0x0025501001007387 */ /* 0x0041e40000100a00 */
[----:B0-----:R-:W-:Y:S01]  /*15300*/  MOV R16, R7 ;  /* 0x0000000700107202 */ /* 0x001fe20000000f00 */
[----:B------:R-:W-:Y:S02]  /*15310*/  IMAD.MOV.U32 R17, RZ, RZ, R6 ;  /* 0x000000ffff117224 */ /* 0x000fe400078e0006 */
[----:B---3--:R-:W0:Y:S04]  /*15320*/  LDSM.16.MT88.4 R4, [R29+UR6+0x11c00] ;  /* 0x011c00061d04783b */ /* 0x008e280008004200 */
[----:B------:R-:W-:Y:S04]  /*15330*/  STL [R1+0x251c], R3 ;  /* 0x00251c0301007387 */ /* 0x000fe80000100800 */
[----:B-1----:R1:W-:Y:S04]  /*15340*/  STL.64 [R1+0x24e0], R10 ;  /* 0x0024e00a01007387 */ /* 0x0023e80000100a00 */
[----:B------:R-:W-:Y:S04]  /*15350*/  STL.64 [R1+0x24d8], R8 ;  /* 0x0024d80801007387 */ /* 0x000fe80000100a00 */
[----:B------:R-:W-:Y:S01]  /*15360*/  STL [R1+0x2508], R29 ;  /* 0x0025081d01007387 */ /* 0x000fe20000100800 */
[----:B-1----:R-:W-:-:S02]  /*15370*/  MOV R10, R2 ;  /* 0x00000002000a7202 */ /* 0x002fc40000000f00 */
[----:B------:R-:W-:Y:S01]  /*15380*/  MOV R2, R14 ;  /* 0x0000000e00027202 */ /* 0x000fe20000000f00 */
[----:B0-----:R-:W-:Y:S04]  /*15390*/  STL.64 [R1+0x24a8], R6 ;  /* 0x0024a80601007387 */ /* 0x001fe80000100a00 */
[----:B------:R0:W-:Y:S04]  /*153a0*/  STL.64 [R1+0x24a0], R4 ;  /* 0x0024a00401007387 */ /* 0x0001e80000100a00 */
[----:B0-----:R-:W2:Y:S01]  /*153b0*/  LDL R4, [R1+0xd0] ;  /* 0x0000d00001047983 */ /* 0x001ea20000100800 */
[----:B-----5:R-:W-:Y:S01]  /*153c0*/  IMAD.MOV.U32 R5, RZ, RZ, R28 ;  /* 0x000000ffff057224 */ /* 0x020fe200078e001c */
[----:B------:R-:W-:-:S02]  /*153d0*/  MOV R28, R15 ;  /* 0x0000000f001c7202 */ /* 0x000fc40000000f00 */
[----:B------:R-:W3:Y:S04]  /*153e0*/  LDL.LU.64 R26, [R1+0x25a0] ;  /* 0x0025a000011a7983 */ /* 0x000ee80000300a00 */
[----:B------:R-:W3:Y:S04]  /*153f0*/  LDL.LU.64 R24, [R1+0x2598] ;  /* 0x0025980001187983 */ /* 0x000ee80000300a00 */
[----:B------:R3:W-:Y:S04]  /*15400*/  STL [R1+0x80], R12 ;  /* 0x0000800c01007387 */ /* 0x0007e80000100800 */
[----:B------:R-:W3:Y:S01]  /*15410*/  LDL.LU.64 R14, [R1+0x2590] ;  /* 0x00259000010e7983 */ /* 0x000ee20000300a00 */
[----:B------:R-:W-:-:S02]  /*15420*/  MOV R11, R0 ;  /* 0x00000000000b7202 */ /* 0x000fc40000000f00 */
[----:B------:R-:W-:Y:S02]  /*15430*/  MOV R0, R13 ;  /* 0x0000000d00007202 */ /* 0x000fe40000000f00 */
[----:B---3--:R-:W-:Y:S01]  /*15440*/  HMMA.16816.F32.BF16 R12, R20, R14, R24 ;  /* 0x0000000e140c723c */ /* 0x008fe20000041818 */
[----:B------:R-:W3:Y:S04]  /*15450*/  LDL.LU.64 R26, [R1+0x2588] ;  /* 0x00258800011a7983 */ /* 0x000ee80000300a00 */
[----:B------:R-:W3:-:S14]  /*15460*/  LDL.LU.64 R24, [R1+0x2580] ;  /* 0x0025800001187983 */ /* 0x000edc0000300a00 */
[----:B------:R-:W-:Y:S01]  /*15470*/  STL.64 [R1+0x70], R12 ;  /* 0x0000700c01007387 */ /* 0x000fe20000100a00 */
[----:B------:R-:W-:-:S03]  /*15480*/  MOV R3, R15 ;  /* 0x0000000f00037202 */ /* 0x000fc60000000f00 */
[----:B------:R0:W-:Y:S04]  /*15490*/  STL [R1+0x78], R14 ;  /* 0x0000780e01007387 */ /* 0x0001e80000100800 */
[----:B0-----:R-:W4:Y:S04]  /*154a0*/  LDL.LU.64 R14, [R1+0x2578] ;  /* 0x00257800010e7983 */ /* 0x001f280000300a00 */
[----:B------:R-:W4:Y:S02]  /*154b0*/  LDL.LU.64 R12, [R1+0x2570] ;  /* 0x00257000010c7983 */ /* 0x000f240000300a00 */
[----:B----4-:R-:W-:Y:S02]  /*154c0*/  HMMA.16816.F32.BF16 R8, R20, R10, R12 ;  /* 0x0000000a1408723c */ /* 0x010fe4000004180c */
[----:B------:R-:W3:Y:S04]  /*154d0*/  LDL.LU.64 R14, [R1+0x2568] ;  /* 0x00256800010e7983 */ /* 0x000ee80000300a00 */
[----:B------:R-:W3:-:S13]  /*154e0*/  LDL.LU.64 R12, [R1+0x2560] ;  /* 0x00256000010c7983 */ /* 0x000eda0000300a00 */
[----:B------:R-:W-:Y:S04]  /*154f0*/  STL.64 [R1+0x24f0], R10 ;  /* 0x0024f00a01007387 */ /* 0x000fe80000100a00 */
[----:B------:R0:W-:Y:S04]  /*15500*/  STL.64 [R1+0x24e8], R8 ;  /* 0x0024e80801007387 */ /* 0x0001e80000100a00 */
[----:B0-----:R-:W3:Y:S04]  /*15510*/  LDL.LU R8, [R1+0x90] ;  /* 0x0000900001087983 */ /* 0x001ee80000300800 */
[----:B------:R-:W3:Y:S02]  /*15520*/  LDL.LU R9, [R1+0x94] ;  /* 0x0000940001097983 */ /* 0x000ee40000300800 */
[----:B---3--:R-:W-:-:S15]  /*15530*/  HMMA.16816.F32.BF16 R24, R12, R8, R24 ;  /* 0x000000080c18723c */ /* 0x008fde0000041818 */
[----:B------:R-:W-:-:S04]  /*15540*/  NOP ;  /* 0x0000000000007918 */ /* 0x000fc80000000000 */
[----:B------:R-:W-:Y:S01]  /*15550*/  IMAD.MOV.U32 R23, RZ, RZ, R24 ;  /* 0x000000ffff177224 */ /* 0x000fe200078e0018 */
[----:B------:R-:W-:Y:S02]  /*15560*/  MOV R22, R25 ;  /* 0x0000001900167202 */ /* 0x000fe40000000f00 */
[----:B------:R-:W3:Y:S01]  /*15570*/  LDL.LU.64 R24, [R1+0x2558] ;  /* 0x0025580001187983 */ /* 0x000ee20000300a00 */
[----:B------:R-:W-:-:S03]  /*15580*/  MOV R21, R26 ;  /* 0x0000001a00157202 */ /* 0x000fc60000000f00 */
[----:B------:R-:W-:Y:S01]  /*15590*/  STL [R1+0x250c], R23 ;  /* 0x00250c1701007387 */ /* 0x000fe20000100800 */
[----:B------:R-:W-:Y:S01]  /*155a0*/  MOV R20, R27 ;  /* 0x0000001b00147202 */ /* 0x000fe20000000f00 */
[----:B---3--:R-:W-:Y:S01]  /*155b0*/  HMMA.16816.F32.BF16 R16, R12, R24, R16 ;  /* 0x000000180c10723c */ /* 0x008fe20000041810 */
[----:B------:R-:W-:Y:S01]  /*155c0*/  MOV R11, R24 ;  /* 0x00000018000b7202 */ /* 0x000fe20000000f00 */
[----:B------:R-:W-:-:S15]  /*155d0*/  IMAD.MOV.U32 R10, RZ, RZ, R25 ;  /* 0x000000ffff0a7224 */ /* 0x000fde00078e0019 */
[----:B------:R-:W-:Y:S02]  /*155e0*/  NOP ;  /* 0x0000000000007918 */ /* 0x000fe40000000000 */
[----:B------:R0:W-:Y:S04]  /*155f0*/  STL.64 [R1+0x30], R16 ;  /* 0x0000301001007387 */ /* 0x0001e80000100a00 */
[----:B------:R-:W-:Y:S04]  /*15600*/  STL.64 [R1+0x38], R18 ;  /* 0x0000381201007387 */ /* 0x000fe80000100a00 */
[----:B0-----:R-:W3:Y:S04]  /*15610*/  LDL.LU.64 R16, [R1+0x2550] ;  /* 0x0025500001107983 */ /* 0x001ee80000300a00 */
[----:B------:R-:W2:Y:S04]  /*15620*/  LDL.LU.64 R26, [R1+0x2548] ;  /* 0x00254800011a7983 */ /* 0x000ea80000300a00 */
[----:B------:R-:W2:Y:S02]  /*15630*/  LDL.LU.64 R24, [R1+0x2540] ;  /* 0x0025400001187983 */ /* 0x000ea40000300a00 */
[----:B--2---:R-:W-:Y:S02]  /*15640*/  HMMA.16816.F32.BF16 R4, R12, R4, R24 ;  /* 0x000000040c04723c */ /* 0x004fe40000041818 */
[----:B------:R-:W2:Y:S04]  /*15650*/  LDL.LU.64 R26, [R1+0x2538] ;  /* 0x00253800011a7983 */ /* 0x000ea80000300a00 */
[----:B------:R-:W2:Y:S01]  /*15660*/  LDL.LU.64 R24, [R1+0x2530] ;  /* 0x0025300001187983 */ /* 0x000ea20000300a00 */
[----:B---3--:R-:W-:-:S02]  /*15670*/  MOV R23, R16 ;  /* 0x0000001000177202 */ /* 0x008fc40000000f00 */
[----:B------:R-:W-:-:S10]  /*15680*/  MOV R29, R17 ;  /* 0x00000011001d7202 */ /* 0x000fd40000000f00 */
[----:B------:R0:W-:Y:S04]  /*15690*/  STL.64 [R1+0x24b8], R6 ;  /* 0x0024b80601007387 */ /* 0x0001e80000100a00 */
[----:B------:R1:W-:Y:S04]  /*156a0*/  STL.64 [R1+0x24b0], R4 ;  /* 0x0024b00401007387 */ /* 0x0003e80000100a00 */
[----:B0-----:R-:W3:Y:S04]  /*156b0*/  LDL R6, [R1+0xc8] ;  /* 0x0000c80001067983 */ /* 0x001ee80000100800 */
[----:B------:R-:W3:Y:S04]  /*156c0*/  LDL R7, [R1+0xcc] ;  /* 0x0000cc0001077983 */ /* 0x000ee80000100800 */
[----:B------:R-:W4:Y:S01]  /*156d0*/  LDL.LU.64 R18, [R1+0x2528] ;  /* 0x0025280001127983 */ /* 0x000f220000300a00 */
[----:B--2---:R-:W-:Y:S03]  /*156e0*/  HMMA.16816.F32.BF16 R24, R12, R16, R24 ;  /* 0x000000100c18723c */ /* 0x004fe60000041818 */
[----:B------:R-:W4:Y:S04]  /*156f0*/  LDL.LU.64 R16, [R1+0x2520] ;  /* 0x0025200001107983 */ /* 0x000f280000300a00 */
[----:B------:R-:W4:Y:S04]  /*15700*/  LDL.LU R12, [R1] ;  /* 0x00000000010c7983 */ /* 0x000f280000300800 */
[----:B------:R-:W4:Y:S04]  /*15710*/  LDL.LU R13, [R1+0x4] ;  /* 0x00000400010d7983 */ /* 0x000f280000300800 */
[----:B------:R-:W4:Y:S04]  /*15720*/  LDL.LU R14, [R1+0x8] ;  /* 0x00000800010e7983 */ /* 0x000f280000300800 */
[----:B------:R-:W4:Y:S04]  /*15730*/  LDL.LU R15, [R1+0xc] ;  /* 0x00000c00010f7983 */ /* 0x000f280000300800 */
[----:B------:R-:W-:Y:S04]  /*15740*/  STL.64 [R1+0x24c8], R26 ;  /* 0x0024c81a01007387 */ /* 0x000fe80000100a00 */
[----:B------:R-:W-:Y:S01]  /*15750*/  STL.64 [R1+0x24c0], R24 ;  /* 0x0024c01801007387 */ /* 0x000fe20000100a00 */
[----:B-1----:R-:W-:-:S02]  /*15760*/  MOV R5, R10 ;  /* 0x0000000a00057202 */ /* 0x002fc40000000f00 */
[----:B------:R-:W-:Y:S01]  /*15770*/  MOV R4, R11 ;  /* 0x0000000b00047202 */ /* 0x000fe20000000f00 */
[----:B------:R-:W-:Y:S01]  /*15780*/  IMAD.MOV.U32 R11, RZ, RZ, R3 ;  /* 0x000000ffff0b7224 */ /* 0x000fe200078e0003 */
[----:B----4-:R-:W-:Y:S01]  /*15790*/  HMMA.16816.F32.BF16 R12, R16, R8, R12 ;  /* 0x00000008100c723c */ /* 0x010fe2000004180c */
[----:B------:R-:W2:-:S15]  /*157a0*/  LDL.LU R8, [R1+0x70] ;  /* 0x0000700001087983 */ /* 0x000e9e0000300800 */
[----:B------:R-:W-:-:S03]  /*157b0*/  NOP ;  /* 0x0000000000007918 */ /* 0x000fc60000000000 */
[----:B------:R-:W-:Y:S04]  /*157c0*/  STL.64 [R1+0x10], R12 ;  /* 0x0000100c01007387 */ /* 0x000fe80000100a00 */
[----:B------:R-:W-:Y:S04]  /*157d0*/  STL.64 [R1+0x18], R14 ;  /* 0x0000180e01007387 */ /* 0x000fe80000100a00 */
[----:B------:R-:W2:Y:S04]  /*157e0*/  LDL.LU R9, [R1+0x74] ;  /* 0x0000740001097983 */ /* 0x000ea80000300800 */
[----:B------:R-:W4:Y:S04]  /*157f0*/  LDL.LU R10, [R1+0x78] ;  /* 0x00007800010a7983 */ /* 0x000f280000300800 */
[----:B------:R-:W5:Y:S04]  /*15800*/  LDL.LU R3, [R1+0x251c] ;  /* 0x00251c0001037983 */ /* 0x000f680000300800 */
[----:B----4-:R0:W-:Y:S04]  /*15810*/  STL.64 [R1+0x2500], R10 ;  /* 0x0025000a01007387 */ /* 0x0101e80000100a00 */
[----:B--2---:R1:W-:Y:S04]  /*15820*/  STL.64 [R1+0x24f8], R8 ;  /* 0x0024f80801007387 */ /* 0x0043e80000100a00 */
[----:B-----5:R-:W2:Y:S01]  /*15830*/  LDSM.16.MT88.4 R12, [R3+UR6+0x12000] ;  /* 0x01200006030c783b */ /* 0x020ea20008004200 */
[----:B0-----:R-:W-:-:S02]  /*15840*/  MOV R10, R2 ;  /* 0x00000002000a7202 */ /* 0x001fc40000000f00 */
[----:B------:R-:W-:Y:S01]  /*15850*/  MOV R11, R28 ;  /* 0x0000001c000b7202 */ /* 0x000fe20000000f00 */
[----:B-1----:R-:W4:Y:S01]  /*15860*/  LDL.LU R8, [R1+0x80] ;  /* 0x0000800001087983 */ /* 0x002f220000300800 */
[----:B------:R-:W-:-:S03]  /*15870*/  MOV R9, R0 ;  /* 0x0000000000097202 */ /* 0x000fc60000000f00 */
[----:B------:R-:W5:Y:S04]  /*15880*/  LDL.LU R0, [R1+0x2518] ;  /* 0x0025180001007983 */ /* 0x000f680000300800 */
[----:B------:R-:W3:Y:S04]  /*15890*/  LDL.LU R2, [R1+0x2514] ;  /* 0x0025140001027983 */ /* 0x000ee80000300800 */
[----:B------:R-:W3:Y:S04]  /*158a0*/  LDL.LU R28, [R1+0x2510] ;  /* 0x00251000011c7983 */ /* 0x000ee80000300800 */
[----:B------:R-:W-:Y:S04]  /*158b0*/  STL [R1+0x2484], R3 ;  /* 0x0024840301007387 */ /* 0x000fe80000100800 */
[----:B--2---:R-:W-:Y:S04]  /*158c0*/  STL.64 [R1+0x2448], R14 ;  /* 0x0024480e01007387 */ /* 0x004fe80000100a00 */
[----:B------:R0:W-:Y:S02]  /*158d0*/  STL.64 [R1+0x2440], R12 ;  /* 0x0024400c01007387 */ /* 0x0001e40000100a00 */
[----:B0-----:R-:W-:-:S02]  /*158e0*/  MOV R12, R23 ;  /* 0x00000017000c7202 */ /* 0x001fc40000000f00 */
[----:B------:R-:W2:Y:S01]  /*158f0*/  LDL.LU R23, [R1+0x250c] ;  /* 0x00250c0001177983 */ /* 0x000ea20000300800 */
[----:B------:R-:W-:-:S03]  /*15900*/  IMAD.MOV.U32 R13, RZ, RZ, R29 ;  /* 0x000000ffff0d7224 */ /* 0x000fc600078e001d */
[----:B------:R-:W2:Y:S04]  /*15910*/  LDL.LU R29, [R1+0x2508] ;  /* 0x00250800011d7983 */ /* 0x000ea80000300800 */
[----:B---3--:R-:W0:Y:S04]  /*15920*/  LDSM.16.M88.4 R24, [R28+UR6+0x100] ;  /* 0x000100061c18783b */ /* 0x008e280008000200 */
[----:B0-----:R-:W-:Y:S04]  /*15930*/  STL.64 [R1+0xb0], R24 ;  /* 0x0000b01801007387 */ /* 0x001fe80000100a00 */
[----:B------:R-:W-:Y:S04]  /*15940*/  STL.64 [R1+0xb8], R26 ;  /* 0x0000b81a01007387 */ /* 0x000fe80000100a00 */
[----:B------:R-:W0:Y:S01]  /*15950*/  LDSM.16.M88.4 R24, [R28+UR6+0x4100] ;  /* 0x004100061c18783b */ /* 0x000e220008000200 */
[----:B------:R-:W-:-:S02]  /*15960*/  MOV R14, R2 ;  /* 0x00000002000e7202 */ /* 0x000fc40000000f00 */
[----:B-----5:R-:W-:Y:S02]  /*15970*/  MOV R15, R0 ;  /* 0x00000000000f7202 */ /* 0x020fe40000000f00 */
[----:B0-----:R-:W-:Y:S01]  /*15980*/  MOV R2, R26 ;  /* 0x0000001a00027202 */ /* 0x001fe20000000f00 */
[----:B------:R2:W-:Y:S01]  /*15990*/  STL.64 [R1+0x100], R24 ;  /* 0x0001001801007387 */ /* 0x0005e20000100a00 */
[----:B------:R-:W-:Y:S02]  /*159a0*/  MOV R0, R27 ;  /* 0x0000001b00007202 */ /* 0x000fe40000000f00 */
[----:B------:R-:W-:Y:S02]  /*159b0*/  MOV R26, R21 ;  /* 0x00000015001a7202 */ /* 0x000fe40000000f00 */
[----:B------:R-:W-:Y:S01]  /*159c0*/  MOV R27, R20 ;  /* 0x00000014001b7202 */ /* 0x000fe20000000f00 */
[----:B--2---:R-:W-:Y:S01]  /*159d0*/  IMAD.MOV.U32 R24, RZ, RZ, R23 ;  /* 0x000000ffff187224 */ /* 0x004fe200078e0017 */
[----:B------:R-:W-:-:S02]  /*159e0*/  MOV R25, R22 ;  /* 0x0000001600197202 */ /* 0x000fc40000000f00 */
[----:B------:R-:W0:Y:S04]  /*159f0*/  LDSM.16.M88.4 R20, [R28+UR6+0x8100] ;  /* 0x008100061c14783b */ /* 0x000e280008000200 */
[----:B------:R-:W-:Y:S04]  /*15a00*/  STL [R1+0x23a0], R0 ;  /* 0x0023a00001007387 */ /* 0x000fe80000100800 */
[----:B------:R-:W-:Y:S04]  /*15a10*/  STL [R1+0x239c], R2 ;  /* 0x00239c0201007387 */ /* 0x000fe80000100800 */
[----:B0-----:R-:W-:Y:S04]  /*15a20*/  STL.64 [R1+0x110], R20 ;  /* 0x0001101401007387 */ /* 0x001fe80000100a00 */
[----:B------:R-:W-:Y:S04]  /*15a30*/  STL.64 [R1+0x118], R22 ;  /* 0x0001181601007387 */ /* 0x000fe80000100a00 */
[----:B------:R-:W0:Y:S04]  /*15a40*/  LDSM.16.M88.4 R20, [R28+UR6+0xc100] ;  /* 0x00c100061c14783b */ /* 0x000e280008000200 */
[----:B------:R-:W-:Y:S01]  /*15a50*/  STL [R1+0x22e4], R28 ;  /* 0x0022e41c01007387 */ /* 0x000fe20000100800 */
[C---:B----4-:R-:W-:Y:S03]  /*15a60*/  HMMA.16816.F32.BF16 R8, R16.reuse, R4, R8 ;  /* 0x000000041008723c */ /* 0x050fe60000041808 */
[----:B0-----:R-:W-:Y:S04]  /*15a70*/  STL.64 [R1+0x120], R20 ;  /* 0x0001201401007387 */ /* 0x001fe80000100a00 */
[----:B------:R-:W-:Y:S04]  /*15a80*/  STL.64 [R1+0x128], R22 ;  /* 0x0001281601007387 */ /* 0x000fe80000100a00 */
[----:B------:R-:W0:Y:S04]  /*15a90*/  LDSM.16.MT88.4 R20, [R29+UR6+0x12000] ;  /* 0x012000061d14783b */ /* 0x000e280008004200 */
[----:B------:R-:W-:Y:S04]  /*15aa0*/  STL [R1+0x2480], R29 ;  /* 0x0024801d01007387 */ /* 0x000fe80000100800 */
[----:B0-----:R0:W-:Y:S04]  /*15ab0*/  STL [R1+0x2408], R20 ;  /* 0x0024081401007387 */ /* 0x0011e80000100800 */
[----:B------:R1:W-:Y:S04]  /*15ac0*/  STL [R1+0x2404], R21 ;  /* 0x0024041501007387 */ /* 0x0003e80000100800 */
[----:B------:R2:W-:Y:S04]  /*15ad0*/  STL [R1+0x2400], R22 ;  /* 0x0024001601007387 */ /* 0x0005e80000100800 */
[----:B------:R3:W-:Y:S04]  /*15ae0*/  STL [R1+0x23fc], R23 ;  /* 0x0023fc1701007387 */ /* 0x0007e80000100800 */
[----:B0-----:R-:W4:Y:S04]  /*15af0*/  LDL.LU R20, [R1+0xd0] ;  /* 0x0000d00001147983 */ /* 0x001f280000300800 */
[----:B-1----:R-:W4:Y:S04]  /*15b00*/  LDL.LU R21, [R1+0xd4] ;  /* 0x0000d40001157983 */ /* 0x002f280000300800 */
[----:B--2---:R-:W2:Y:S04]  /*15b10*/  LDL.LU R22, [R1+0xd8] ;  /* 0x0000d80001167983 */ /* 0x004ea80000300800 */
[----:B---3--:R-:W2:Y:S04]  /*15b20*/  LDL.LU R23, [R1+0xdc] ;  /* 0x0000dc0001177983 */ /* 0x008ea80000300800 */
[----:B------:R-:W-:Y:S04]  /*15b30*/  STL.64 [R1+0x80], R8 ;  /* 0x0000800801007387 */ /* 0x000fe80000100a00 */
[----:B------:R0:W-:Y:S04]  /*15b40*/  STL.64 [R1+0x88], R10 ;  /* 0x0000880a01007387 */ /* 0x0001e80000100a00 */
[----:B0-----:R-:W4:Y:S04]  /*15b50*/  LDL.LU.64 R10, [R1+0x2500] ;  /* 0x00250000010a7983 */ /* 0x001f280000300a00 */
[----:B------:R-:W4:Y:S04]  /*15b60*/  LDL.LU.64 R8, [R1+0x24f8] ;  /* 0x0024f80001087983 */ /* 0x000f280000300a00 */
[----:B------:R0:W-:Y:S04]  /*15b70*/  STL.64 [R1+0x24d0], R6 ;  /* 0x0024d00601007387 */ /* 0x0001e80000100a00 */
[----:B0-----:R-:W3:Y:S01]  /*15b80*/  LDL.LU.64 R6, [R1+0x98] ;  /* 0x0000980001067983 */ /* 0x001ee20000300a00 */
[----:B----4-:R-:W-:-:S15]  /*15b90*/  HMMA.16816.F32.BF16 R8, R16, R20, R8 ;  /* 0x000000141008723c */ /* 0x010fde0000041808 */
[----:B------:R-:W-:-:S04]  /*15ba0*/  NOP ;  /* 0x0000000000007918 */ /* 0x000fc80000000000 */
[----:B------:R-:W-:Y:S04]  /*15bb0*/  STL.64 [R1+0x70], R8 ;  /* 0x0000700801007387 */ /* 0x000fe80000100a00 */
[----:B------:R0:W-:Y:S04]  /*15bc0*/  STL.64 [R1+0x78], R10 ;  /* 0x0000780a01007387 */ /* 0x0001e80000100a00 */
[----:B0-----:R-:W4:Y:S04]  /*15bd0*/  LDL.LU.64 R10, [R1+0x24f0] ;  /* 0x0024f000010a7983 */ /* 0x001f280000300a00 */
[----:B------:R-:W4:Y:S02]  /*15be0*/  LDL.LU.64 R8, [R1+0x24e8] ;  /* 0x0024e80001087983 */ /* 0x000f240000300a00 */
[----:B----4-:R-:W-:-:S15]  /*15bf0*/  HMMA.16816.F32.BF16 R8, R16, R12, R8 ;  /* 0x0000000c1008723c */ /* 0x010fde0000041808 */
[----:B------:R-:W-:-:S04]  /*15c00*/  NOP ;  /* 0x0000000000007918 */ /* 0x000fc80000000000 */
[----:B------:R-:W-:Y:S01]  /*15c10*/  MOV R17, R10 ;  /* 0x0000000a00117202 */ /* 0x000fe20000000f00 */
[----:B------:R-:W-:Y:S01]  /*15c20*/  IMAD.MOV.U32 R18, RZ, RZ, R9 ;  /* 0x000000ffff127224 */ /* 0x000fe200078e0009 */
[----:B------:R-:W-:Y:S02]  /*15c30*/  MOV R16, R11 ;  /* 0x0000000b00107202 */ /* 0x000fe40000000f00 */
[----:B------:R-:W-:Y:S01]  /*15c40*/  MOV R19, R8 ;  /* 0x0000000800137202 */ /* 0x000fe20000000f00 */
[----:B------:R-:W4:Y:S04]  /*15c50*/  LDL.LU.64 R10, [R1+0x24e0] ;  /* 0x0024e000010a7983 */ /* 0x000f280000300a00 */
[----:B------:R-:W4:Y:S04]  /*15c60*/  LDL.LU.64 R8, [R1+0x24d8] ;  /* 0x0024d80001087983 */ /* 0x000f280000300a00 */
[----:B------:R0:W-:Y:S04]  /*15c70*/  STL [R1+0x2494], R16 ;  /* 0x0024941001007387 */ /* 0x0001e80000100800 */
[----:B------:R-:W-:Y:S04]  /*15c80*/  STL [R1+0x2490], R18 ;  /* 0x0024901201007387 */ /* 0x000fe80000100800 */
[----:B------:R-:W-:Y:S04]  /*15c90*/  STL [R1+0x248c], R19 ;  /* 0x00248c1301007387 */ /* 0x000fe80000100800 */
[----:B------:R1:W-:Y:S01]  /*15ca0*/  STL [R1+0x2488], R17 ;  /* 0x0024881101007387 */ /* 0x0003e20000100800 */
[----:B---3--:R-:W-:-:S03]  /*15cb0*/  MOV R13, R6 ;  /* 0x00000006000d7202 */ /* 0x008fc60000000f00 */
[----:B0-----:R-:W3:Y:S01]  /*15cc0*/  LDL.LU R16, [R1+0x30] ;  /* 0x0000300001107983 */ /* 0x001ee20000300800 */
[----:B------:R-:W-:-:S03]  /*15cd0*/  MOV R12, R7 ;  /* 0x00000007000c7202 */ /* 0x000fc60000000f00 */
[----:B-1----:R-:W3:Y:S04]  /*15ce0*/  LDL.LU R17, [R1+0x34] ;  /* 0x0000340001117983 */ /* 0x002ee80000300800 */
[----:B------:R-:W3:Y:S04]  /*15cf0*/  LDL.LU R18, [R1+0x38] ;  /* 0x0000380001127983 */ /* 0x000ee80000300800 */
[----:B------:R-:W3:Y:S01]  /*15d00*/  LDL.LU R19, [R1+0x3c] ;  /* 0x00003c0001137983 */ /* 0x000ee20000300800 */
[----:B----4-:R-:W-:Y:S03]  /*15d10*/  HMMA.16816.F32.BF16 R24, R8, R6, R24 ;  /* 0x000000060818723c */ /* 0x010fe60000041818 */
[----:B------:R-:W3:-:S15]  /*15d20*/  LDL.LU.64 R6, [R1+0x24d0] ;  /* 0x0024d00001067983 */ /* 0x000ede0000300a00 */
[----:B------:R-:W-:Y:S01]  /*15d30*/  NOP ;  /* 0x0000000000007918 */ /* 0x000fe20000000000 */
[----:B------:R-:W-:Y:S01]  /*15d40*/  IMAD.MOV.U32 R21, RZ, RZ, R26 ;  /* 0x000000ffff157224 */ /* 0x000fe200078e001a */
[----:B------:R0:W-:Y:S01]  /*15d50*/  STL.64 [R1+0x50], R24 ;  /* 0x0000501801007387 */ /* 0x0001e20000100a00 */
[----:B------:R-:W-:-:S03]  /*15d60*/  MOV R20, R27 ;  /* 0x0000001b00147202 */ /* 0x000fc60000000f00 */
[----:B------:R-:W4:Y:S04]  /*15d70*/  LDL.LU.64 R26, [R1+0x24c8] ;  /* 0x0024c800011a7983 */ /* 0x000f280000300a00 */
[----:B0-----:R-:W4:Y:S04]  /*15d80*/  LDL.LU.64 R24, [R1+0x24c0] ;  /* 0x0024c00001187983 */ /* 0x001f280000300a00 */
[----:B------:R-:W-:Y:S01]  /*15d90*/  STL [R1+0x2498], R21 ;  /* 0x0024981501007387 */ /* 0x000fe20000100800 */
[----:B---3--:R-:W-:-:S15]  /*15da0*/  HMMA.16816.F32.BF16 R4, R8, R6, R16 ;  /* 0x000000060804723c */ /* 0x008fde0000041810 */
[----:B------:R-:W-:-:S04]  /*15db0*/  NOP ;  /* 0x0000000000007918 */ /* 0x000fc80000000000 */
[----:B------:R0:W-:Y:S01]  /*15dc0*/  STL [R1+0x48], R6 ;  /* 0x0000480601007387 */ /* 0x0001e20000100800 */
[----:B------:R-:W-:Y:S02]  /*15dd0*/  MOV R29, R7 ;  /* 0x00000007001d7202 */ /* 0x000fe40000000f00 */
[----:B------:R-:W-:Y:S02]  /*15de0*/  MOV R17, R4 ;  /* 0x0000000400117202 */ /* 0x000fe40000000f00 */
[----:B------:R-:W-:Y:S01]  /*15df0*/  MOV R3, R5 ;  /* 0x0000000500037202 */ /* 0x000fe20000000f00 */
[----:B0-----:R-:W2:Y:S04]  /*15e00*/  LDL.LU.64 R6, [R1+0x24b8] ;  /* 0x0024b80001067983 */ /* 0x001ea80000300a00 */
[----:B------:R-:W2:Y:S02]  /*15e10*/  LDL.LU.64 R4, [R1+0x24b0] ;  /* 0x0024b00001047983 */ /* 0x000ea40000300a00 */
[C---:B--2---:R-:W-:Y:S08]  /*15e20*/  HMMA.16816.F32.BF16 R4, R8.reuse, R22, R4 ;  /* 0x000000160804723c */ /* 0x044ff00000041804 */
[----:B----4-:R-:W-:Y:S11]  /*15e30*/  HMMA.16816.F32.BF16 R8, R8, R14, R24 ;  /* 0x0000000e0808723c */ /* 0x010ff60000041818 */
[----:B------:R-:W-:Y:S01]  /*15e40*/  MOV R18, R6 ;  /* 0x0000000600127202 */ /* 0x000fe20000000f00 */
[----:B------:R-:W-:Y:S01]  /*15e50*/  IMAD.MOV.U32 R21, RZ, RZ, R4 ;  /* 0x000000ffff157224 */ /* 0x000fe200078e0004 */
[----:B------:R-:W-:-:S02]  /*15e60*/  MOV R19, R7 ;  /* 0x0000000700137202 */ /* 0x000fc40000000f00 */
[----:B------:R-:W-:Y:S01]  /*15e70*/  MOV R16, R5 ;  /* 0x0000000500107202 */ /* 0x000fe20000000f00 */
[----:B------:R-:W2:Y:S04]  /*15e80*/  LDL.LU.64 R6, [R1+0x24a8] ;  /* 0x0024a80001067983 */ /* 0x000ea80000300a00 */
[----:B------:R-:W2:Y:S01]  /*15e90*/  LDL.LU.64 R4, [R1+0x24a0] ;  /* 0x0024a00001047983 */ /* 0x000ea20000300a00 */
[----:B------:R-:W-:-:S03]  /*15ea0*/  MOV R28, R9 ;  /* 0x00000009001c7202 */ /* 0x000fc60000000f00 */
[----:B------:R-:W-:Y:S01]  /*15eb0*/  STL.64 [R1+0x2468], R22 ;  /* 0x0024681601007387 */ /* 0x000fe20000100a00 */
[----:B------:R-:W-:-:S03]  /*15ec0*/  IMAD.MOV.U32 R2, RZ, RZ, R10 ;  /* 0x000000ffff027224 */ /* 0x000fc600078e000a */
[----:B------:R0:W-:Y:S01]  /*15ed0*/  STL [R1], R8 ;  /* 0x0000000801007387 */ /* 0x0001e20000100800 */
[----:B------:R-:W-:-:S03]  /*15ee0*/  MOV R0, R11 ;  /* 0x0000000b00007202 */ /* 0x000fc60000000f00 */
[----:B0-----:R-:W2:Y:S04]  /*15ef0*/  LDL.LU R8, [R1+0x10] ;  /* 0x0000100001087983 */ /* 0x001ea80000300800 */
[----:B------:R-:W2:Y:S04]  /*15f00*/  LDL.LU R9, [R1+0x14] ;  /* 0x0000140001097983 */ /* 0x000ea80000300800 */
[----:B------:R-:W2:Y:S04]  /*15f10*/  LDL.LU R10, [R1+0x18] ;  /* 0x00001800010a7983 */ /* 0x000ea80000300800 */
[----:B------:R-:W2:Y:S01]  /*15f20*/  LDL.LU R11, [R1+0x1c] ;  /* 0x00001c00010b7983 */ /* 0x000ea20000300800 */
[----:B------:R-:W-:-:S02]  /*15f30*/  MOV R27, R12 ;  /* 0x0000000c001b7202 */ /* 0x000fc40000000f00 */
[----:B------:R-:W-:Y:S01]  /*15f40*/  MOV R26, R13 ;  /* 0x0000000d001a7202 */ /* 0x000fe20000000f00 */
[----:B------:R0:W-:Y:S04]  /*15f50*/  STL.64 [R1+0x2460], R14 ;  /* 0x0024600e01007387 */ /* 0x0001e80000100a00 */
[----:B------:R-:W3:Y:S04]  /*15f60*/  LDL.LU R12, [R1+0x70] ;  /* 0x00007000010c7983 */ /* 0x000ee80000300800 */
[----:B------:R-:W3:Y:S04]  /*15f70*/  LDL.LU R13, [R1+0x74] ;  /* 0x00007400010d7983 */ /* 0x000ee80000300800 */
[----:B0-----:R-:W4:Y:S04]  /*15f80*/  LDL.LU R14, [R1+0x78] ;  /* 0x00007800010e7983 */ /* 0x001f280000300800 */
[----:B------:R-:W4:Y:S01]  /*15f90*/  LDL.LU R15, [R1+0x7c] ;  /* 0x00007c00010f7983 */ /* 0x000f220000300800 */
[----:B--2---:R-:W-:Y:S03]  /*15fa0*/  HMMA.16816.F32.BF16 R24, R4, R26, R8 ;  /* 0x0000001a0418723c */ /* 0x004fe60000041808 */
[----:B----4-:R-:W-:Y:S04]  /*15fb0*/  STL.64 [R1+0x2478], R14 ;  /* 0x0024780e01007387 */ /* 0x010fe80000100a00 */
[----:B---3--:R0:W-:Y:S04]  /*15fc0*/  STL.64 [R1+0x2470], R12 ;  /* 0x0024700c01007387 */ /* 0x0081e80000100a00 */
[----:B------:R-:W2:Y:S04]  /*15fd0*/  LDL.LU R22, [R1+0xc8] ;  /* 0x0000c80001167983 */ /* 0x000ea80000300800 */
[----:B------:R-:W2:Y:S04]  /*15fe0*/  LDL.LU R23, [R1+0xcc] ;  /* 0x0000cc0001177983 */ /* 0x000ea80000300800 */
[----:B0-----:R-:W2:Y:S04]  /*15ff0*/  LDL.LU R12, [R1+0x80] ;  /* 0x00008000010c7983 */ /* 0x001ea80000300800 */
[----:B------:R-:W2:Y:S04]  /*16000*/  LDL.LU R13, [R1+0x84] ;  /* 0x00008400010d7983 */ /* 0x000ea80000300800 */
[----:B------:R-:W2:Y:S04]  /*16010*/  LDL.LU R14, [R1+0x88] ;  /* 0x00008800010e7983 */ /* 0x000ea80000300800 */
[----:B------:R-:W2:Y:S04]  /*16020*/  LDL.LU R15, [R1+0x8c] ;  /* 0x00008c00010f7983 */ /* 0x000ea80000300800 */
[----:B------:R0:W-:Y:S04]  /*16030*/  STL.64 [R1+0x2418], R26 ;  /* 0x0024181a01007387 */ /* 0x0001e80000100a00 */
[----:B------:R1:W-:Y:S01]  /*16040*/  STL.64 [R1+0x2410], R24 ;  /* 0x0024101801007387 */ /* 0x0003e20000100a00 */
[----:B0-----:R-:W-:-:S02]  /*16050*/  MOV R26, R18 ;  /* 0x00000012001a7202 */ /* 0x001fc40000000f00 */
[----:B------:R-:W-:Y:S02]  /*16060*/  MOV R27, R19 ;  /* 0x00000013001b7202 */ /* 0x000fe40000000f00 */
[----:B-1----:R-:W-:Y:S01]  /*16070*/  MOV R24, R21 ;  /* 0x0000001500187202 */ /* 0x002fe20000000f00 */
[----:B------:R-:W-:Y:S01]  /*16080*/  IMAD.MOV.U32 R25, RZ, RZ, R16 ;  /* 0x000000ffff197224 */ /* 0x000fe200078e0010 */
[----:B------:R-:W3:Y:S04]  /*16090*/  LDL.LU R21, [R1+0x2498] ;  /* 0x0024980001157983 */ /* 0x000ee80000300800 */
[----:B------:R-:W4:Y:S04]  /*160a0*/  LDL.LU R16, [R1+0x2494] ;  /* 0x0024940001107983 */ /* 0x000f280000300800 */
[----:B------:R-:W5:Y:S04]  /*160b0*/  LDL.LU R18, [R1+0x2490] ;  /* 0x0024900001127983 */ /* 0x000f680000300800 */
[----:B------:R-:W2:Y:S04]  /*160c0*/  LDL.LU R19, [R1+0x248c] ;  /* 0x00248c0001137983 */ /* 0x000ea80000300800 */
[----:B------:R-:W-:Y:S04]  /*160d0*/  STL.64 [R1+0x2438], R26 ;  /* 0x0024381a01007387 */ /* 0x000fe80000100a00 */
[----:B------:R0:W-:Y:S02]  /*160e0*/  STL.64 [R1+0x2430], R24 ;  /* 0x0024301801007387 */ /* 0x0001e40000100a00 */
[----:B0-----:R-:W-:-:S02]  /*160f0*/  MOV R24, R17 ;  /* 0x0000001100187202 */ /* 0x001fc40000000f00 */
[----:B------:R-:W2:Y:S01]  /*16100*/  LDL.LU R17, [R1+0x2488] ;  /* 0x0024880001117983 */ /* 0x000ea20000300800 */
[----:B------:R-:W-:-:S03]  /*16110*/  MOV R25, R3 ;  /* 0x0000000300197202 */ /* 0x000fc60000000f00 */
[----:B------:R-:W2:Y:S04]  /*16120*/  LDL.LU R3, [R1+0x2484] ;  /* 0x0024840001037983 */ /* 0x000ea80000300800 */
[----:B------:R-:W2:Y:S01]  /*16130*/  LDL.LU R26, [R1+0x48] ;  /* 0x00004800011a7983 */ /* 0x000ea20000300800 */
[----:B------:R-:W-:-:S03]  /*16140*/  IMAD.MOV.U32 R27, RZ, RZ, R29 ;  /* 0x000000ffff1b7224 */ /* 0x000fc600078e001d */
[----:B------:R-:W3:Y:S04]  /*16150*/  LDL.LU R29, [R1+0x2480] ;  /* 0x00248000011d7983 */ /* 0x000ee80000300800 */
[----:B--2---:R0:W-:Y:S04]  /*16160*/  STL.64 [R1+0x2458], R26 ;  /* 0x0024581a01007387 */ /* 0x0041e80000100a00 */
[----:B------:R1:W-:Y:S04]  /*16170*/  STL.64 [R1+0x2450], R24 ;  /* 0x0024501801007387 */ /* 0x0003e80000100a00 */
[----:B---3--:R-:W-:Y:S01]  /*16180*/  LDSM.16.MT88.4 R8, [R29+UR6+0x12400] ;  /* 0x012400061d08783b */ /* 0x008fe20008004200 */
[----:B0-----:R-:W-:-:S02]  /*16190*/  MOV R26, R17 ;  /* 0x00000011001a7202 */ /* 0x001fc40000000f00 */
[----:B----4-:R-:W-:Y:S02]  /*161a0*/  MOV R27, R16 ;  /* 0x00000010001b7202 */ /* 0x010fe40000000f00 */
[----:B-1----:R-:W-:Y:S02]  /*161b0*/  MOV R24, R19 ;  /* 0x0000001300187202 */ /* 0x002fe40000000f00 */
[----:B-----5:R-:W-:Y:S02]  /*161c0*/  MOV R25, R18 ;  /* 0x0000001200197202 */ /* 0x020fe40000000f00 */
[----:B------:R-:W0:Y:S04]  /*161d0*/  LDSM.16.MT88.4 R16, [R3+UR6+0x12400] ;  /* 0x012400060310783b */ /* 0x000e280008004200 */
[----:B0-----:R-:W-:Y:S04]  /*161e0*/  STL [R1+0x23c4], R16 ;  /* 0x0023c41001007387 */ /* 0x001fe80000100800 */
[----:B------:R0:W-:Y:S04]  /*161f0*/  STL [R1+0x23c0], R17 ;  /* 0x0023c01101007387 */ /* 0x0001e80000100800 */
[----:B------:R-:W-:Y:S04]  /*16200*/  STL [R1+0x23a8], R18 ;  /* 0x0023a81201007387 */ /* 0x000fe80000100800 */
[----:B------:R-:W-:Y:S04]  /*16210*/  STL [R1+0x23a4], R19 ;  /* 0x0023a41301007387 */ /* 0x000fe80000100800 */
[----:B0-----:R-:W2:Y:S04]  /*16220*/  LDL.LU.64 R16, [R1+0x100] ;  /* 0x0001000001107983 */ /* 0x001ea80000300a00 */
[----:B------:R0:W-:Y:S02]  /*16230*/  STL.64 [R1+0x2388], R10 ;  /* 0x0023880a01007387 */ /* 0x0001e40000100a00 */
[----:B0-----:R-:W-:Y:S01]  /*16240*/  IMAD.MOV.U32 R10, RZ, RZ, R21 ;  /* 0x000000ffff0a7224 */ /* 0x001fe200078e0015 */
[----:B------:R-:W-:-:S02]  /*16250*/  MOV R11, R20 ;  /* 0x00000014000b7202 */ /* 0x000fc40000000f00 */
[C---:B------:R-:W-:Y:S01]  /*16260*/  HMMA.16816.F32.BF16 R20, R4.reuse, R22, R12 ;  /* 0x000000160414723c */ /* 0x040fe2000004180c */
[----:B------:R0:W-:Y:S04]  /*16270*/  STL.64 [R1+0x2380], R8 ;  /* 0x0023800801007387 */ /* 0x0001e80000100a00 */
[----:B0-----:R-:W3:Y:S04]  /*16280*/  LDL.LU R8, [R1+0x50] ;  /* 0x0000500001087983 */ /* 0x001ee80000300800 */
[----:B------:R-:W3:Y:S04]  /*16290*/  LDL.LU R9, [R1+0x54] ;  /* 0x0000540001097983 */ /* 0x000ee80000300800 */
[----:B------:R-:W4:Y:S04]  /*162a0*/  LDL.LU.64 R14, [R1+0x2478] ;  /* 0x00247800010e7983 */ /* 0x000f280000300a00 */
[----:B------:R-:W4:Y:S04]  /*162b0*/  LDL.LU.64 R12, [R1+0x2470] ;  /* 0x00247000010c7983 */ /* 0x000f280000300a00 */
[----:B------:R-:W-:Y:S04]  /*162c0*/  STL.64 [R1+0x20], R20 ;  /* 0x0000201401007387 */ /* 0x000fe80000100a00 */
[----:B------:R0:W-:Y:S04]  /*162d0*/  STL.64 [R1+0x28], R22 ;  /* 0x0000281601007387 */ /* 0x0001e80000100a00 */
[----:B0-----:R-:W4:Y:S02]  /*162e0*/  LDL.LU.64 R22, [R1+0x2468] ;  /* 0x0024680001167983 */ /* 0x001f240000300a00 */
[----:B----4-:R-:W-:-:S15]  /*162f0*/  HMMA.16816.F32.BF16 R12, R4, R22, R12 ;  /* 0x00000016040c723c */ /* 0x010fde000004180c */
[----:B------:R-:W-:-:S04]  /*16300*/  NOP ;  /* 0x0000000000007918 */ /* 0x000fc80000000000 */
[----:B------:R-:W-:Y:S01]  /*16310*/  MOV R22, R14 ;  /* 0x0000000e00167202 */ /* 0x000fe20000000f00 */
[----:B------:R-:W-:Y:S02]  /*16320*/  IMAD.MOV.U32 R23, RZ, RZ, R15 ;  /* 0x000000ffff177224 */ /* 0x000fe400078e000f */
[----:B------:R-:W4:Y:S01]  /*16330*/  LDL.LU.64 R14, [R1+0x2460] ;  /* 0x00246000010e7983 */ /* 0x000f220000300a00 */
[----:B------:R-:W-:Y:S02]  /*16340*/  MOV R20, R12 ;  /* 0x0000000c00147202 */ /* 0x000fe40000000f00 */
[----:B------:R-:W-:Y:S01]  /*16350*/  MOV R21, R13 ;  /* 0x0000000d00157202 */ /* 0x000fe20000000f00 */
[----:B------:R-:W-:Y:S04]  /*16360*/  STL.64 [R1+0x2428], R22 ;  /* 0x0024281601007387 */ /* 0x000fe80000100a00 */
[----:B------:R0:W-:Y:S04]  /*16370*/  STL.64 [R1+0x2420], R20 ;  /* 0x0024201401007387 */ /* 0x0001e80000100a00 */
[----:B0-----:R-:W5:Y:S01]  /*16380*/  LDL.64 R20, [R1+0x110] ;  /* 0x0001100001147983 */ /* 0x001f620000100a00 */
[----:B----4-:R-:W-:Y:S03]  /*16390*/  HMMA.16816.F32.BF16 R4, R4, R14, R24 ;  /* 0x0000000e0404723c */ /* 0x010fe60000041818 */
[----:B------:R-:W4:Y:S04]  /*163a0*/  LDL.LU.64 R26, [R1+0x2458] ;  /* 0x00245800011a7983 */ /* 0x000f280000300a00 */
[----:B------:R-:W4:Y:S04]  /*163b0*/  LDL.LU.64 R24, [R1+0x2450] ;  /* 0x0024500001187983 */ /* 0x000f280000300a00 */
[----:B------:R-:W4:Y:S04]  /*163c0*/  LDL.LU.64 R14, [R1+0x2448] ;  /* 0x00244800010e7983 */ /* 0x000f280000300a00 */
[----:B------:R-:W4:Y:S04]  /*163d0*/  LDL.LU.64 R12, [R1+0x2440] ;  /* 0x00244000010c7983 */ /* 0x000f280000300a00 */
[----:B------:R0:W-:Y:S04]  /*163e0*/  STL.64 [R1+0x10], R4 ;  /* 0x0000100401007387 */ /* 0x0001e80000100a00 */
[----:B------:R2:W-:Y:S04]  /*163f0*/  STL.64 [R1+0x18], R6 ;  /* 0x0000180601007387 */ /* 0x0005e80000100a00 */
[----:B0-----:R-:W3:Y:S04]  /*16400*/  LDL.LU R4, [R1+0xb0] ;  /* 0x0000b00001047983 */ /* 0x001ee80000300800 */
[----:B------:R-:W3:Y:S01]  /*16410*/  LDL.LU R5, [R1+0xb4] ;  /* 0x0000b40001057983 */ /* 0x000ee20000300800 */
[----:B--2---:R-:W-:Y:S01]  /*16420*/  MOV R7, R16 ;  /* 0x0000001000077202 */ /* 0x004fe20000000f00 */
[----:B------:R-:W-:Y:S01]  /*16430*/  IMAD.MOV.U32 R6, RZ, RZ, R17 ;  /* 0x000000ffff067224 */ /* 0x000fe200078e0011 */
[C---:B----4-:R-:W-:Y:S08]  /*16440*/  HMMA.16816.F32.BF16 R24, R12.reuse, R16, R24 ;  /* 0x000000100c18723c */ /* 0x050ff00000041818 */
[----:B---3--:R-:W-:Y:S11]  /*16450*/  HMMA.16816.F32.BF16 R8, R12, R4, R8 ;  /* 0x000000040c08723c */ /* 0x008ff60000041808 */
[----:B------:R-:W-:-:S02]  /*16460*/  MOV R16, R26 ;  /* 0x0000001a00107202 */ /* 0x000fc40000000f00 */
[----:B------:R-:W-:-:S06]  /*16470*/  MOV R17, R27 ;  /* 0x0000001b00117202 */ /* 0x000fcc0000000f00 */
[----:B------:R-:W-:Y:S04]  /*16480*/  STL.64 [R1+0x23b8], R10 ;  /* 0x0023b80a01007387 */ /* 0x000fe80000100a00 */
[----:B------:R0:W-:Y:S04]  /*16490*/  STL.64 [R1+0x23b0], R8 ;  /* 0x0023b00801007387 */ /* 0x0001e80000100a00 */
[----:B0-----:R-:W2:Y:S04]  /*164a0*/  LDL.LU R8, [R1] ;  /* 0x0000000001087983 */ /* 0x001ea80000300800 */
[----:B------:R0:W-:Y:S04]  /*164b0*/  STL.64 [R1+0x40], R24 ;  /* 0x0000401801007387 */ /* 0x0001e80000100a00 */
[----:B------:R-:W3:Y:S04]  /*164c0*/  LDL.LU.64 R26, [R1+0x2438] ;  /* 0x00243800011a7983 */ /* 0x000ee80000300a00 */
[----:B0-----:R-:W3:Y:S01]  /*164d0*/  LDL.LU.64 R24, [R1+0x2430] ;  /* 0x0024300001187983 */ /* 0x001ee20000300a00 */
[----:B------:R-:W-:-:S02]  /*164e0*/  MOV R9, R28 ;  /* 0x0000001c00097202 */ /* 0x000fc40000000f00 */
[----:B-----5:R-:W-:Y:S01]  /*164f0*/  MOV R28, R21 ;  /* 0x00000015001c7202 */ /* 0x020fe20000000f00 */
[----:B------:R-:W4:Y:S01]  /*16500*/  LDL.LU.64 R22, [R1+0x2428] ;  /* 0x0024280001167983 */ /* 0x000f220000300a00 */
[----:B------:R-:W-:Y:S01]  /*16510*/  MOV R10, R2 ;  /* 0x00000002000a7202 */ /* 0x000fe20000000f00 */
[----:B---3--:R-:W-:Y:S02]  /*16520*/  HMMA.16816.F32.BF16 R24, R12, R20, R24 ;  /* 0x000000140c18723c */ /* 0x008fe40000041818 */
[----:B------:R-:W3:Y:S01]  /*16530*/  LDL.LU.64 R20, [R1+0x2420] ;  /* 0x0024200001147983 */ /* 0x000ee20000300a00 */
[----:B------:R-:W-:-:S15]  /*16540*/  MOV R11, R0 ;  /* 0x00000000000b7202 */ /* 0x000fde0000000f00 */
[----:B------:R-:W-:Y:S01]  /*16550*/  NOP ;  /* 0x0000000000007918 */ /* 0x000fe20000000000 */
[----:B------:R-:W-:Y:S01]  /*16560*/  MOV R18, R24 ;  /* 0x0000001800127202 */ /* 0x000fe20000000f00 */
[----:B------:R-:W-:Y:S01]  /*16570*/  IMAD.MOV.U32 R19, RZ, RZ, R25 ;  /* 0x000000ffff137224 */ /* 0x000fe200078e0019 */
[----:B------:R-:W-:Y:S02]  /*16580*/  MOV R0, R26 ;  /* 0x0000001a00007202 */ /* 0x000fe40000000f00 */
[----:B------:R-:W-:Y:S02]  /*16590*/  MOV R2, R27 ;  /* 0x0000001b00027202 */ /* 0x000fe40000000f00 */
[----:B------:R-:W5:Y:S04]  /*165a0*/  LDL.LU.64 R26, [R1+0x2418] ;  /* 0x00241800011a7983 */ /* 0x000f680000300a00 */
[----:B------:R-:W5:Y:S04]  /*165b0*/  LDL.LU.64 R24, [R1+0x2410] ;  /* 0x0024100001187983 */ /* 0x000f680000300a00 */
[----:B------:R4:W-:Y:S04]  /*165c0*/  STL.64 [R1+0x23d0], R18 ;  /* 0x0023d01201007387 */ /* 0x0009e80000100a00 */
[----:B------:R3:W-:Y:S01]  /*165d0*/  STL.64 [R1+0x23c8], R16 ;  /* 0x0023c81001007387 */ /* 0x0007e20000100a00 */
[----:B----4-:R-:W-:Y:S01]  /*165e0*/  IMAD.MOV.U32 R18, RZ, RZ, R22 ;  /* 0x000000ffff127224 */ /* 0x010fe200078e0016 */
[----:B------:R-:W-:-:S02]  /*165f0*/  MOV R19, R23 ;  /* 0x0000001700137202 */ /* 0x000fc40000000f00 */
[----:B---3--:R-:W-:Y:S02]  /*16600*/  MOV R16, R20 ;  /* 0x0000001400107202 */ /* 0x008fe40000000f00 */
[----:B------:R-:W5:Y:S01]  /*16610*/  LDL.LU R20, [R1+0x2408] ;  /* 0x0024080001147983 */ /* 0x000f620000300800 */
[----:B------:R-:W-:-:S03]  /*16620*/  MOV R17, R21 ;  /* 0x0000001500117202 */ /* 0x000fc60000000f00 */
[----:B------:R-:W5:Y:S04]  /*16630*/  LDL.LU R21, [R1+0x2404] ;  /* 0x0024040001157983 */ /* 0x000f680000300800 */
[----:B------:R-:W5:Y:S04]  /*16640*/  LDL.LU R22, [R1+0x2400] ;  /* 0x0024000001167983 */ /* 0x000f680000300800 */
[----:B------:R-:W5:Y:S04]  /*16650*/  LDL.LU R23, [R1+0x23fc] ;  /* 0x0023fc0001177983 */ /* 0x000f680000300800 */
[----:B------:R-:W-:Y:S04]  /*16660*/  STL.64 [R1+0x23e0], R18 ;  /* 0x0023e01201007387 */ /* 0x000fe80000100a00 */
[----:B------:R0:W-:Y:S02]  /*16670*/  STL.64 [R1+0x23d8], R16 ;  /* 0x0023d81001007387 */ /* 0x0001e40000100a00 */
[----:B0-----:R-:W-:-:S02]  /*16680*/  MOV R16, R7 ;  /* 0x0000000700107202 */ /* 0x001fc40000000f00 */
[----:B------:R-:W-:-:S05]  /*16690*/  MOV R17, R6 ;  /* 0x0000000600117202 */ /* 0x000fca0000000f00 */
[----:B------:R0:W-:Y:S04]  /*166a0*/  STL.64 [R1+0x23f0], R16 ;  /* 0x0023f01001007387 */ /* 0x0001e80000100a00 */
[----:B0-----:R-:W2:Y:S01]  /*166b0*/  LDL.LU.64 R16, [R1+0x120] ;  /* 0x0001200001107983 */ /* 0x001ea20000300a00 */
[----:B-----5:R-:W-:Y:S03]  /*166c0*/  HMMA.16816.F32.BF16 R24, R20, R4, R24 ;  /* 0x000000041418723c */ /* 0x020fe60000041818 */
[----:B------:R-:W0:Y:S05]  /*166d0*/  LDSM.16.MT88.4 R4, [R3+UR6+0x12800] ;  /* 0x012800060304783b */ /* 0x000e2a0008004200 */
[----:B--2---:R-:W-:-:S15]  /*166e0*/  HMMA.16816.F32.BF16 R12, R12, R16, R8 ;  /* 0x000000100c0c723c */ /* 0x004fde0000041808 */
[----:B------:R-:W-:-:S04]  /*166f0*/  NOP ;  /* 0x0000000000007918 */ /* 0x000fc80000000000 */
[----:B------:R-:W-:Y:S04]  /*16700*/  STL.64 [R1+0x90], R12 ;  /* 0x0000900c01007387 */ /* 0x000fe80000100a00 */
[----:B------:R-:W-:Y:S04]  /*16710*/  STL.64 [R1+0x98], R14 ;  /* 0x0000980e01007387 */ /* 0x000fe80000100a00 */
[----:B------:R-:W-:Y:S04]  /*16720*/  STL [R1+0x2398], R25 ;  /* 0x0023981901007387 */ /* 0x000fe80000100800 */
[----:B------:R-:W-:Y:S04]  /*16730*/  STL [R1+0x2394], R26 ;  /* 0x0023941a01007387 */ /* 0x000fe80000100800 */
[----:B------:R-:W-:Y:S04]  /*16740*/  STL [R1+0x2390], R27 ;  /* 0x0023901b01007387 */ /* 0x000fe80000100800 */
[----:B------:R1:W-:Y:S01]  /*16750*/  STL [R1+0x23e8], R24 ;  /* 0x0023e81801007387 */ /* 0x0003e20000100800 */
[----:B------:R-:W-:Y:S01]  /*16760*/  MOV R9, R16 ;  /* 0x0000001000097202 */ /* 0x000fe20000000f00 */
[----:B------:R-:W-:-:S02]  /*16770*/  IMAD.MOV.U32 R8, RZ, RZ, R17 ;  /* 0x000000ffff087224 */ /* 0x000fc400078e0011 */
[----:B------:R-:W2:Y:S04]  /*16780*/  LDSM.16.MT88.4 R12, [R29+UR6+0x12800] ;  /* 0x012800061d0c783b */ /* 0x000ea80008004200 */
[----:B-1----:R-:W3:Y:S04]  /*16790*/  LDL.LU R24, [R1+0x20] ;  /* 0x0000200001187983 */ /* 0x002ee80000300800 */
[----:B------:R-:W3:Y:S04]  /*167a0*/  LDL.LU R25, [R1+0x24] ;  /* 0x0000240001197983 */ /* 0x000ee80000300800 */
[----:B------:R-:W3:Y:S04]  /*167b0*/  LDL.LU R26, [R1+0x28] ;  /* 0x00002800011a7983 */ /* 0x000ee80000300800 */
[----:B------:R-:W3:Y:S04]  /*167c0*/  LDL.LU R27, [R1+0x2c] ;  /* 0x00002c00011b7983 */ /* 0x000ee80000300800 */
[----:B------:R-:W4:Y:S04]  /*167d0*/  LDL.LU R3, [R1+0x23f8] ;  /* 0x0023f80001037983 */ /* 0x000f280000300800 */
[----:B0-----:R-:W-:Y:S04]  /*167e0*/  STL.64 [R1+0x2310], R6 ;  /* 0x0023100601007387 */ /* 0x001fe80000100a00 */
[----:B------:R0:W-:Y:S02]  /*167f0*/  STL.64 [R1+0x2308], R4 ;  /* 0x0023080401007387 */ /* 0x0001e40000100a00 */
[----:B0-----:R-:W-:-:S02]  /*16800*/  MOV R5, R8 ;  /* 0x0000000800057202 */ /* 0x001fc40000000f00 */
[----:B------:R-:W-:Y:S01]  /*16810*/  MOV R4, R9 ;  /* 0x0000000900047202 */ /* 0x000fe20000000f00 */
[----:B------:R-:W5:Y:S04]  /*16820*/  LDL.LU R8, [R1+0x10] ;  /* 0x0000100001087983 */ /* 0x000f680000300800 */
[----:B------:R-:W5:Y:S04]  /*16830*/  LDL.LU R9, [R1+0x14] ;  /* 0x0000140001097983 */ /* 0x000f680000300800 */
[----:B------:R-:W5:Y:S04]  /*16840*/  LDL.LU R10, [R1+0x18] ;  /* 0x00001800010a7983 */ /* 0x000f680000300800 */
[----:B------:R-:W5:Y:S04]  /*16850*/  LDL.LU R11, [R1+0x1c] ;  /* 0x00001c00010b7983 */ /* 0x000f680000300800 */
[----:B--2---:R-:W-:Y:S04]  /*16860*/  STL.64 [R1+0x2320], R14 ;  /* 0x0023200e01007387 */ /* 0x004fe80000100a00 */
[----:B----4-:R-:W0:Y:S04]  /*16870*/  LDSM.16.M88.4 R16, [R3+UR6+0x100] ;  /* 0x000100060310783b */ /* 0x010e280008000200 */
[----:B0-----:R-:W-:Y:S04]  /*16880*/  STL.64 [R1+0xa0], R16 ;  /* 0x0000a01001007387 */ /* 0x001fe80000100a00 */
[----:B------:R-:W-:Y:S04]  /*16890*/  STL.64 [R1+0xa8], R18 ;  /* 0x0000a81201007387 */ /* 0x000fe80000100a00 */
[----:B------:R-:W0:Y:S04]  /*168a0*/  LDSM.16.M88.4 R16, [R3+UR6+0x4100] ;  /* 0x004100060310783b */ /* 0x000e280008000200 */
[----:B------:R1:W-:Y:S04]  /*168b0*/  STL.64 [R1+0x2318], R12 ;  /* 0x0023180c01007387 */ /* 0x0003e80000100a00 */
[----:B-1----:R-:W2:Y:S04]  /*168c0*/  LDL.LU R12, [R1+0x110] ;  /* 0x00011000010c7983 */ /* 0x002ea80000300800 */
[----:B------:R-:W4:Y:S04]  /*168d0*/  LDL.LU R14, [R1+0x118] ;  /* 0x00011800010e7983 */ /* 0x000f280000300800 */
[----:B------:R-:W4:Y:S04]  /*168e0*/  LDL.LU R15, [R1+0x11c] ;  /* 0x00011c00010f7983 */ /* 0x000f280000300800 */
[----:B0-----:R-:W-:Y:S04]  /*168f0*/  STL.64 [R1+0xc0], R16 ;  /* 0x0000c01001007387 */ /* 0x001fe80000100a00 */
[----:B------:R-:W-:Y:S04]  /*16900*/  STL.64 [R1+0xc8], R18 ;  /* 0x0000c81201007387 */ /* 0x000fe80000100a00 */
[----:B------:R-:W0:Y:S04]  /*16910*/  LDSM.16.M88.4 R16, [R3+UR6+0x8100] ;  /* 0x008100060310783b */ /* 0x000e280008000200 */
[----:B0-----:R0:W-:Y:S04]  /*16920*/  STL.64 [R1+0xf0], R16 ;  /* 0x0000f01001007387 */ /* 0x0011e80000100a00 */
[----:B------:R3:W-:Y:S04]  /*16930*/  STL.64 [R1+0xf8], R18 ;  /* 0x0000f81201007387 */ /* 0x0007e80000100a00 */
[----:B0-----:R-:W3:Y:S01]  /*16940*/  LDL.LU.64 R16, [R1+0x23f0] ;  /* 0x0023f00001107983 */ /* 0x001ee20000300a00 */
[----:B------:R-:W-:Y:S01]  /*16950*/  MOV R13, R28 ;  /* 0x0000001c000d7202 */ /* 0x000fe20000000f00 */
[----:B---3--:R-:W-:Y:S02]  /*16960*/  HMMA.16816.F32.BF16 R16, R20, R16, R24 ;  /* 0x000000101410723c */ /* 0x008fe40000041818 */
[----:B------:R-:W3:-:S15]  /*16970*/  LDL.LU R24, [R1+0x23e8] ;  /* 0x0023e80001187983 */ /* 0x000ede0000300800 */
[----:B------:R-:W-:Y:S02]  /*16980*/  NOP ;  /* 0x0000000000007918 */ /* 0x000fe40000000000 */
[----:B------:R-:W-:Y:S04]  /*16990*/  STL.64 [R1+0x50], R16 ;  /* 0x0000501001007387 */ /* 0x000fe80000100a00 */
[----:B------:R-:W-:Y:S04]  /*169a0*/  STL.64 [R1+0x58], R18 ;  /* 0x0000581201007387 */ /* 0x000fe80000100a00 */
[----:B------:R-:W0:Y:S04]  /*169b0*/  LDSM.16.M88.4 R16, [R3+UR6+0xc100] ;  /* 0x00c100060310783b */ /* 0x000e280008000200 */
[----:B0-----:R-:W-:Y:S01]  /*169c0*/  STL [R1+0xe0], R16 ;  /* 0x0000e01001007387 */ /* 0x001fe20000100800 */
[----:B------:R-:W-:-:S03]  /*169d0*/  MOV R28, R17 ;  /* 0x00000011001c7202 */ /* 0x000fc60000000f00 */
[----:B------:R0:W-:Y:S04]  /*169e0*/  STL.64 [R1+0xe8], R18 ;  /* 0x0000e81201007387 */ /* 0x0001e80000100a00 */
[----:B0-----:R-:W2:Y:S04]  /*169f0*/  LDL.LU.64 R18, [R1+0x23e0] ;  /* 0x0023e00001127983 */ /* 0x001ea80000300a00 */
[----:B------:R-:W2:Y:S04]  /*16a00*/  LDL.LU.64 R16, [R1+0x23d8] ;  /* 0x0023d80001107983 */ /* 0x000ea80000300a00 */
[----:B------:R-:W-:Y:S04]  /*16a10*/  STL [R1+0x22f8], R28 ;  /* 0x0022f81c01007387 */ /* 0x000fe80000100800 */
[----:B------:R0:W-:Y:S04]  /*16a20*/  STL [R1+0x21a0], R3 ;  /* 0x0021a00301007387 */ /* 0x0001e80000100800 */
[----:B0-----:R-:W3:Y:S01]  /*16a30*/  LDL R3, [R1+0x130] ;  /* 0x0001300001037983 */ /* 0x001ee20000100800 */
[----:B--2---:R-:W-:-:S15]  /*16a40*/  HMMA.16816.F32.BF16 R16, R20, R12, R16 ;  /* 0x0000000c1410723c */ /* 0x004fde0000041810 */
[----:B------:R-:W-:-:S04]  /*16a50*/  NOP ;  /* 0x0000000000007918 */ /* 0x000fc80000000000 */
[----:B------:R-:W-:Y:S01]  /*16a60*/  MOV R27, R18 ;  /* 0x00000012001b7202 */ /* 0x000fe20000000f00 */
[----:B------:R-:W-:Y:S01]  /*16a70*/  IMAD.MOV.U32 R25, RZ, RZ, R16 ;  /* 0x000000ffff197224 */ /* 0x000fe200078e0010 */
[----:B------:R-:W-:Y:S02]  /*16a80*/  MOV R28, R19 ;  /* 0x00000013001c7202 */ /* 0x000fe40000000f00 */
[----:B------:R-:W-:Y:S01]  /*16a90*/  MOV R26, R17 ;  /* 0x00000011001a7202 */ /* 0x000fe20000000f00 */
[----:B------:R-:W2:Y:S04]  /*16aa0*/  LDL.LU.64 R18, [R1+0x23d0] ;  /* 0x0023d00001127983 */ /* 0x000ea80000300a00 */
[----:B------:R-:W2:Y:S04]  /*16ab0*/  LDL.LU.64 R16, [R1+0x23c8] ;  /* 0x0023c80001107983 */ /* 0x000ea80000300a00 */
[----:B----4-:R2:W-:Y:S04]  /*16ac0*/  STL.64 [R1+0x2368], R14 ;  /* 0x0023680e01007387 */ /* 0x0105e80000100a00 */
[----:B------:R-:W4:Y:S04]  /*16ad0*/  LDL.LU R12, [R1+0x40] ;  /* 0x00004000010c7983 */ /* 0x000f280000300800 */
[----:B------:R-:W4:Y:S01]  /*16ae0*/  LDL.LU R13, [R1+0x44] ;  /* 0x00004400010d7983 */ /* 0x000f220000300800 */
[----:B-----5:R-:W-:Y:S01]  /*16af0*/  HMMA.16816.F32.BF16 R4, R20, R4, R8 ;  /* 0x000000041404723c */ /* 0x020fe20000041808 */
[----:B------:R-:W-:-:S02]  /*16b00*/  MOV R22, R0 ;  /* 0x0000000000167202 */ /* 0x000fc40000000f00 */
[----:B------:R-:W-:Y:S02]  /*16b10*/  MOV R23, R2 ;  /* 0x0000000200177202 */ /* 0x000fe40000000f00 */
[----:B--2---:R-:W-:Y:S01]  /*16b20*/  MOV R14, R16 ;  /* 0x00000010000e7202 */ /* 0x004fe20000000f00 */
[----:B------:R-:W-:Y:S01]  /*16b30*/  IMAD.MOV.U32 R15, RZ, RZ, R17 ;  /* 0x000000ffff0f7224 */ /* 0x000fe200078e0011 */
[----:B------:R-:W2:Y:S04]  /*16b40*/  LDL.LU R16, [R1+0x23c4] ;  /* 0x0023c40001107983 */ /* 0x000ea80000300800 */
[----:B------:R-:W2:Y:S04]  /*16b50*/  LDL.LU R17, [R1+0x23c0] ;  /* 0x0023c00001117983 */ /* 0x000ea80000300800 */
[----:B------:R0:W-:Y:S04]  /*16b60*/  STL.64 [R1+0x2378], R14 ;  /* 0x0023780e01007387 */ /* 0x0001e80000100a00 */
[----:B----4-:R-:W-:Y:S01]  /*16b70*/  STL.64 [R1+0x2370], R12 ;  /* 0x0023700c01007387 */ /* 0x010fe20000100a00 */
[----:B------:R-:W-:-:S02]  /*16b80*/  MOV R20, R18 ;  /* 0x0000001200147202 */ /* 0x000fc40000000f00 */
[----:B------:R-:W-:Y:S01]  /*16b90*/  MOV R21, R19 ;  /* 0x0000001300157202 */ /* 0x000fe20000000f00 */
[----:B0-----:R-:W2:Y:S04]  /*16ba0*/  LDL.LU R14, [R1+0xb8] ;  /* 0x0000b800010e7983 */ /* 0x001ea80000300800 */
[----:B------:R-:W2:Y:S04]  /*16bb0*/  LDL.LU R15, [R1+0xbc] ;  /* 0x0000bc00010f7983 */ /* 0x000ea80000300800 */
[----:B------:R-:W2:Y:S04]  /*16bc0*/  LDL.LU.64 R10, [R1+0x23b8] ;  /* 0x0023b800010a7983 */ /* 0x000ea80000300a00 */
[----:B------:R-:W2:Y:S04]  /*16bd0*/  LDL.LU.64 R8, [R1+0x23b0] ;  /* 0x0023b00001087983 */ /* 0x000ea80000300a00 */
[----:B------:R-:W2:Y:S04]  /*16be0*/  LDL.LU R18, [R1+0x23a8] ;  /* 0x0023a80001127983 */ /* 0x000ea80000300800 */
[----:B------:R-:W2:Y:S04]  /*16bf0*/  LDL.LU R19, [R1+0x23a4] ;  /* 0x0023a40001137983 */ /* 0x000ea80000300800 */
[----:B------:R-:W4:Y:S04]  /*16c00*/  LDL.LU R0, [R1+0x23a0] ;  /* 0x0023a00001007983 */ /* 0x000f280000300800 */
[----:B------:R-:W5:Y:S04]  /*16c10*/  LDL.LU R2, [R1+0x239c] ;  /* 0x00239c0001027983 */ /* 0x000f680000300800 */
[----:B------:R0:W-:Y:S04]  /*16c20*/  STL.64 [R1+0x2330], R6 ;  /* 0x0023300601007387 */ /* 0x0001e80000100a00 */
[----:B------:R1:W-:Y:S01]  /*16c30*/  STL.64 [R1+0x2328], R4 ;  /* 0x0023280401007387 */ /* 0x0003e20000100a00 */
[----:B0-----:R-:W-:-:S02]  /*16c40*/  MOV R6, R27 ;  /* 0x0000001b00067202 */ /* 0x001fc40000000f00 */
[----:B------:R-:W-:Y:S01]  /*16c50*/  MOV R7, R28 ;  /* 0x0000001c00077202 */ /* 0x000fe20000000f00 */
[----:B-1----:R-:W-:Y:S01]  /*16c60*/  IMAD.MOV.U32 R4, RZ, RZ, R25 ;  /* 0x000000ffff047224 */ /* 0x002fe200078e0019 */
[----:B------:R-:W-:Y:S01]  /*16c70*/  MOV R5, R26 ;  /* 0x0000001a00057202 */ /* 0x000fe20000000f00 */
[----:B------:R-:W3:Y:S04]  /*16c80*/  LDL.LU R25, [R1+0x2398] ;  /* 0x0023980001197983 */ /* 0x000ee80000300800 */
[----:B------:R-:W3:Y:S04]  /*16c90*/  LDL.LU R26, [R1+0x2394] ;  /* 0x00239400011a7983 */ /* 0x000ee80000300800 */
[----:B------:R-:W3:Y:S04]  /*16ca0*/  LDL.LU R27, [R1+0x2390] ;  /* 0x00239000011b7983 */ /* 0x000ee80000300800 */
[----:B------:R4:W-:Y:S04]  /*16cb0*/  STL.64 [R1+0x2340], R6 ;  /* 0x0023400601007387 */ /* 0x0009e80000100a00 */
[----:B------:R0:W-:Y:S01]  /*16cc0*/  STL.64 [R1+0x2338], R4 ;  /* 0x0023380401007387 */ /* 0x0001e20000100a00 */
[----:B--2---:R-:W-:Y:S01]  /*16cd0*/  HMMA.16816.F32.BF16 R8, R16, R14, R8 ;  /* 0x0000000e1008723c */ /* 0x004fe20000041808 */
[----:B----4-:R-:W-:Y:S01]  /*16ce0*/  IMAD.MOV.U32 R7, RZ, RZ, R0 ;  /* 0x000000ffff077224 */ /* 0x010fe200078e0000 */
[----:B-----5:R-:W-:-:S15]  /*16cf0*/  MOV R6, R2 ;  /* 0x0000000200067202 */ /* 0x020fde0000000f00 */
[----:B------:R-:W-:Y:S02]  /*16d00*/  NOP ;  /* 0x0000000000007918 */ /* 0x000fe40000000000 */
[----:B------:R-:W-:Y:S02]  /*16d10*/  MOV R2, R10 ;  /* 0x0000000a00027202 */ /* 0x000fe40000000f00 */
[----:B------:R-:W-:Y:S02]  /*16d20*/  MOV R0, R11 ;  /* 0x0000000b00007202 */ /* 0x000fe40000000f00 */
[----:B0-----:R-:W-:Y:S01]  /*16d30*/  MOV R5, R8 ;  /* 0x0000000800057202 */ /* 0x001fe20000000f00 */
[----:B------:R-:W3:Y:S01]  /*16d40*/  LDL.LU.64 R10, [R1+0x2388] ;  /* 0x00238800010a7983 */ /* 0x000ee20000300a00 */
[----:B------:R-:W-:-:S03]  /*16d50*/  MOV R4, R9 ;  /* 0x0000000900047202 */ /* 0x000fc60000000f00 */
[----:B------:R-:W3:Y:S02]  /*16d60*/  LDL.LU.64 R8, [R1+0x2380] ;  /* 0x0023800001087983 */ /* 0x000ee40000300a00 */
[----:B---3--:R-:W-:Y:S02]  /*16d70*/  HMMA.16816.F32.BF16 R24, R8, R14, R24 ;  /* 0x0000000e0818723c */ /* 0x008fe40000041818 */
[----:B------:R-:W2:Y:S04]  /*16d80*/  LDL.LU.64 R14, [R1+0x2378] ;  /* 0x00237800010e7983 */ /* 0x000ea80000300a00 */
[----:B------:R-:W2:-:S13]  /*16d90*/  LDL.LU.64 R12, [R1+0x2370] ;  /* 0x00237000010c7983 */ /* 0x000e9a0000300a00 */
[----:B------:R-:W-:Y:S04]  /*16da0*/  STL.64 [R1+0x2360], R26 ;  /* 0x0023601a01007387 */ /* 0x000fe80000100a00 */
[----:B------:R0:W-:Y:S04]  /*16db0*/  STL.64 [R1+0x2358], R24 ;  /* 0x0023581801007387 */ /* 0x0001e80000100a00 */
[----:B0-----:R-:W3:Y:S04]  /*16dc0*/  LDL.LU R24, [R1+0x90] ;  /* 0x0000900001187983 */ /* 0x001ee80000300800 */
[----:B------:R-:W3:Y:S04]  /*16dd0*/  LDL.LU R25, [R1+0x94] ;  /* 0x0000940001197983 */ /* 0x000ee80000300800 */
[----:B------:R-:W3:Y:S04]  /*16de0*/  LDL.LU R26, [R1+0x98] ;  /* 0x00009800011a7983 */ /* 0x000ee80000300800 */
[----:B------:R-:W3:Y:S04]  /*16df0*/  LDL.LU R27, [R1+0x9c] ;  /* 0x00009c00011b7983 */ /* 0x000ee80000300800 */
[----:B------:R0:W-:Y:S04]  /*16e00*/  STL.64 [R1+0x2350], R10 ;  /* 0x0023500a01007387 */ /* 0x0001e80000100a00 */
[----:B------:R-:W-:Y:S04]  /*16e10*/  STL.64 [R1+0x2348], R8 ;  /* 0x0023480801007387 */ /* 0x000fe80000100a00 */
[----:B0-----:R-:W4:Y:S01]  /*16e20*/  LDL.LU.64 R10, [R1+0x128] ;  /* 0x00012800010a7983 */ /* 0x001f220000300a00 */
[----:B--2---:R-:W-:-:S15]  /*16e30*/  HMMA.16816.F32.BF16 R12, R16, R6, R12 ;  /* 0x00000006100c723c */ /* 0x004fde000004180c */
[----:B------:R-:W-:-:S04]  /*16e40*/  NOP ;  /* 0x0000000000007918 */ /* 0x000fc80000000000 */
[----:B------:R-:W-:Y:S01]  /*16e50*/  STL.64 [R1+0x40], R12 ;  /* 0x0000400c01007387 */ /* 0x000fe20000100a00 */
[----:B------:R-:W-:-:S03]  /*16e60*/  IMAD.MOV.U32 R28, RZ, RZ, R15 ;  /* 0x000000ffff1c7224 */ /* 0x000fc600078e000f */
[----:B------:R0:W-:Y:S04]  /*16e70*/  STL [R1+0x48], R14 ;  /* 0x0000480e01007387 */ /* 0x0001e80000100800 */
[----:B0-----:R-:W2:Y:S01]  /*16e80*/  LDL.LU.64 R14, [R1+0x2368] ;  /* 0x00236800010e7983 */ /* 0x001ea20000300a00 */
[----:B----4-:R-:W-:Y:S01]  /*16e90*/  MOV R12, R10 ;  /* 0x0000000a000c7202 */ /* 0x010fe20000000f00 */
[----:B--2---:R-:W-:-:S15]  /*16ea0*/  HMMA.16816.F32.BF16 R20, R16, R14, R20 ;  /* 0x0000000e1014723c */ /* 0x004fde0000041814 */
[----:B------:R-:W-:-:S04]  /*16eb0*/  NOP ;  /* 0x0000000000007918 */ /* 0x000fc80000000000 */
[----:B------:R-:W-:Y:S04]  /*16ec0*/  STL.64 [R1+0x70], R20 ;  /* 0x0000701401007387 */ /* 0x000fe80000100a00 */
[----:B------:R-:W-:Y:S04]  /*16ed0*/  STL.64 [R1+0x78], R22 ;  /* 0x0000781601007387 */ /* 0x000fe80000100a00 */
[----:B------:R-:W0:Y:S01]  /*16ee0*/  LDSM.16.MT88.4 R20, [R3+UR6+0x12c00] ;  /* 0x012c00060314783b */ /* 0x000e220008004200 */
[----:B---3--:R-:W-:Y:S03]  /*16ef0*/  HMMA.16816.F32.BF16 R16, R16, R10, R24 ;  /* 0x0000000a1010723c */ /* 0x008fe60000041818 */
[----:B0-----:R-:W-:Y:S01]  /*16f00*/  STL.64 [R1], R20 ;  /* 0x0000001401007387 */ /* 0x001fe20000100a00 */
[----:B------:R-:W-:-:S03]  /*16f10*/  MOV R3, R23 ;  /* 0x0000001700037202 */ /* 0x000fc60000000f00 */
[----:B------:R-:W-:Y:S04]  /*16f20*/  STL [R1+0x8], R22 ;  /* 0x0000081601007387 */ /* 0x000fe80000100800 */
[----:B------:R-:W0:Y:S04]  /*16f30*/  LDSM.16.MT88.4 R20, [R29+UR6+0x12c00] ;  /* 0x012c00061d14783b */ /* 0x000e280008004200 */
[----:B------:R1:W-:Y:S04]  /*16f40*/  STL [R1+0x22b8], R3 ;  /* 0x0022b80301007387 */ /* 0x0003e80000100800 */
[----:B------:R-:W-:Y:S01]  /*16f50*/  STL [R1+0x22d0], R29 ;  /* 0x0022d01d01007387 */ /* 0x000fe20000100800 */
[----:B-1----:R-:W-:-:S03]  /*16f60*/  MOV R3, R11 ;  /* 0x0000000b00037202 */ /* 0x002fc60000000f00 */
[----:B0-----:R0:W-:Y:S04]  /*16f70*/  STL.64 [R1+0x2258], R22 ;  /* 0x0022581601007387 */ /* 0x0011e80000100a00 */
[----:B------:R-:W-:Y:S04]  /*16f80*/  STL.64 [R1+0x2250], R20 ;  /* 0x0022501401007387 */ /* 0x000fe80000100a00 */
[----:B------:R-:W2:Y:S04]  /*16f90*/  LDL.LU.64 R26, [R1+0x2360] ;  /* 0x00236000011a7983 */ /* 0x000ea80000300a00 */
[----:B------:R-:W2:Y:S01]  /*16fa0*/  LDL.LU.64 R24, [R1+0x2358] ;  /* 0x0023580001187983 */ /* 0x000ea20000300a00 */
[----:B0-----:R-:W-:-:S03]  /*16fb0*/  MOV R22, R2 ;  /* 0x0000000200167202 */ /* 0x001fc60000000f00 */
[----:B------:R-:W3:Y:S01]  /*16fc0*/  LDL.LU.64 R10, [R1+0x2350] ;  /* 0x00235000010a7983 */ /* 0x000ee20000300a00 */
[----:B------:R-:W-:-:S03]  /*16fd0*/  IMAD.MOV.U32 R23, RZ, RZ, R0 ;  /* 0x000000ffff177224 */ /* 0x000fc600078e0000 */
[----:B------:R-:W3:Y:S01]  /*16fe0*/  LDL.LU.64 R8, [R1+0x2348] ;  /* 0x0023480001087983 */ /* 0x000ee20000300a00 */
[----:B------:R-:W-:-:S03]  /*16ff0*/  MOV R2, R18 ;  /* 0x0000001200027202 */ /* 0x000fc60000000f00 */
[----:B------:R0:W-:Y:S01]  /*17000*/  STL.64 [R1+0x90], R16 ;  /* 0x0000901001007387 */ /* 0x0001e20000100a00 */
[----:B------:R-:W-:-:S03]  /*17010*/  MOV R0, R19 ;  /* 0x0000001300007202 */ /* 0x000fc60000000f00 */
[----:B0-----:R-:W3:Y:S04]  /*17020*/  LDL.LU R16, [R1+0x50] ;  /* 0x0000500001107983 */ /* 0x001ee80000300800 */
[----:B------:R-:W3:Y:S04]  /*17030*/  LDL.LU R17, [R1+0x54] ;  /* 0x0000540001117983 */ /* 0x000ee80000300800 */
[----:B------:R-:W3:Y:S04]  /*17040*/  LDL.LU R18, [R1+0x58] ;  /* 0x0000580001127983 */ /* 0x000ee80000300800 */
[----:B------:R-:W3:Y:S01]  /*17050*/  LDL.LU R19, [R1+0x5c] ;  /* 0x00005c0001137983 */ /* 0x000ee20000300800 */
[----:B------:R-:W-:-:S02]  /*17060*/  MOV R20, R5 ;  /* 0x0000000500147202 */ /* 0x000fc40000000f00 */
[----:B------:R-:W-:Y:S02]  /*17070*/  MOV R21, R4 ;  /* 0x0000000400157202 */ /* 0x000fe40000000f00 */
[----:B---3--:R-:W-:-:S15]  /*17080*/  HMMA.16816.F32.BF16 R4, R8, R6, R16 ;  /* 0x000000060804723c */ /* 0x008fde0000041810 */
[----:B------:R-:W-:-:S04]  /*17090*/  NOP ;  /* 0x0000000000007918 */ /* 0x000fc80000000000 */
[----:B------:R-:W-:Y:S01]  /*170a0*/  MOV R17, R6 ;  /* 0x0000000600117202 */ /* 0x000fe20000000f00 */
[----:B------:R-:W-:Y:S01]  /*170b0*/  IMAD.MOV.U32 R19, RZ, RZ, R4 ;  /* 0x000000ffff137224 */ /* 0x000fe200078e0004 */
[----:B------:R-:W-:Y:S02]  /*170c0*/  MOV R16, R7 ;  /* 0x0000000700107202 */ /* 0x000fe40000000f00 */
[----:B------:R-:W-:Y:S01]  /*170d0*/  MOV R18, R5 ;  /* 0x0000000500127202 */ /* 0x000fe20000000f00 */
[----:B------:R-:W3:Y:S04]  /*170e0*/  LDL.LU.64 R6, [R1+0x2340] ;  /* 0x0023400001067983 */ /* 0x000ee80000300a00 */
[----:B------:R-:W3:Y:S04]  /*170f0*/  LDL.LU.64 R4, [R1+0x2338] ;  /* 0x0023380001047983 */ /* 0x000ee80000300a00 */
[----:B------:R-:W-:Y:S04]  /*17100*/  STL [R1+0x22e0], R16 ;  /* 0x0022e01001007387 */ /* 0x000fe80000100800 */
[----:B------:R-:W-:Y:S04]  /*17110*/  STL [R1+0x22dc], R17 ;  /* 0x0022dc1101007387 */ /* 0x000fe80000100800 */
[----:B------:R0:W-:Y:S04]  /*17120*/  STL [R1+0x22d8], R18 ;  /* 0x0022d81201007387 */ /* 0x0001e80000100800 */
[----:B------:R1:W-:Y:S01]  /*17130*/  STL [R1+0x22d4], R19 ;  /* 0x0022d41301007387 */ /* 0x0003e20000100800 */
[----:B0-----:R-:W-:-:S02]  /*17140*/  MOV R18, R12 ;  /* 0x0000000c00127202 */ /* 0x001fc40000000f00 */
[----:B---3--:R-:W-:Y:S01]  /*17150*/  HMMA.16816.F32.BF16 R12, R8, R14, R4 ;  /* 0x0000000e080c723c */ /* 0x008fe20000041804 */
[----:B------:R-:W3:Y:S04]  /*17160*/  LDL.LU.64 R6, [R1+0x2330] ;  /* 0x0023300001067983 */ /* 0x000ee80000300a00 */
[----:B------:R-:W3:Y:S01]  /*17170*/  LDL.LU.64 R4, [R1+0x2328] ;  /* 0x0023280001047983 */ /* 0x000ee20000300a00 */
[----:B-1----:R-:W-:-:S13]  /*17180*/  IMAD.MOV.U32 R19, RZ, RZ, R3 ;  /* 0x000000ffff137224 */ /* 0x002fda00078e0003 */
[----:B------:R-:W-:Y:S01]  /*17190*/  STL.64 [R1+0x60], R12 ;  /* 0x0000600c01007387 */ /* 0x000fe20000100a00 */
[----:B------:R-:W-:-:S03]  /*171a0*/  MOV R29, R15 ;  /* 0x0000000f001d7202 */ /* 0x000fc60000000f00 */
[----:B------:R0:W-:Y:S04]  /*171b0*/  STL [R1+0x68], R14 ;  /* 0x0000680e01007387 */ /* 0x0001e80000100800 */
[----:B0-----:R-:W2:Y:S04]  /*171c0*/  LDL.LU.64 R14, [R1+0x2320] ;  /* 0x00232000010e7983 */ /* 0x001ea80000300a00 */
[----:B------:R-:W2:Y:S01]  /*171d0*/  LDL.LU.64 R12, [R1+0x2318] ;  /* 0x00231800010c7983 */ /* 0x000ea20000300a00 */
[----:B---3--:R-:W-:Y:S03]  /*171e0*/  HMMA.16816.F32.BF16 R8, R8, R18, R4 ;  /* 0x000000120808723c */ /* 0x008fe60000041804 */
[----:B------:R-:W3:Y:S04]  /*171f0*/  LDL.LU.64 R6, [R1+0x2310] ;  /* 0x0023100001067983 */ /* 0x000ee80000300a00 */
[----:B------:R-:W3:-:S12]  /*17200*/  LDL.LU.64 R4, [R1+0x2308] ;  /* 0x0023080001047983 */ /* 0x000ed80000300a00 */
[----:B------:R-:W-:Y:S01]  /*17210*/  MOV R18, R10 ;  /* 0x0000000a00127202 */ /* 0x000fe20000000f00 */
[----:B------:R-:W-:Y:S01]  /*17220*/  IMAD.MOV.U32 R19, RZ, RZ, R11 ;  /* 0x000000ffff137224 */ /* 0x000fe200078e000b */
[----:B------:R-:W-:Y:S02]  /*17230*/  MOV R16, R8 ;  /* 0x0000000800107202 */ /* 0x000fe40000000f00 */
[----:B------:R-:W-:Y:S02]  /*17240*/  MOV R17, R9 ;  /* 0x0000000900117202 */ /* 0x000fe40000000f00 */
[----:B------:R-:W-:Y:S04]  /*17250*/  STL.64 [R1+0x22f0], R18 ;  /* 0x0022f01201007387 */ /* 0x000fe80000100a00 */
[----:B------:R0:W-:Y:S04]  /*17260*/  STL.64 [R1+0x22e8], R16 ;  /* 0x0022e81001007387 */ /* 0x0001e80000100a00 */
[----:B0-----:R-:W4:Y:S04]  /*17270*/  LDL R16, [R1+0xc0] ;  /* 0x0000c00001107983 */ /* 0x001f280000100800 */
[----:B------:R-:W4:Y:S04]  /*17280*/  LDL R17, [R1+0xc4] ;  /* 0x0000c40001117983 */ /* 0x000f280000100800 */
[----:B----4-:R0:W-:Y:S04]  /*17290*/  STL.64 [R1+0x2300], R16 ;  /* 0x0023001001007387 */ /* 0x0101e80000100a00 */
[----:B0-----:R-:W3:Y:S04]  /*172a0*/  LDL.LU R16, [R1+0xa0] ;  /* 0x0000a00001107983 */ /* 0x001ee80000300800 */
[----:B------:R-:W3:Y:S04]  /*172b0*/  LDL.LU R17, [R1+0xa4] ;  /* 0x0000a40001117983 */ /* 0x000ee80000300800 */
[----:B------:R-:W4:Y:S01]  /*172c0*/  LDL R11, [R1+0x130] ;  /* 0x00013000010b7983 */ /* 0x000f220000100800 */
[-C--:B---3--:R-:W-:Y:S03]  /*172d0*/  HMMA.16816.F32.BF16 R20, R4, R16.reuse, R20 ;  /* 0x000000100414723c */ /* 0x088fe60000041814 */
[----:B----4-:R-:W0:Y:S05]  /*172e0*/  LDSM.16.MT88.4 R8, [R11+UR6+0x13000] ;  /* 0x013000060b08783b */ /* 0x010e2a0008004200 */
[----:B--2---:R-:W-:Y:S11]  /*172f0*/  HMMA.16816.F32.BF16 R24, R12, R16, R24 ;  /* 0x000000100c18723c */ /* 0x004ff60000041818 */
[----:B------:R-:W-:Y:S04]  /*17300*/  STL.64 [R1+0x2268], R22 ;  /* 0x0022681601007387 */ /* 0x000fe80000100a00 */
[----:B------:R1:W-:Y:S04]  /*17310*/  STL.64 [R1+0x2260], R20 ;  /* 0x0022601401007387 */ /* 0x0003e80000100a00 */
[----:B-1----:R-:W2:Y:S04]  /*17320*/  LDL.LU R20, [R1+0x70] ;  /* 0x0000700001147983 */ /* 0x002ea80000300800 */
[----:B------:R-:W2:Y:S04]  /*17330*/  LDL.LU R21, [R1+0x74] ;  /* 0x0000740001157983 */ /* 0x000ea80000300800 */
[----:B------:R-:W2:Y:S04]  /*17340*/  LDL.LU R22, [R1+0x78] ;  /* 0x0000780001167983 */ /* 0x000ea80000300800 */
[----:B------:R-:W2:Y:S04]  /*17350*/  LDL.LU R23, [R1+0x7c] ;  /* 0x00007c0001177983 */ /* 0x000ea80000300800 */
[----:B------:R-:W3:Y:S04]  /*17360*/  LDL.LU.64 R16, [R1+0x2300] ;  /* 0x0023000001107983 */ /* 0x000ee80000300a00 */
[----:B------:R1:W-:Y:S04]  /*17370*/  STL.64 [R1+0x22b0], R14 ;  /* 0x0022b00e01007387 */ /* 0x0003e80000100a00 */
[----:B------:R4:W-:Y:S01]  /*17380*/  STL.64 [R1+0x22a8], R12 ;  /* 0x0022a80c01007387 */ /* 0x0009e20000100a00 */
[----:B-1----:R-:W-:-:S03]  /*17390*/  MOV R15, R28 ;  /* 0x0000001c000f7202 */ /* 0x002fc60000000f00 */
[----:B----4-:R-:W3:Y:S04]  /*173a0*/  LDL.LU R12, [R1+0x40] ;  /* 0x00004000010c7983 */ /* 0x010ee80000300800 */
[----:B------:R-:W3:Y:S04]  /*173b0*/  LDL.LU R13, [R1+0x44] ;  /* 0x00004400010d7983 */ /* 0x000ee80000300800 */
[----:B------:R-:W3:Y:S04]  /*173c0*/  LDL.LU R14, [R1+0x48] ;  /* 0x00004800010e7983 */ /* 0x000ee80000300800 */
[----:B------:R-:W4:Y:S04]  /*173d0*/  LDL.LU R28, [R1+0x22f8] ;  /* 0x0022f800011c7983 */ /* 0x000f280000300800 */
[----:B------:R-:W-:Y:S04]  /*173e0*/  STL.64 [R1+0x2278], R26 ;  /* 0x0022781a01007387 */ /* 0x000fe80000100a00 */
[----:B------:R1:W-:Y:S04]  /*173f0*/  STL.64 [R1+0x2270], R24 ;  /* 0x0022701801007387 */ /* 0x0003e80000100a00 */
[----:B-1----:R-:W2:Y:S04]  /*17400*/  LDL.LU R24, [R1+0xf0] ;  /* 0x0000f00001187983 */ /* 0x002ea80000300800 */
[----:B------:R-:W2:Y:S01]  /*17410*/  LDL.LU R25, [R1+0xf4] ;  /* 0x0000f40001197983 */ /* 0x000ea20000300800 */
[C---:B---3--:R-:W-:Y:S08]  /*17420*/  HMMA.16816.F32.BF16 R16, R4.reuse, R16, R12 ;  /* 0x000000100410723c */ /* 0x048ff0000004180c */
[----:B--2---:R-:W-:Y:S11]  /*17430*/  HMMA.16816.F32.BF16 R20, R4, R24, R20 ;  /* 0x000000180414723c */ /* 0x004ff60000041814 */
[----:B------:R-:W-:Y:S01]  /*17440*/  MOV R15, R16 ;  /* 0x00000010000f7202 */ /* 0x000fe20000000f00 */
[----:B------:R-:W-:Y:S01]  /*17450*/  IMAD.MOV.U32 R12, RZ, RZ, R19 ;  /* 0x000000ffff0c7224 */ /* 0x000fe200078e0013 */
[----:B------:R-:W-:-:S02]  /*17460*/  MOV R14, R17 ;  /* 0x00000011000e7202 */ /* 0x000fc40000000f00 */
[----:B------:R-:W-:Y:S02]  /*17470*/  MOV R13, R18 ;  /* 0x00000012000d7202 */ /* 0x000fe40000000f00 */
[----:B------:R-:W2:Y:S04]  /*17480*/  LDL.LU.64 R18, [R1+0x22f0] ;  /* 0x0022f00001127983 */ /* 0x000ea80000300a00 */
[----:B------:R-:W3:Y:S04]  /*17490*/  LDL.LU.64 R16, [R1+0x22e8] ;  /* 0x0022e80001107983 */ /* 0x000ee80000300a00 */
[----:B------:R-:W-:Y:S04]  /*174a0*/  STL.64 [R1+0x22c8], R14 ;  /* 0x0022c80e01007387 */ /* 0x000fe80000100a00 */
[----:B------:R-:W-:Y:S04]  /*174b0*/  STL.64 [R1+0x22c0], R12 ;  /* 0x0022c00c01007387 */ /* 0x000fe80000100a00 */
[----:B------:R-:W-:Y:S04]  /*174c0*/  STL [R1+0x10], R20 ;  /* 0x0000101401007387 */ /* 0x000fe80000100800 */
[----:B------:R-:W-:Y:S04]  /*174d0*/  STL.64 [R1+0x2290], R24 ;  /* 0x0022901801007387 */ /* 0x000fe80000100a00 */
[----:B0-----:R-:W-:Y:S04]  /*174e0*/  STL.64 [R1+0x21c8], R10 ;  /* 0x0021c80a01007387 */ /* 0x001fe80000100a00 */
[----:B------:R0:W-:Y:S04]  /*174f0*/  STL.64 [R1+0x21c0], R8 ;  /* 0x0021c00801007387 */ /* 0x0001e80000100a00 */
[----:B0-----:R-:W5:Y:S01]  /*17500*/  LDL.LU R8, [R1+0xe0] ;  /* 0x0000e00001087983 */ /* 0x001f620000300800 */
[----:B----4-:R-:W-:-:S03]  /*17510*/  MOV R9, R28 ;  /* 0x0000001c00097202 */ /* 0x010fc60000000f00 */
[----:B------:R-:W4:Y:S04]  /*17520*/  LDL.LU R28, [R1+0x22e4] ;  /* 0x0022e400011c7983 */ /* 0x000f280000300800 */
[----:B------:R-:W2:Y:S01]  /*17530*/  LDL.LU R10, [R1+0xe8] ;  /* 0x0000e800010a7983 */ /* 0x000ea20000300800 */
[----:B------:R-:W-:Y:S02]  /*17540*/  MOV R3, R21 ;  /* 0x0000001500037202 */ /* 0x000fe40000000f00 */
[----:B------:R-:W-:Y:S02]  /*17550*/  MOV R27, R22 ;  /* 0x00000016001b7202 */ /* 0x000fe40000000f00 */
[----:B------:R-:W-:Y:S01]  /*17560*/  MOV R26, R23 ;  /* 0x00000017001a7202 */ /* 0x000fe20000000f00 */
[----:B------:R-:W-:Y:S01]  /*17570*/  IMAD.MOV.U32 R14, RZ, RZ, R2 ;  /* 0x000000ffff0e7224 */ /* 0x000fe200078e0002 */
[----:B------:R-:W-:Y:S01]  /*17580*/  MOV R15, R0 ;  /* 0x00000000000f7202 */ /* 0x000fe20000000f00 */
[----:B----4-:R-:W0:Y:S04]  /*17590*/  LDSM.16.M88.4 R20, [R28+UR6+0x180] ;  /* 0x000180061c14783b */ /* 0x010e280008000200 */
[----:B--2---:R-:W-:Y:S04]  /*175a0*/  STL [R1+0x221c], R10 ;  /* 0x00221c0a01007387 */ /* 0x004fe80000100800 */
[----:B------:R-:W2:Y:S04]  /*175b0*/  LDL.LU R11, [R1+0xec] ;  /* 0x0000ec00010b7983 */ /* 0x000ea80000300800 */
[----:B------:R-:W5:Y:S04]  /*175c0*/  LDL.LU R12, [R1+0x90] ;  /* 0x00009000010c7983 */ /* 0x000f680000300800 */
[----:B------:R-:W5:Y:S01]  /*175d0*/  LDL.LU R13, [R1+0x94] ;  /* 0x00009400010d7983 */ /* 0x000f620000300800 */
[----:B0-----:R-:W-:-:S03]  /*175e0*/  MOV R2, R20 ;  /* 0x0000001400027202 */ /* 0x001fc60000000f00 */
[----:B------:R0:W-:Y:S01]  /*175f0*/  STL.64 [R1+0xd8], R22 ;  /* 0x0000d81601007387 */ /* 0x0001e20000100a00 */
[----:B------:R-:W-:Y:S01]  /*17600*/  MOV R0, R21 ;  /* 0x0000001500007202 */ /* 0x000fe20000000f00 */
[----:B---3--:R-:W-:Y:S01]  /*17610*/  IMAD.MOV.U32 R21, RZ, RZ, R17 ;  /* 0x000000ffff157224 */ /* 0x008fe200078e0011 */
[----:B------:R-:W-:Y:S02]  /*17620*/  MOV R20, R16 ;  /* 0x0000001000147202 */ /* 0x000fe40000000f00 */
[----:B------:R-:W3:Y:S04]  /*17630*/  LDL.LU R16, [R1+0x22e0] ;  /* 0x0022e00001107983 */ /* 0x000ee80000300800 */
[----:B------:R-:W4:Y:S01]  /*17640*/  LDL.LU R17, [R1+0x22dc] ;  /* 0x0022dc0001117983 */ /* 0x000f220000300800 */
[----:B0-----:R-:W-:-:S02]  /*17650*/  MOV R22, R18 ;  /* 0x0000001200167202 */ /* 0x001fc40000000f00 */
[----:B------:R-:W-:Y:S01]  /*17660*/  MOV R23, R19 ;  /* 0x0000001300177202 */ /* 0x000fe20000000f00 */
[----:B------:R-:W2:Y:S04]  /*17670*/  LDL.LU R18, [R1+0x22d8] ;  /* 0x0022d80001127983 */ /* 0x000ea80000300800 */
[----:B------:R-:W2:Y:S04]  /*17680*/  LDL.LU R19, [R1+0x22d4] ;  /* 0x0022d40001137983 */ /* 0x000ea80000300800 */
[----:B------:R0:W-:Y:S04]  /*17690*/  STL.64 [R1+0x2288], R22 ;  /* 0x0022881601007387 */ /* 0x0001e80000100a00 */
[----:B------:R1:W-:Y:S01]  /*176a0*/  STL.64 [R1+0x2280], R20 ;  /* 0x0022801401007387 */ /* 0x0003e20000100a00 */
[----:B0-----:R-:W-:-:S03]  /*176b0*/  MOV R23, R29 ;  /* 0x0000001d00177202 */ /* 0x001fc60000000f00 */
[----:B-1----:R-:W2:Y:S04]  /*176c0*/  LDL.LU R20, [R1+0x60] ;  /* 0x0000600001147983 */ /* 0x002ea80000300800 */
[----:B------:R-:W2:Y:S04]  /*176d0*/  LDL.LU R21, [R1+0x64] ;  /* 0x0000640001157983 */ /* 0x000ea80000300800 */
[----:B------:R-:W2:Y:S04]  /*176e0*/  LDL.LU R22, [R1+0x68] ;  /* 0x0000680001167983 */ /* 0x000ea80000300800 */
[----:B------:R-:W3:Y:S01]  /*176f0*/  LDL.LU R29, [R1+0x22d0] ;  /* 0x0022d000011d7983 */ /* 0x000ee20000300800 */
[----:B-----5:R-:W-:-:S15]  /*17700*/  HMMA.16816.F32.BF16 R12, R4, R8, R12 ;  /* 0x00000008040c723c */ /* 0x020fde000004180c */
[----:B------:R-:W-:-:S04]  /*17710*/  NOP ;  /* 0x0000000000007918 */ /* 0x000fc80000000000 */
[----:B------:R-:W-:Y:S01]  /*17720*/  MOV R7, R12 ;  /* 0x0000000c00077202 */ /* 0x000fe20000000f00 */
[----:B------:R-:W-:Y:S01]  /*17730*/  IMAD.MOV.U32 R5, RZ, RZ, R14 ;  /* 0x000000ffff057224 */ /* 0x000fe200078e000e */
[----:B------:R-:W-:Y:S02]  /*17740*/  MOV R6, R13 ;  /* 0x0000000d00067202 */ /* 0x000fe40000000f00 */
[----:B------:R-:W-:Y:S01]  /*17750*/  MOV R4, R15 ;  /* 0x0000000f00047202 */ /* 0x000fe20000000f00 */
[----:B--2---:R4:W-:Y:S04]  /*17760*/  STL.64 [R1+0x22a0], R22 ;  /* 0x0022a01601007387 */ /* 0x0049e80000100a00 */
[----:B------:R0:W-:Y:S04]  /*17770*/  STL.64 [R1+0x2298], R20 ;  /* 0x0022981401007387 */ /* 0x0001e80000100a00 */
[----:B------:R-:W2:Y:S01]  /*17780*/  LDL.LU R24, [R1+0xc0] ;  /* 0x0000c00001187983 */ /* 0x000ea20000300800 */
[----:B----4-:R-:W-:-:S03]  /*17790*/  MOV R22, R17 ;  /* 0x0000001100167202 */ /* 0x010fc60000000f00 */
[----:B------:R-:W2:Y:S01]  /*177a0*/  LDL.LU R25, [R1+0xc4] ;  /* 0x0000c40001197983 */ /* 0x000ea20000300800 */
[----:B---3--:R-:W-:Y:S02]  /*177b0*/  MOV R23, R16 ;  /* 0x0000001000177202 */ /* 0x008fe40000000f00 */
[----:B0-----:R-:W-:Y:S01]  /*177c0*/  MOV R20, R19 ;  /* 0x0000001300147202 */ /* 0x001fe20000000f00 */
[----:B------:R-:W-:Y:S02]  /*177d0*/  IMAD.MOV.U32 R21, RZ, RZ, R18 ;  /* 0x000000ffff157224 */ /* 0x000fe400078e0012 */
[----:B------:R-:W0:Y:S04]  /*177e0*/  LDSM.16.MT88.4 R16, [R29+UR6+0x13000] ;  /* 0x013000061d10783b */ /* 0x000e280008004200 */
[----:B------:R-:W-:Y:S04]  /*177f0*/  STL [R1+0x2204], R2 ;  /* 0x0022040201007387 */ /* 0x000fe80000100800 */
[----:B------:R-:W-:Y:S04]  /*17800*/  STL [R1+0x2200], R0 ;  /* 0x0022000001007387 */ /* 0x000fe80000100800 */
[----:B0-----:R-:W-:Y:S04]  /*17810*/  STL [R1+0x21b0], R16 ;  /* 0x0021b01001007387 */ /* 0x001fe80000100800 */
[----:B------:R-:W-:Y:S04]  /*17820*/  STL [R1+0x21ac], R17 ;  /* 0x0021ac1101007387 */ /* 0x000fe80000100800 */
[----:B------:R0:W-:Y:S04]  /*17830*/  STL [R1+0x21a8], R18 ;  /* 0x0021a81201007387 */ /* 0x0001e80000100800 */
[----:B------:R1:W-:Y:S04]  /*17840*/  STL [R1+0x21a4], R19 ;  /* 0x0021a41301007387 */ /* 0x0003e80000100800 */
[----:B0-----:R-:W3:Y:S04]  /*17850*/  LDL.LU R18, [R1+0xa8] ;  /* 0x0000a80001127983 */ /* 0x001ee80000300800 */
[----:B-1----:R-:W3:Y:S04]  /*17860*/  LDL.LU R19, [R1+0xac] ;  /* 0x0000ac0001137983 */ /* 0x002ee80000300800 */
[----:B------:R-:W4:Y:S04]  /*17870*/  LDL.LU.64 R14, [R1+0x22c8] ;  /* 0x0022c800010e7983 */ /* 0x000f280000300a00 */
[----:B------:R-:W5:Y:S04]  /*17880*/  LDL.LU.64 R12, [R1+0x22c0] ;  /* 0x0022c000010c7983 */ /* 0x000f680000300a00 */
[----:B------:R-:W-:Y:S04]  /*17890*/  STL.64 [R1+0x2228], R6 ;  /* 0x0022280601007387 */ /* 0x000fe80000100a00 */
[----:B------:R-:W-:Y:S04]  /*178a0*/  STL.64 [R1+0x2220], R4 ;  /* 0x0022200401007387 */ /* 0x000fe80000100a00 */
[----:B------:R-:W0:Y:S04]  /*178b0*/  LDSM.16.M88.4 R4, [R28+UR6+0x4180] ;  /* 0x004180061c04783b */ /* 0x000e280008000200 */
[----:B0-----:R-:W-:Y:S01]  /*178c0*/  STL.64 [R1+0x100], R4 ;  /* 0x0001000401007387 */ /* 0x001fe20000100a00 */
[----:B------:R-:W-:-:S03]  /*178d0*/  MOV R0, R4 ;  /* 0x0000000400007202 */ /* 0x000fc60000000f00 */
[----:B------:R-:W-:Y:S04]  /*178e0*/  STL.64 [R1+0x108], R6 ;  /* 0x0001080601007387 */ /* 0x000fe80000100a00 */
[----:B------:R-:W0:Y:S04]  /*178f0*/  LDSM.16.M88.4 R4, [R28+UR6+0x8180] ;  /* 0x008180061c04783b */ /* 0x000e280008000200 */
[----:B------:R-:W-:Y:S04]  /*17900*/  STL [R1+0x2214], R0 ;  /* 0x0022140001007387 */ /* 0x000fe80000100800 */
[----:B0-----:R0:W-:Y:S01]  /*17910*/  STL [R1+0x114], R5 ;  /* 0x0001140501007387 */ /* 0x0011e20000100800 */
[----:B------:R-:W-:-:S03]  /*17920*/  MOV R10, R4 ;  /* 0x00000004000a7202 */ /* 0x000fc60000000f00 */
[----:B------:R1:W-:Y:S04]  /*17930*/  STL.64 [R1+0x118], R6 ;  /* 0x0001180601007387 */ /* 0x0003e80000100a00 */
[----:B------:R-:W2:Y:S01]  /*17940*/  LDL.LU R4, [R1+0x10] ;  /* 0x0000100001047983 */ /* 0x000ea20000300800 */
[----:B0-----:R-:W-:-:S03]  /*17950*/  MOV R5, R3 ;  /* 0x0000000300057202 */ /* 0x001fc60000000f00 */
[----:B------:R-:W3:Y:S01]  /*17960*/  LDL.LU R3, [R1+0x22b8] ;  /* 0x0022b80001037983 */ /* 0x000ee20000300800 */
[----:B-1----:R-:W-:Y:S01]  /*17970*/  IMAD.MOV.U32 R6, RZ, RZ, R27 ;  /* 0x000000ffff067224 */ /* 0x002fe200078e001b */
[----:B------:R-:W-:-:S05]  /*17980*/  MOV R7, R26 ;  /* 0x0000001a00077202 */ /* 0x000fca0000000f00 */
[----:B------:R5:W-:Y:S02]  /*17990*/  STL.64 [R1+0x2240], R6 ;  /* 0x0022400601007387 */ /* 0x000be40000100a00 */
[----:B-----5:R-:W-:Y:S01]  /*179a0*/  MOV R6, R13 ;  /* 0x0000000d00067202 */ /* 0x020fe20000000f00 */
[----:B------:R-:W-:Y:S01]  /*179b0*/  IMAD.MOV.U32 R7, RZ, RZ, R12 ;  /* 0x000000ffff077224 */ /* 0x000fe200078e000c */
[----:B--2---:R4:W-:Y:S02]  /*179c0*/  STL.64 [R1+0x2238], R4 ;  /* 0x0022380401007387 */ /* 0x0049e40000100a00 */
[----:B----4-:R-:W-:Y:S02]  /*179d0*/  MOV R4, R15 ;  /* 0x0000000f00047202 */ /* 0x010fe40000000f00 */
[----:B------:R-:W-:Y:S02]  /*179e0*/  MOV R5, R14 ;  /* 0x0000000e00057202 */ /* 0x000fe40000000f00 */
[----:B------:R-:W0:Y:S04]  /*179f0*/  LDSM.16.M88.4 R12, [R28+UR6+0xc180] ;  /* 0x00c180061c0c783b */ /* 0x000e280008000200 */
[----:B0-----:R-:W-:Y:S04]  /*17a00*/  STL.64 [R1+0x120], R12 ;  /* 0x0001200c01007387 */ /* 0x001fe80000100a00 */
[----:B------:R0:W-:Y:S04]  /*17a10*/  STL.64 [R1+0x128], R14 ;  /* 0x0001280e01007387 */ /* 0x0001e80000100a00 */
[----:B0-----:R-:W2:Y:S04]  /*17a20*/  LDL.LU.64 R14, [R1+0x22b0] ;  /* 0x0022b000010e7983 */ /* 0x001ea80000300a00 */
[----:B------:R-:W2:Y:S02]  /*17a30*/  LDL.LU.64 R12, [R1+0x22a8] ;  /* 0x0022a800010c7983 */ /* 0x000ea40000300a00 */
[----:B--2---:R-:W-:Y:S02]  /*17a40*/  HMMA.16816.F32.BF16 R24, R12, R24, R20 ;  /* 0x000000180c18723c */ /* 0x004fe40000041814 */
[----:B------:R-:W2:Y:S04]  /*17a50*/  LDL.LU.64 R22, [R1+0x22a0] ;  /* 0x0022a00001167983 */ /* 0x000ea80000300a00 */
[----:B------:R-:W2:-:S13]  /*17a60*/  LDL.LU.64 R20, [R1+0x2298] ;  /* 0x0022980001147983 */ /* 0x000e9a0000300a00 */
[----:B------:R0:W-:Y:S04]  /*17a70*/  STL.64 [R1+0x70], R24 ;  /* 0x0000701801007387 */ /* 0x0001e80000100a00 */
[----:B------:R2:W-:Y:S04]  /*17a80*/  STL.64 [R1+0x78], R26 ;  /* 0x0000781a01007387 */ /* 0x0005e80000100a00 */
[----:B0-----:R-:W2:Y:S02]  /*17a90*/  LDL.LU.64 R24, [R1+0x2290] ;  /* 0x0022900001187983 */ /* 0x001ea40000300a00 */
[----:B--2---:R-:W-:Y:S02]  /*17aa0*/  HMMA.16816.F32.BF16 R24, R12, R24, R20 ;  /* 0x000000180c18723c */ /* 0x004fe40000041814 */
[----:B------:R-:W2:Y:S04]  /*17ab0*/  LDL.LU.64 R22, [R1+0x2288] ;  /* 0x0022880001167983 */ /* 0x000ea80000300a00 */
[----:B------:R-:W2:-:S13]  /*17ac0*/  LDL.LU.64 R20, [R1+0x2280] ;  /* 0x0022800001147983 */ /* 0x000e9a0000300a00 */
[----:B------:R-:W-:Y:S01]  /*17ad0*/  MOV R0, R27 ;  /* 0x0000001b00007202 */ /* 0x000fe20000000f00 */
[----:B------:R-:W-:Y:S04]  /*17ae0*/  STL.64 [R1+0x60], R24 ;  /* 0x0000601801007387 */ /* 0x000fe80000100a00 */
[----:B------:R0:W-:Y:S04]  /*17af0*/  STL [R1+0x68], R26 ;  /* 0x0000681a01007387 */ /* 0x0001e80000100800 */
[----:B0-----:R-:W4:Y:S04]  /*17b00*/  LDL.LU.64 R26, [R1+0x2278] ;  /* 0x00227800011a7983 */ /* 0x001f280000300a00 */
[----:B------:R-:W4:Y:S04]  /*17b10*/  LDL.LU.64 R24, [R1+0x2270] ;  /* 0x0022700001187983 */ /* 0x000f280000300a00 */
[----:B------:R-:W-:Y:S01]  /*17b20*/  STL [R1+0x2218], R0 ;  /* 0x0022180001007387 */ /* 0x000fe20000100800 */
[----:B--2---:R-:W-:Y:S03]  /*17b30*/  HMMA.16816.F32.BF16 R12, R12, R8, R20 ;  /* 0x000000080c0c723c */ /* 0x004fe60000041814 */
[----:B------:R-:W2:Y:S04]  /*17b40*/  LDL.LU.64 R22, [R1+0x2268] ;  /* 0x0022680001167983 */ /* 0x000ea80000300a00 */
[----:B------:R-:W2:-:S12]  /*17b50*/  LDL.LU.64 R20, [R1+0x2260] ;  /* 0x0022600001147983 */ /* 0x000e980000300a00 */
[----:B------:R0:W-:Y:S04]  /*17b60*/  STL.64 [R1+0x50], R12 ;  /* 0x0000500c01007387 */ /* 0x0001e80000100a00 */
[----:B------:R1:W-:Y:S04]  /*17b70*/  STL.64 [R1+0x58], R14 ;  /* 0x0000580e01007387 */ /* 0x0003e80000100a00 */
[----:B0-----:R-:W2:Y:S04]  /*17b80*/  LDL.LU R12, [R1] ;  /* 0x00000000010c7983 */ /* 0x001ea80000300800 */
[----:B------:R-:W2:Y:S04]  /*17b90*/  LDL.LU R13, [R1+0x4] ;  /* 0x00000400010d7983 */ /* 0x000ea80000300800 */
[----:B-1----:R-:W2:Y:S01]  /*17ba0*/  LDL.LU R14, [R1+0x8] ;  /* 0x00000800010e7983 */ /* 0x002ea20000300800 */
[----:B---3--:R-:W-:-:S07]  /*17bb0*/  MOV R15, R3 ;  /* 0x00000003000f7202 */ /* 0x008fce0000000f00 */
[----:B--2---:R-:W-:-:S15]  /*17bc0*/  HMMA.16816.F32.BF16 R20, R12, R18, R20 ;  /* 0x000000120c14723c */ /* 0x004fde0000041814 */
[----:B------:R-:W-:-:S04]  /*17bd0*/  NOP ;  /* 0x0000000000007918 */ /* 0x000fc80000000000 */
[----:B------:R-:W-:Y:S01]  /*17be0*/  STL.64 [R1+0x40], R20 ;  /* 0x0000401401007387 */ /* 0x000fe20000100a00 */
[----:B------:R-:W-:-:S03]  /*17bf0*/  MOV R0, R23 ;  /* 0x0000001700007202 */ /* 0x000fc60000000f00 */
[----:B------:R0:W-:Y:S04]  /*17c00*/  STL [R1+0x48], R22 ;  /* 0x0000481601007387 */ /* 0x0001e80000100800 */
[----:B0-----:R-:W4:Y:S04]  /*17c10*/  LDL.LU.64 R22, [R1+0x2258] ;  /* 0x0022580001167983 */ /* 0x001f280000300a00 */
[----:B------:R-:W4:Y:S02]  /*17c20*/  LDL.LU.64 R20, [R1+0x2250] ;  /* 0x0022500001147983 */ /* 0x000f240000300a00 */
[----:B----4-:R-:W-:-:S15]  /*17c30*/  HMMA.16816.F32.BF16 R24, R20, R18, R24 ;  /* 0x000000121418723c */ /* 0x010fde0000041818 */
[----:B------:R-:W-:-:S04]  /*17c40*/  NOP ;  /* 0x0000000000007918 */ /* 0x000fc80000000000 */
[----:B------:R-:W-:Y:S01]  /*17c50*/  MOV R17, R26 ;  /* 0x0000001a00117202 */ /* 0x000fe20000000f00 */
[----:B------:R-:W-:Y:S01]  /*17c60*/  IMAD.MOV.U32 R16, RZ, RZ, R27 ;  /* 0x000000ffff107224 */ /* 0x000fe200078e001b */
[----:B------:R-:W-:Y:S04]  /*17c70*/  STL.64 [R1+0x30], R24 ;  /* 0x0000301801007387 */ /* 0x000fe80000100a00 */
[----:B------:R-:W-:Y:S04]  /*17c80*/  STL.64 [R1+0x2248], R16 ;  /* 0x0022481001007387 */ /* 0x000fe80000100a00 */
[----:B------:R-:W2:Y:S04]  /*17c90*/  LDL.LU.64 R18, [R1+0xc8] ;  /* 0x0000c80001127983 */ /* 0x000ea80000300a00 */
[----:B------:R-:W3:Y:S01]  /*17ca0*/  LDL R27, [R1+0x130] ;  /* 0x00013000011b7983 */ /* 0x000ee20000100800 */
[----:B--2---:R-:W-:Y:S03]  /*17cb0*/  HMMA.16816.F32.BF16 R4, R12, R18, R4 ;  /* 0x000000120c04723c */ /* 0x004fe60000041804 */
[----:B---3--:R0:W-:Y:S01]  /*17cc0*/  STL [R1+0x2230], R27 ;  /* 0x0022301b01007387 */ /* 0x0081e20000100800 */
[----:B------:R-:W-:-:S02]  /*17cd0*/  MOV R9, R18 ;  /* 0x0000001200097202 */ /* 0x000fc40000000f00 */
[----:B------:R-:W-:Y:S01]  /*17ce0*/  MOV R8, R19 ;  /* 0x0000001300087202 */ /* 0x000fe20000000f00 */
[----:B0-----:R-:W2:Y:S04]  /*17cf0*/  LDL.LU.64 R26, [R1+0xf8] ;  /* 0x0000f800011a7983 */ /* 0x001ea80000300a00 */
[----:B------:R-:W-:Y:S08]  /*17d00*/  STL [R1+0x2210], R21 ;  /* 0x0022101501007387 */ /* 0x000ff00000100800 */
[----:B------:R-:W-:Y:S01]  /*17d10*/  IMAD.MOV.U32 R3, RZ, RZ, R6 ;  /* 0x000000ffff037224 */ /* 0x000fe200078e0006 */
[----:B------:R-:W-:Y:S01]  /*17d20*/  MOV R28, R7 ;  /* 0x00000007001c7202 */ /* 0x000fe20000000f00 */
[----:B------:R-:W-:Y:S01]  /*17d30*/  STL [R1+0x220c], R22 ;  /* 0x00220c1601007387 */ /* 0x000fe20000100800 */
[----:B------:R-:W-:-:S03]  /*17d40*/  MOV R18, R4 ;  /* 0x0000000400127202 */ /* 0x000fc60000000f00 */
[----:B------:R-:W-:Y:S01]  /*17d50*/  STL [R1+0x2208], R23 ;  /* 0x0022081701007387 */ /* 0x000fe20000100800 */
[----:B------:R-:W-:-:S03]  /*17d60*/  MOV R19, R5 ;  /* 0x0000000500137202 */ /* 0x000fc60000000f00 */
[----:B------:R-:W3:Y:S04]  /*17d70*/  LDL.LU.64 R16, [R1+0x2248] ;  /* 0x0022480001107983 */ /* 0x000ee80000300a00 */
[----:B------:R-:W4:Y:S04]  /*17d80*/  LDL.LU.64 R6, [R1+0x2240] ;  /* 0x0022400001067983 */ /* 0x000f280000300a00 */
[----:B------:R-:W4:Y:S04]  /*17d90*/  LDL.LU.64 R4, [R1+0x2238] ;  /* 0x0022380001047983 */ /* 0x000f280000300a00 */
[----:B------:R2:W-:Y:S04]  /*17da0*/  STL [R1+0x21b8], R18 ;  /* 0x0021b81201007387 */ /* 0x0005e80000100800 */
[----:B------:R0:W-:Y:S01]  /*17db0*/  STL [R1+0x21b4], R19 ;  /* 0x0021b41301007387 */ /* 0x0001e20000100800 */
[----:B--2---:R-:W-:Y:S01]  /*17dc0*/  MOV R18, R27 ;  /* 0x0000001b00127202 */ /* 0x004fe20000000f00 */
[----:B----4-:R-:W-:Y:S02]  /*17dd0*/  HMMA.16816.F32.BF16 R4, R12, R26, R4 ;  /* 0x0000001a0c04723c */ /* 0x010fe40000041804 */
[----:B------:R-:W2:Y:S01]  /*17de0*/  LDL.LU R27, [R1+0x2230] ;  /* 0x00223000011b7983 */ /* 0x000ea20000300800 */
[----:B0-----:R-:W-:-:S15]  /*17df0*/  MOV R19, R26 ;  /* 0x0000001a00137202 */ /* 0x001fde0000000f00 */
[----:B------:R-:W-:Y:S01]  /*17e00*/  NOP ;  /* 0x0000000000007918 */ /* 0x000fe20000000000 */
[----:B------:R-:W-:Y:S01]  /*17e10*/  MOV R23, R6 ;  /* 0x0000000600177202 */ /* 0x000fe20000000f00 */
[----:B------:R-:W-:Y:S01]  /*17e20*/  IMAD.MOV.U32 R22, RZ, RZ, R5 ;  /* 0x000000ffff167224 */ /* 0x000fe200078e0005 */
[----:B------:R-:W-:Y:S02]  /*17e30*/  MOV R2, R7 ;  /* 0x0000000700027202 */ /* 0x000fe40000000f00 */
[----:B------:R-:W-:Y:S01]  /*17e40*/  MOV R21, R4 ;  /* 0x0000000400157202 */ /* 0x000fe20000000f00 */
[----:B------:R-:W4:Y:S04]  /*17e50*/  LDL.LU.64 R6, [R1+0x2228] ;  /* 0x0022280001067983 */ /* 0x000f280000300a00 */
[----:B------:R-:W5:Y:S04]  /*17e60*/  LDL.LU.64 R4, [R1+0x2220] ;  /* 0x0022200001047983 */ /* 0x000f680000300a00 */
[----:B--2---:R-:W0:Y:S04]  /*17e70*/  LDSM.16.MT88.4 R24, [R27+UR6+0x13400] ;  /* 0x013400061b18783b */ /* 0x004e280008004200 */
[----:B0-----:R-:W-:Y:S04]  /*17e80*/  STL.64 [R1+0x2120], R26 ;  /* 0x0021201a01007387 */ /* 0x001fe80000100a00 */
[----:B------:R0:W-:Y:S02]  /*17e90*/  STL.64 [R1+0x2118], R24 ;  /* 0x0021181801007387 */ /* 0x0001e40000100a00 */
[----:B0-----:R-:W-:-:S02]  /*17ea0*/  MOV R24, R10 ;  /* 0x0000000a00187202 */ /* 0x001fc40000000f00 */
[----:B------:R-:W2:Y:S04]  /*17eb0*/  LDL.LU R10, [R1+0x221c] ;  /* 0x00221c00010a7983 */ /* 0x000ea80000300800 */
[----:B------:R-:W2:Y:S01]  /*17ec0*/  LDL.LU R25, [R1+0x114] ;  /* 0x0001140001197983 */ /* 0x000ea20000300800 */
[----:B-----5:R-:W-:Y:S02]  /*17ed0*/  MOV R26, R5 ;  /* 0x00000005001a7202 */ /* 0x020fe40000000f00 */
[----:B------:R-:W-:Y:S01]  /*17ee0*/  MOV R27, R4 ;  /* 0x00000004001b7202 */ /* 0x000fe20000000f00 */
[----:B--2---:R4:W-:Y:S02]  /*17ef0*/  STL.64 [R1+0x2198], R24 ;  /* 0x0021981801007387 */ /* 0x0049e40000100a00 */
[----:B----4-:R-:W-:Y:S01]  /*17f00*/  MOV R24, R7 ;  /* 0x0000000700187202 */ /* 0x010fe20000000f00 */
[----:B------:R-:W-:-:S02]  /*17f10*/  IMAD.MOV.U32 R25, RZ, RZ, R6 ;  /* 0x000000ffff197224 */ /* 0x000fc400078e0006 */
[----:B------:R-:W0:Y:S05]  /*17f20*/  LDSM.16.MT88.4 R4, [R29+UR6+0x13400] ;  /* 0x013400061d04783b */ /* 0x000e2a0008004200 */
[----:B------:R-:W-:Y:S01]  /*17f30*/  HMMA.16816.F32.BF16 R12, R12, R10, R24 ;  /* 0x0000000a0c0c723c */ /* 0x000fe20000041818 */
[----:B0-----:R-:W-:Y:S04]  /*17f40*/  STL.64 [R1+0x2110], R6 ;  /* 0x0021100601007387 */ /* 0x001fe80000100a00 */
[----:B------:R-:W-:Y:S04]  /*17f50*/  STL.64 [R1+0x2108], R4 ;  /* 0x0021080401007387 */ /* 0x000fe80000100a00 */
[----:B------:R0:W-:Y:S02]  /*17f60*/  STL.64 [R1+0x21e0], R10 ;  /* 0x0021e00a01007387 */ /* 0x0001e40000100a00 */
[----:B0-----:R-:W-:-:S02]  /*17f70*/  MOV R10, R19 ;  /* 0x00000013000a7202 */ /* 0x001fc40000000f00 */
[----:B------:R-:W-:Y:S01]  /*17f80*/  MOV R11, R18 ;  /* 0x00000012000b7202 */ /* 0x000fe20000000f00 */
[----:B------:R-:W-:Y:S01]  /*17f90*/  IMAD.MOV.U32 R18, RZ, RZ, R9 ;  /* 0x000000ffff127224 */ /* 0x000fe200078e0009 */
[----:B------:R-:W-:-:S03]  /*17fa0*/  MOV R19, R8 ;  /* 0x0000000800137202 */ /* 0x000fc60000000f00 */
[----:B------:R0:W-:Y:S04]  /*17fb0*/  STL.64 [R1+0x21f8], R10 ;  /* 0x0021f80a01007387 */ /* 0x0001e80000100a00 */
[----:B------:R-:W2:Y:S04]  /*17fc0*/  LDL.LU R8, [R1+0x70] ;  /* 0x0000700001087983 */ /* 0x000ea80000300800 */
[----:B------:R-:W2:Y:S04]  /*17fd0*/  LDL.LU R9, [R1+0x74] ;  /* 0x0000740001097983 */ /* 0x000ea80000300800 */
[----:B0-----:R-:W2:Y:S04]  /*17fe0*/  LDL.LU R10, [R1+0x78] ;  /* 0x00007800010a7983 */ /* 0x001ea80000300800 */
[----:B------:R-:W2:Y:S04]  /*17ff0*/  LDL.LU R11, [R1+0x7c] ;  /* 0x00007c00010b7983 */ /* 0x000ea80000300800 */
[----:B------:R-:W4:Y:S04]  /*18000*/  LDL.LU R4, [R1+0x40] ;  /* 0x0000400001047983 */ /* 0x000f280000300800 */
[----:B------:R-:W4:Y:S04]  /*18010*/  LDL.LU R5, [R1+0x44] ;  /* 0x0000440001057983 */ /* 0x000f280000300800 */
[----:B------:R-:W5:Y:S01]  /*18020*/  LDL.LU R6, [R1+0x48] ;  /* 0x0000480001067983 */ /* 0x000f620000300800 */
[----:B------:R-:W-:-:S03]  /*18030*/  MOV R7, R0 ;  /* 0x0000000000077202 */ /* 0x000fc60000000f00 */
[----:B------:R-:W2:Y:S04]  /*18040*/  LDL.LU R0, [R1+0x2218] ;  /* 0x0022180001007983 */ /* 0x000ea80000300800 */
[----:B-----5:R-:W-:Y:S04]  /*18050*/  STL.64 [R1+0x21d8], R6 ;  /* 0x0021d80601007387 */ /* 0x020fe80000100a00 */
[----:B----4-:R0:W-:Y:S04]  /*18060*/  STL.64 [R1+0x21d0], R4 ;  /* 0x0021d00401007387 */ /* 0x0101e80000100a00 */
[----:B0-----:R-:W4:Y:S04]  /*18070*/  LDL.LU R4, [R1+0x50] ;  /* 0x0000500001047983 */ /* 0x001f280000300800 */
[----:B------:R-:W4:Y:S04]  /*18080*/  LDL.LU R5, [R1+0x54] ;  /* 0x0000540001057983 */ /* 0x000f280000300800 */
[----:B------:R-:W5:Y:S04]  /*18090*/  LDL.LU R6, [R1+0x58] ;  /* 0x0000580001067983 */ /* 0x000f680000300800 */
[----:B------:R-:W5:Y:S04]  /*180a0*/  LDL.LU R7, [R1+0x5c] ;  /* 0x00005c0001077983 */ /* 0x000f680000300800 */
[----:B-----5:R2:W-:Y:S04]  /*180b0*/  STL.64 [R1+0x21f0], R6 ;  /* 0x0021f00601007387 */ /* 0x0205e80000100a00 */
[----:B----4-:R0:W-:Y:S01]  /*180c0*/  STL.64 [R1+0x21e8], R4 ;  /* 0x0021e80401007387 */ /* 0x0101e20000100a00 */
[----:B--2---:R-:W-:-:S03]  /*180d0*/  MOV R7, R0 ;  /* 0x0000000000077202 */ /* 0x004fc60000000f00 */
[----:B0-----:R-:W2:Y:S04]  /*180e0*/  LDL.LU R4, [R1+0x60] ;  /* 0x0000600001047983 */ /* 0x001ea80000300800 */
[----:B------:R-:W2:Y:S04]  /*180f0*/  LDL.LU R5, [R1+0x64] ;  /* 0x0000640001057983 */ /* 0x000ea80000300800 */
[----:B------:R-:W2:Y:S04]  /*18100*/  LDL.LU R6, [R1+0x68] ;  /* 0x0000680001067983 */ /* 0x000ea80000300800 */
[----:B------:R-:W4:Y:S04]  /*18110*/  LDL.LU R0, [R1+0x2214] ;  /* 0x0022140001007983 */ /* 0x000f280000300800 */
[----:B------:R0:W-:Y:S04]  /*18120*/  STL.64 [R1+0x2170], R14 ;  /* 0x0021700e01007387 */ /* 0x0001e80000100a00 */
[----:B------:R1:W-:Y:S01]  /*18130*/  STL.64 [R1+0x2168], R12 ;  /* 0x0021680c01007387 */ /* 0x0003e20000100a00 */
[----:B0-----:R-:W-:-:S02]  /*18140*/  MOV R14, R23 ;  /* 0x00000017000e7202 */ /* 0x001fc40000000f00 */
[----:B-1----:R-:W-:Y:S01]  /*18150*/  MOV R12, R21 ;  /* 0x00000015000c7202 */ /* 0x002fe20000000f00 */
[----:B------:R-:W-:Y:S01]  /*18160*/  IMAD.MOV.U32 R13, RZ, RZ, R22 ;  /* 0x000000ffff0d7224 */ /* 0x000fe200078e0016 */
[----:B------:R-:W5:Y:S04]  /*18170*/  LDL.LU R21, [R1+0x2210] ;  /* 0x0022100001157983 */ /* 0x000f680000300800 */
[----:B------:R-:W5:Y:S04]  /*18180*/  LDL.LU R22, [R1+0x220c] ;  /* 0x00220c0001167983 */ /* 0x000f680000300800 */
[----:B------:R-:W5:Y:S01]  /*18190*/  LDL.LU R23, [R1+0x2208] ;  /* 0x0022080001177983 */ /* 0x000f620000300800 */
[----:B------:R-:W-:-:S03]  /*181a0*/  MOV R15, R2 ;  /* 0x00000002000f7202 */ /* 0x000fc60000000f00 */
[----:B------:R-:W2:Y:S04]  /*181b0*/  LDL.LU R2, [R1+0x2204] ;  /* 0x0022040001027983 */ /* 0x000ea80000300800 */
[----:B------:R-:W-:Y:S04]  /*181c0*/  STL.64 [R1+0x2180], R14 ;  /* 0x0021800e01007387 */ /* 0x000fe80000100a00 */
[----:B------:R4:W-:Y:S02]  /*181d0*/  STL.64 [R1+0x2178], R12 ;  /* 0x0021780c01007387 */ /* 0x0009e40000100a00 */
[----:B----4-:R-:W-:-:S02]  /*181e0*/  MOV R12, R0 ;  /* 0x00000000000c7202 */ /* 0x010fc40000000f00 */
[----:B------:R-:W4:Y:S04]  /*181f0*/  LDL.LU R0, [R1+0x2200] ;  /* 0x0022000001007983 */ /* 0x000f280000300800 */
[----:B------:R-:W2:Y:S01]  /*18200*/  LDL R13, [R1+0x104] ;  /* 0x00010400010d7983 */ /* 0x000ea20000100800 */
[----:B---3--:R-:W-:Y:S01]  /*18210*/  MOV R26, R17 ;  /* 0x00000011001a7202 */ /* 0x008fe20000000f00 */
[----:B------:R-:W-:Y:S02]  /*18220*/  IMAD.MOV.U32 R27, RZ, RZ, R16 ;  /* 0x000000ffff1b7224 */ /* 0x000fe400078e0010 */
[----:B------:R-:W3:Y:S04]  /*18230*/  LDL.LU R24, [R1+0x30] ;  /* 0x0000300001187983 */ /* 0x000ee80000300800 */
[----:B------:R-:W3:Y:S01]  /*18240*/  LDL.LU R25, [R1+0x34] ;  /* 0x0000340001197983 */ /* 0x000ee20000300800 */
[----:B-----5:R-:W-:-:S15]  /*18250*/  HMMA.16816.F32.BF16 R8, R20, R18, R8 ;  /* 0x000000121408723c */ /* 0x020fde0000041808 */
[----:B------:R-:W-:-:S04]  /*18260*/  NOP ;  /* 0x0000000000007918 */ /* 0x000fc80000000000 */
[----:B------:R-:W-:Y:S01]  /*18270*/  IMAD.MOV.U32 R16, RZ, RZ, R10 ;  /* 0x000000ffff107224 */ /* 0x000fe200078e000a */
[----:B------:R-:W-:Y:S01]  /*18280*/  MOV R17, R11 ;  /* 0x0000000b00117202 */ /* 0x000fe20000000f00 */
[----:B--2---:R0:W-:Y:S04]  /*18290*/  STL.64 [R1+0x2190], R12 ;  /* 0x0021900c01007387 */ /* 0x0041e80000100a00 */
[----:B------:R-:W2:Y:S01]  /*182a0*/  LDL.LU.64 R10, [R1+0x21f8] ;  /* 0x0021f800010a7983 */ /* 0x000ea20000300a00 */
[----:B------:R-:W-:Y:S02]  /*182b0*/  MOV R18, R8 ;  /* 0x0000000800127202 */ /* 0x000fe40000000f00 */
[----:B------:R-:W-:Y:S02]  /*182c0*/  MOV R19, R9 ;  /* 0x0000000900137202 */ /* 0x000fe40000000f00 */
[----:B0-----:R-:W-:-:S02]  /*182d0*/  MOV R12, R2 ;  /* 0x00000002000c7202 */ /* 0x001fc40000000f00 */
[----:B----4-:R-:W-:Y:S01]  /*182e0*/  MOV R13, R0 ;  /* 0x00000000000d7202 */ /* 0x010fe20000000f00 */
[----:B--2---:R-:W-:Y:S01]  /*182f0*/  HMMA.16816.F32.BF16 R8, R20, R10, R4 ;  /* 0x0000000a1408723c */ /* 0x004fe20000041804 */
[----:B------:R-:W2:Y:S04]  /*18300*/  LDL.LU.64 R6, [R1+0x21f0] ;  /* 0x0021f00001067983 */ /* 0x000ea80000300a00 */
[----:B------:R-:W2:-:S14]  /*18310*/  LDL.LU.64 R4, [R1+0x21e8] ;  /* 0x0021e80001047983 */ /* 0x000e9c0000300a00 */
[----:B------:R-:W-:Y:S01]  /*18320*/  MOV R2, R10 ;  /* 0x0000000a00027202 */ /* 0x000fe20000000f00 */
[----:B------:R-:W-:Y:S02]  /*18330*/  IMAD.MOV.U32 R0, RZ, RZ, R11 ;  /* 0x000000ffff007224 */ /* 0x000fe400078e000b */
[----:B------:R-:W2:Y:S01]  /*18340*/  LDL.LU.64 R10, [R1+0x21e0] ;  /* 0x0021e000010a7983 */ /* 0x000ea20000300a00 */
[----:B------:R-:W-:Y:S02]  /*18350*/  MOV R15, R8 ;  /* 0x00000008000f7202 */ /* 0x000fe40000000f00 */
[----:B------:R-:W-:Y:S01]  /*18360*/  MOV R14, R9 ;  /* 0x00000009000e7202 */ /* 0x000fe20000000f00 */
[----:B--2---:R-:W-:Y:S01]  /*18370*/  HMMA.16816.F32.BF16 R20, R20, R10, R4 ;  /* 0x0000000a1414723c */ /* 0x004fe20000041804 */
[----:B------:R-:W2:Y:S04]  /*18380*/  LDL.LU.64 R6, [R1+0x21d8] ;  /* 0x0021d80001067983 */ /* 0x000ea80000300a00 */
[----:B------:R-:W2:Y:S04]  /*18390*/  LDL.LU.64 R4, [R1+0x21d0] ;  /* 0x0021d00001047983 */ /* 0x000ea80000300a00 */
[----:B------:R-:W2:Y:S04]  /*183a0*/  LDL.LU.64 R10, [R1+0x21c8] ;  /* 0x0021c800010a7983 */ /* 0x000ea80000300a00 */
[----:B------:R-:W2:Y:S06]  /*183b0*/  LDL.LU.64 R8, [R1+0x21c0] ;  /* 0x0021c00001087983 */ /* 0x000eac0000300a00 */
[----:B------:R-:W-:Y:S04]  /*183c0*/  STL.64 [R1+0x2130], R22 ;  /* 0x0021301601007387 */ /* 0x000fe80000100a00 */
[----:B------:R-:W-:Y:S01]  /*183d0*/  STL.64 [R1+0x2128], R20 ;  /* 0x0021281401007387 */ /* 0x000fe20000100a00 */
[----:B--2---:R-:W-:-:S15]  /*183e0*/  HMMA.16816.F32.BF16 R4, R8, R12, R4 ;  /* 0x0000000c0804723c */ /* 0x004fde0000041804 */
[----:B------:R-:W-:-:S04]  /*183f0*/  NOP ;  /* 0x0000000000007918 */ /* 0x000fc80000000000 */
[----:B------:R0:W-:Y:S04]  /*18400*/  STL.64 [R1+0x2140], R6 ;  /* 0x0021400601007387 */ /* 0x0001e80000100a00 */
[----:B------:R1:W-:Y:S01]  /*18410*/  STL.64 [R1+0x2138], R4 ;  /* 0x0021380401007387 */ /* 0x0003e20000100a00 */
[----:B0-----:R-:W-:Y:S02]  /*18420*/  MOV R6, R16 ;  /* 0x0000001000067202 */ /* 0x001fe40000000f00 */
[----:B------:R-:W-:Y:S02]  /*18430*/  MOV R7, R17 ;  /* 0x0000001100077202 */ /* 0x000fe40000000f00 */
[----:B-1----:R-:W-:Y:S02]  /*18440*/  MOV R4, R18 ;  /* 0x0000001200047202 */ /* 0x002fe40000000f00 */
[----:B------:R-:W2:Y:S01]  /*18450*/  LDL.LU R18, [R1+0x21b8] ;  /* 0x0021b80001127983 */ /* 0x000ea20000300800 */
[----:B------:R-:W-:-:S03]  /*18460*/  MOV R5, R19 ;  /* 0x0000001300057202 */ /* 0x000fc60000000f00 */
[----:B------:R-:W4:Y:S04]  /*18470*/  LDL.LU R19, [R1+0x21b4] ;  /* 0x0021b40001137983 */ /* 0x000f280000300800 */
[----:B------:R-:W3:Y:S04]  /*18480*/  LDL.LU R16, [R1+0x21b0] ;  /* 0x0021b00001107983 */ /* 0x000ee80000300800 */
[----:B------:R-:W3:Y:S04]  /*18490*/  LDL.LU R17, [R1+0x21ac] ;  /* 0x0021ac0001117983 */ /* 0x000ee80000300800 */
[----:B------:R0:W-:Y:S04]  /*184a0*/  STL.64 [R1+0x2150], R6 ;  /* 0x0021500601007387 */ /* 0x0001e80000100a00 */
[----:B0-----:R-:W5:Y:S04]  /*184b0*/  LDL R7, [R1+0x130] ;  /* 0x0001300001077983 */ /* 0x001f680000100800 */
[----:B------:R2:W-:Y:S02]  /*184c0*/  STL.64 [R1+0x2148], R4 ;  /* 0x0021480401007387 */ /* 0x0005e40000100a00 */
[----:B--2---:R-:W-:Y:S01]  /*184d0*/  IMAD.MOV.U32 R4, RZ, RZ, R18 ;  /* 0x000000ffff047224 */ /* 0x004fe200078e0012 */
[----:B----4-:R-:W-:Y:S01]  /*184e0*/  MOV R5, R19 ;  /* 0x0000001300057202 */ /* 0x010fe20000000f00 */
[----:B-----5:R-:W-:Y:S04]  /*184f0*/  STL [R1+0x2188], R7 ;  /* 0x0021880701007387 */ /* 0x020fe80000100800 */
[----:B------:R-:W3:Y:S04]  /*18500*/  LDL.LU R18, [R1+0x21a8] ;  /* 0x0021a80001127983 */ /* 0x000ee80000300800 */
[----:B------:R-:W3:Y:S01]  /*18510*/  LDL.LU R19, [R1+0x21a4] ;  /* 0x0021a40001137983 */ /* 0x000ee20000300800 */
[----:B------:R-:W-:Y:S01]  /*18520*/  MOV R20, R15 ;  /* 0x0000000f00147202 */ /* 0x000fe20000000f00 */
[----:B------:R-:W-:Y:S01]  /*18530*/  IMAD.MOV.U32 R21, RZ, RZ, R14 ;  /* 0x000000ffff157224 */ /* 0x000fe200078e000e */
[----:B------:R-:W-:-:S02]  /*18540*/  MOV R22, R2 ;  /* 0x0000000200167202 */ /* 0x000fc40000000f00 */
[----:B------:R-:W-:Y:S02]  /*18550*/  MOV R23, R0 ;  /* 0x0000000000177202 */ /* 0x000fe40000000f00 */
[----:B------:R-:W-:Y:S02]  /*18560*/  MOV R6, R3 ;  /* 0x0000000300067202 */ /* 0x000fe40000000f00 */
[----:B------:R-:W2:Y:S04]  /*18570*/  LDL.LU R3, [R1+0x21a0] ;  /* 0x0021a00001037983 */ /* 0x000ea80000300800 */
[----:B------:R-:W-:Y:S04]  /*18580*/  STL.64 [R1+0x2160], R22 ;  /* 0x0021601601007387 */ /* 0x000fe80000100a00 */
[----:B------:R0:W-:Y:S04]  /*18590*/  STL.64 [R1+0x2158], R20 ;  /* 0x0021581401007387 */ /* 0x0001e80000100a00 */
[----:B0-----:R-:W4:Y:S01]  /*185a0*/  LDL.LU.64 R20, [R1+0x120] ;  /* 0x0001200001147983 */ /* 0x001f220000300a00 */
[----:B---3--:R-:W-:Y:S03]  /*185b0*/  HMMA.16816.F32.BF16 R12, R16, R12, R24 ;  /* 0x0000000c100c723c */ /* 0x008fe60000041818 */
[----:B------:R-:W3:-:S15]  /*185c0*/  LDL.LU.64 R24, [R1+0x2198] ;  /* 0x0021980001187983 */ /* 0x000ede0000300a00 */
[----:B------:R-:W-:Y:S01]  /*185d0*/  NOP ;  /* 0x0000000000007918 */ /* 0x000fe20000000000 */
[----:B------:R-:W-:Y:S02]  /*185e0*/  MOV R27, R12 ;  /* 0x0000000c001b7202 */ /* 0x000fe40000000f00 */
[----:B------:R-:W-:Y:S02]  /*185f0*/  MOV R26, R13 ;  /* 0x0000000d001a7202 */ /* 0x000fe40000000f00 */
[----:B------:R-:W5:Y:S01]  /*18600*/  LDL.LU.64 R12, [R1+0x2190] ;  /* 0x00219000010c7983 */ /* 0x000f620000300a00 */
[----:B------:R-:W-:Y:S01]  /*18610*/  MOV R7, R28 ;  /* 0x0000001c00077202 */ /* 0x000fe20000000f00 */
[----:B------:R-:W-:Y:S01]  /*18620*/  IMAD.MOV.U32 R2, RZ, RZ, R14 ;  /* 0x000000ffff027224 */ /* 0x000fe200078e000e */
[----:B------:R-:W-:-:S05]  /*18630*/  MOV R0, R15 ;  /* 0x0000000f00007202 */ /* 0x000fca0000000f00 */
[----:B-----5:R-:W-:Y:S01]  /*18640*/  HMMA.16816.F32.BF16 R12, R8, R12, R4 ;  /* 0x0000000c080c723c */ /* 0x020fe20000041804 */
[----:B------:R-:W5:-:S15]  /*18650*/  LDL.LU R7, [R1+0x2188] ;  /* 0x0021880001077983 */ /* 0x000f5e0000300800 */
[----:B------:R-:W-:-:S03]  /*18660*/  NOP ;  /* 0x0000000000007918 */ /* 0x000fc60000000000 */
[----:B------:R-:W-:Y:S01]  /*18670*/  STL.64 [R1+0x60], R12 ;  /* 0x0000600c01007387 */ /* 0x000fe20000100a00 */
[----:B------:R-:W-:-:S03]  /*18680*/  MOV R28, R15 ;  /* 0x0000000f001c7202 */ /* 0x000fc60000000f00 */
[----:B------:R0:W-:Y:S04]  /*18690*/  STL [R1+0x68], R14 ;  /* 0x0000680e01007387 */ /* 0x0001e80000100800 */
[----:B0-----:R-:W3:Y:S04]  /*186a0*/  LDL.LU.64 R14, [R1+0x2180] ;  /* 0x00218000010e7983 */ /* 0x001ee80000300a00 */
[----:B------:R-:W3:Y:S02]  /*186b0*/  LDL.LU.64 R12, [R1+0x2178] ;  /* 0x00217800010c7983 */ /* 0x000ee40000300a00 */
[----:B---3--:R-:W-:-:S15]  /*186c0*/  HMMA.16816.F32.BF16 R12, R8, R24, R12 ;  /* 0x00000018080c723c */ /* 0x008fde000004180c */
[----:B------:R-:W-:-:S04]  /*186d0*/  NOP ;  /* 0x0000000000007918 */ /* 0x000fc80000000000 */
[----:B------:R-:W-:Y:S04]  /*186e0*/  STL.64 [R1+0xe0], R12 ;  /* 0x0000e00c01007387 */ /* 0x000fe80000100a00 */
[----:B------:R0:W-:Y:S04]  /*186f0*/  STL.64 [R1+0xe8], R14 ;  /* 0x0000e80e01007387 */ /* 0x0001e80000100a00 */
[----:B0-----:R-:W3:Y:S04]  /*18700*/  LDL.LU.64 R14, [R1+0x2170] ;  /* 0x00217000010e7983 */ /* 0x001ee80000300a00 */
[----:B------:R-:W3:Y:S01]  /*18710*/  LDL.LU.64 R12, [R1+0x2168] ;  /* 0x00216800010c7983 */ /* 0x000ee20000300a00 */
[----:B----4-:R-:W-:-:S02]  /*18720*/  MOV R5, R20 ;  /* 0x0000001400057202 */ /* 0x010fc40000000f00 */
[----:B------:R-:W-:Y:S01]  /*18730*/  MOV R4, R21 ;  /* 0x0000001500047202 */ /* 0x000fe20000000f00 */
[----:B---3--:R-:W-:Y:S01]  /*18740*/  HMMA.16816.F32.BF16 R8, R8, R20, R12 ;  /* 0x000000140808723c */ /* 0x008fe2000004180c */
[----:B------:R-:W-:-:S15]  /*18750*/  LDSM.16.MT88.4 R12, [R29+UR6+0x13800] ;  /* 0x013800061d0c783b */ /* 0x000fde0008004200 */
[----:B------:R-:W-:-:S03]  /*18760*/  NOP ;  /* 0x0000000000007918 */ /* 0x000fc60000000000 */
[----:B------:R-:W-:Y:S04]  /*18770*/  STL.64 [R1+0xb0], R8 ;  /* 0x0000b00801007387 */ /* 0x000fe80000100a00 */
[----:B------:R-:W-:Y:S04]  /*18780*/  STL.64 [R1+0xb8], R10 ;  /* 0x0000b80a01007387 */ /* 0x000fe80000100a00 */
[----:B-----5:R-:W0:Y:S04]  /*18790*/  LDSM.16.MT88.4 R8, [R7+UR6+0x13800] ;  /* 0x013800060708783b */ /* 0x020e280008004200 */
[----:B------:R-:W3:Y:S04]  /*187a0*/  LDL.LU.64 R22, [R1+0x2160] ;  /* 0x0021600001167983 */ /* 0x000ee80000300a00 */
[----:B------:R-:W3:Y:S04]  /*187b0*/  LDL.LU.64 R20, [R1+0x2158] ;  /* 0x0021580001147983 */ /* 0x000ee80000300a00 */
[----:B0-----:R0:W-:Y:S04]  /*187c0*/  STL [R1+0x208c], R8 ;  /* 0x00208c0801007387 */ /* 0x0011e80000100800 */
[----:B------:R1:W-:Y:S01]  /*187d0*/  STL [R1+0x2088], R9 ;  /* 0x0020880901007387 */ /* 0x0003e20000100800 */
[----:B0-----:R-:W-:Y:S01]  /*187e0*/  IMAD.MOV.U32 R8, RZ, RZ, R5 ;  /* 0x000000ffff087224 */ /* 0x001fe200078e0005 */
[----:B-1----:R-:W-:-:S02]  /*187f0*/  MOV R9, R4 ;  /* 0x0000000400097202 */ /* 0x002fc40000000f00 */
[----:B--2---:R-:W0:Y:S04]  /*18800*/  LDSM.16.M88.4 R4, [R3+UR6+0x180] ;  /* 0x000180060304783b */ /* 0x004e280008000200 */
[----:B------:R-:W-:Y:S04]  /*18810*/  STL [R1+0x2084], R10 ;  /* 0x0020840a01007387 */ /* 0x000fe80000100800 */
[----:B------:R-:W-:Y:S04]  /*18820*/  STL [R1+0x2080], R11 ;  /* 0x0020800b01007387 */ /* 0x000fe80000100800 */
[----:B------:R-:W-:Y:S04]  /*18830*/  STL [R1+0x20f0], R29 ;  /* 0x0020f01d01007387 */ /* 0x000fe80000100800 */
[----:B0-----:R-:W-:Y:S04]  /*18840*/  STL.64 [R1+0xa0], R4 ;  /* 0x0000a00401007387 */ /* 0x001fe80000100a00 */
[----:B------:R-:W-:Y:S04]  /*18850*/  STL.64 [R1+0xa8], R6 ;  /* 0x0000a80601007387 */ /* 0x000fe80000100a00 */
[----:B------:R-:W-:Y:S04]  /*18860*/  STL.64 [R1+0x2078], R14 ;  /* 0x0020780e01007387 */ /* 0x000fe80000100a00 */
[----:B------:R0:W-:Y:S04]  /*18870*/  STL.64 [R1+0x2070], R12 ;  /* 0x0020700c01007387 */ /* 0x0001e80000100a00 */
[----:B------:R-:W1:Y:S04]  /*18880*/  LDSM.16.M88.4 R4, [R3+UR6+0x4180] ;  /* 0x004180060304783b */ /* 0x000e680008000200 */
[----:B0-----:R-:W2:Y:S04]  /*18890*/  LDL.LU.64 R12, [R1+0x100] ;  /* 0x00010000010c7983 */ /* 0x001ea80000300a00 */
[----:B------:R-:W4:Y:S04]  /*188a0*/  LDL.LU.64 R14, [R1+0x108] ;  /* 0x00010800010e7983 */ /* 0x000f280000300a00 */
[----:B----4-:R-:W-:Y:S04]  /*188b0*/  STL [R1+0x20f4], R15 ;  /* 0x0020f40f01007387 */ /* 0x010fe80000100800 */
[----:B-1----:R-:W-:Y:S04]  /*188c0*/  STL.64 [R1+0xc0], R4 ;  /* 0x0000c00401007387 */ /* 0x002fe80000100a00 */
[----:B------:R0:W-:Y:S04]  /*188d0*/  STL.64 [R1+0xc8], R6 ;  /* 0x0000c80601007387 */ /* 0x0001e80000100a00 */
[----:B0-----:R-:W2:Y:S04]  /*188e0*/  LDL.LU.64 R6, [R1+0x2150] ;  /* 0x0021500001067983 */ /* 0x001ea80000300a00 */
[----:B------:R-:W2:Y:S02]  /*188f0*/  LDL.LU.64 R4, [R1+0x2148] ;  /* 0x0021480001047983 */ /* 0x000ea40000300a00 */
[----:B--2---:R-:W-:Y:S01]  /*18900*/  HMMA.16816.F32.BF16 R4, R16, R12, R4 ;  /* 0x0000000c1004723c */ /* 0x004fe20000041804 */
[----:B------:R-:W-:-:S15]  /*18910*/  MOV R12, R27 ;  /* 0x0000001b000c7202 */ /* 0x000fde0000000f00 */
[----:B------:R-:W-:-:S03]  /*18920*/  NOP ;  /* 0x0000000000007918 */ /* 0x000fc60000000000 */
[----:B------:R-:W-:Y:S01]  /*18930*/  MOV R15, R4 ;  /* 0x00000004000f7202 */ /* 0x000fe20000000f00 */
[----:B------:R-:W-:Y:S01]  /*18940*/  STL [R1+0x34], R5 ;  /* 0x0000340501007387 */ /* 0x000fe20000100800 */
[----:B------:R-:W-:-:S03]  /*18950*/  MOV R13, R7 ;  /* 0x00000007000d7202 */ /* 0x000fc60000000f00 */
[----:B------:R0:W-:Y:S04]  /*18960*/  STL [R1+0x38], R6 ;  /* 0x0000380601007387 */ /* 0x0001e80000100800 */
[----:B0-----:R-:W2:Y:S04]  /*18970*/  LDL.LU.64 R6, [R1+0x2140] ;  /* 0x0021400001067983 */ /* 0x001ea80000300a00 */
[----:B------:R-:W2:Y:S04]  /*18980*/  LDL.LU.64 R4, [R1+0x2138] ;  /* 0x0021380001047983 */ /* 0x000ea80000300a00 */
[----:B------:R-:W-:Y:S04]  /*18990*/  STL.64 [R1+0x2100], R14 ;  /* 0x0021000e01007387 */ /* 0x000fe80000100a00 */
[----:B------:R0:W-:Y:S02]  /*189a0*/  STL [R1+0x20fc], R13 ;  /* 0x0020fc0d01007387 */ /* 0x0001e40000100800 */
[----:B0-----:R-:W-:-:S02]  /*189b0*/  IMAD.MOV.U32 R13, RZ, RZ, R26 ;  /* 0x000000ffff0d7224 */ /* 0x001fc400078e001a */
[----:B---3--:R-:W-:Y:S01]  /*189c0*/  HMMA.16816.F32.BF16 R24, R16, R24, R20 ;  /* 0x000000181018723c */ /* 0x008fe20000041814 */
[----:B------:R-:W3:Y:S04]  /*189d0*/  LDL.LU.64 R22, [R1+0x2130] ;  /* 0x0021300001167983 */ /* 0x000ee80000300a00 */
[----:B------:R-:W3:-:S14]  /*189e0*/  LDL.LU.64 R20, [R1+0x2128] ;  /* 0x0021280001147983 */ /* 0x000edc0000300a00 */
[----:B------:R-:W-:Y:S01]  /*189f0*/  STL.64 [R1+0x70], R24 ;  /* 0x0000701801007387 */ /* 0x000fe20000100a00 */
[----:B------:R-:W-:-:S03]  /*18a00*/  MOV R29, R27 ;  /* 0x0000001b001d7202 */ /* 0x000fc60000000f00 */
[----:B------:R0:W-:Y:S04]  /*18a10*/  STL [R1+0x78], R26 ;  /* 0x0000781a01007387 */ /* 0x0001e80000100800 */
[----:B0-----:R-:W2:Y:S04]  /*18a20*/  LDL.LU.64 R26, [R1+0x2120] ;  /* 0x00212000011a7983 */ /* 0x001ea80000300a00 */
[----:B------:R-:W2:Y:S01]  /*18a30*/  LDL.LU.64 R24, [R1+0x2118] ;  /* 0x0021180001187983 */ /* 0x000ea20000300a00 */
[----:B---3--:R-:W-:Y:S03]  /*18a40*/  HMMA.16816.F32.BF16 R8, R16, R8, R20 ;  /* 0x000000081008723c */ /* 0x008fe60000041814 */
[----:B------:R-:W3:Y:S04]  /*18a50*/  LDL.LU R19, [R1+0x130] ;  /* 0x0001300001137983 */ /* 0x000ee80000300800 */
[----:B---3--:R0:W-:Y:S04]  /*18a60*/  STL [R1+0x20f8], R19 ;  /* 0x0020f81301007387 */ /* 0x0081e80000100800 */
[----:B------:R-:W2:Y:S04]  /*18a70*/  LDL.LU R18, [R1+0xd8] ;  /* 0x0000d80001127983 */ /* 0x000ea80000300800 */
[----:B0-----:R-:W2:Y:S01]  /*18a80*/  LDL.LU R19, [R1+0xdc] ;  /* 0x0000dc0001137983 */ /* 0x001ea20000300800 */
[----:B------:R-:W-:-:S03]  /*18a90*/  MOV R14, R2 ;  /* 0x00000002000e7202 */ /* 0x000fc60000000f00 */
[----:B------:R-:W-:Y:S01]  /*18aa0*/  IMAD.MOV.U32 R16, RZ, RZ, R11 ;  /* 0x000000ffff107224 */ /* 0x000fe200078e000b */
[----:B------:R-:W-:Y:S01]  /*18ab0*/  MOV R15, R0 ;  /* 0x00000000000f7202 */ /* 0x000fe20000000f00 */
[----:B------:R-:W3:Y:S01]  /*18ac0*/  LDL.LU R20, [R1+0x60] ;  /* 0x0000600001147983 */ /* 0x000ee20000300800 */
[----:B------:R-:W-:Y:S02]  /*18ad0*/  MOV R17, R10 ;  /* 0x0000000a00117202 */ /* 0x000fe40000000f00 */
[----:B------:R-:W-:Y:S01]  /*18ae0*/  MOV R2, R8 ;  /* 0x0000000800027202 */ /* 0x000fe20000000f00 */
[----:B------:R-:W3:Y:S01]  /*18af0*/  LDL.LU R21, [R1+0x64] ;  /* 0x0000640001157983 */ /* 0x000ee20000300800 */
[----:B------:R-:W-:-:S03]  /*18b00*/  MOV R0, R9 ;  /* 0x0000000900007202 */ /* 0x000fc60000000f00 */
[----:B------:R-:W3:Y:S01]  /*18b10*/  LDL.LU R22, [R1+0x68] ;  /* 0x0000680001167983 */ /* 0x000ee20000300800 */
[----:B--2---:R-:W-:-:S15]  /*18b20*/  HMMA.16816.F32.BF16 R4, R24, R18, R4 ;  /* 0x000000121804723c */ /* 0x004fde0000041804 */
[----:B------:R-:W-:-:S04]  /*18b30*/  NOP ;  /* 0x0000000000007918 */ /* 0x000fc80000000000 */
[----:B------:R-:W-:Y:S01]  /*18b40*/  IMAD.MOV.U32 R10, RZ, RZ, R6 ;  /* 0x000000ffff0a7224 */ /* 0x000fe200078e0006 */
[----:B------:R-:W-:Y:S02]  /*18b50*/  MOV R11, R7 ;  /* 0x00000007000b7202 */ /* 0x000fe40000000f00 */
[----:B------:R-:W-:Y:S01]  /*18b60*/  MOV R8, R4 ;  /* 0x0000000400087202 */ /* 0x000fe20000000f00 */
[----:B------:R-:W2:Y:S01]  /*18b70*/  LDL.LU.64 R6, [R1+0x2110] ;  /* 0x0021100001067983 */ /* 0x000ea20000300a00 */
[----:B------:R-:W-:-:S03]  /*18b80*/  MOV R9, R5 ;  /* 0x0000000500097202 */ /* 0x000fc60000000f00 */
[----:B------:R-:W2:Y:S04]  /*18b90*/  LDL.LU.64 R4, [R1+0x2108] ;  /* 0x0021080001047983 */ /* 0x000ea80000300a00 */
[----:B------:R0:W-:Y:S02]  /*18ba0*/  STL.64 [R1+0x2098], R10 ;  /* 0x0020980a01007387 */ /* 0x0001e40000100a00 */
[----:B0-----:R-:W-:Y:S02]  /*18bb0*/  MOV R10, R17 ;  /* 0x00000011000a7202 */ /* 0x001fe40000000f00 */
[----:B------:R-:W-:Y:S01]  /*18bc0*/  MOV R11, R16 ;  /* 0x00000010000b7202 */ /* 0x000fe20000000f00 */
[----:B------:R0:W-:Y:S01]  /*18bd0*/  STL.64 [R1+0x2090], R8 ;  /* 0x0020900801007387 */ /* 0x0001e20000100a00 */
[----:B------:R-:W-:-:S02]  /*18be0*/  MOV R23, R28 ;  /* 0x0000001c00177202 */ /* 0x000fc40000000f00 */
[----:B0-----:R-:W-:Y:S02]  /*18bf0*/  MOV R8, R2 ;  /* 0x0000000200087202 */ /* 0x001fe40000000f00 */
[----:B------:R-:W-:Y:S01]  /*18c00*/  MOV R9, R0 ;  /* 0x0000000000097202 */ /* 0x000fe20000000f00 */
[----:B--2---:R-:W-:Y:S01]  /*18c10*/  HMMA.16816.F32.BF16 R16, R4, R18, R12 ;  /* 0x000000120410723c */ /* 0x004fe2000004180c */
[----:B------:R-:W2:Y:S04]  /*18c20*/  LDL.LU.64 R14, [R1+0x2100] ;  /* 0x00210000010e7983 */ /* 0x000ea80000300a00 */
[----:B------:R-:W4:-:S14]  /*18c30*/  LDL.LU R13, [R1+0x20fc] ;  /* 0x0020fc00010d7983 */ /* 0x000f1c0000300800 */
[----:B------:R-:W-:Y:S01]  /*18c40*/  IMAD.MOV.U32 R28, RZ, RZ, R17 ;  /* 0x000000ffff1c7224 */ /* 0x000fe200078e0011 */
[----:B------:R-:W-:Y:S01]  /*18c50*/  MOV R2, R18 ;  /* 0x0000001200027202 */ /* 0x000fe20000000f00 */
[----:B------:R-:W-:Y:S01]  /*18c60*/  STL [R1+0x20], R16 ;  /* 0x0000201001007387 */ /* 0x000fe20000100800 */
[----:B------:R-:W-:-:S03]  /*18c70*/  MOV R0, R19 ;  /* 0x0000001300007202 */ /* 0x000fc60000000f00 */
[----:B------:R-:W0:Y:S04]  /*18c80*/  LDSM.16.M88.4 R16, [R3+UR6+0x8180] ;  /* 0x008180060310783b */ /* 0x000e280008000200 */
[----:B0-----:R-:W-:Y:S04]  /*18c90*/  STL.64 [R1+0x80], R16 ;  /* 0x0000801001007387 */ /* 0x001fe80000100a00 */
[----:B------:R-:W-:Y:S04]  /*18ca0*/  STL.64 [R1+0x88], R18 ;  /* 0x0000881201007387 */ /* 0x000fe80000100a00 */
[----:B------:R-:W0:Y:S04]  /*18cb0*/  LDSM.16.M88.4 R16, [R3+UR6+0xc180] ;  /* 0x00c180060310783b */ /* 0x000e280008000200 */
[----:B0-----:R0:W-:Y:S04]  /*18cc0*/  STL.64 [R1+0x98], R18 ;  /* 0x0000981201007387 */ /* 0x0011e80000100a00 */
[----:B0-----:R-:W5:Y:S04]  /*18cd0*/  LDL.LU R19, [R1+0x20f8] ;  /* 0x0020f80001137983 */ /* 0x001f680000300800 */
[----:B------:R0:W-:Y:S04]  /*18ce0*/  STL.64 [R1+0x20a8], R10 ;  /* 0x0020a80a01007387 */ /* 0x0001e80000100a00 */
[----:B------:R2:W-:Y:S04]  /*18cf0*/  STL.64 [R1+0x20a0], R8 ;  /* 0x0020a00801007387 */ /* 0x0005e80000100a00 */
[----:B0-----:R-:W3:Y:S04]  /*18d00*/  LDL.LU R10, [R1+0x118] ;  /* 0x00011800010a7983 */ /* 0x001ee80000300800 */
[----:B------:R-:W3:Y:S01]  /*18d10*/  LDL.LU R11, [R1+0x11c] ;  /* 0x00011c00010b7983 */ /* 0x000ee20000300800 */
[----:B--2---:R-:W-:-:S03]  /*18d20*/  MOV R8, R15 ;  /* 0x0000000f00087202 */ /* 0x004fc60000000f00 */
[----:B---3--:R0:W-:Y:S04]  /*18d30*/  STL.64 [R1+0x20e8], R10 ;  /* 0x0020e80a01007387 */ /* 0x0081e80000100a00 */
[----:B------:R-:W2:Y:S01]  /*18d40*/  LDL.LU R15, [R1+0x20f4] ;  /* 0x0020f400010f7983 */ /* 0x000ea20000300800 */
[----:B------:R-:W-:Y:S02]  /*18d50*/  MOV R12, R16 ;  /* 0x00000010000c7202 */ /* 0x000fe40000000f00 */
[----:B------:R-:W-:Y:S01]  /*18d60*/  MOV R3, R17 ;  /* 0x0000001100037202 */ /* 0x000fe20000000f00 */
[----:B------:R-:W3:Y:S04]  /*18d70*/  LDL.LU R9, [R1+0x34] ;  /* 0x0000340001097983 */ /* 0x000ee80000300800 */
[----:B-----5:R-:W1:Y:S04]  /*18d80*/  LDSM.16.MT88.4 R16, [R19+UR6+0x13c00] ;  /* 0x013c00061310783b */ /* 0x020e680008004200 */
[----:B0-----:R-:W3:Y:S01]  /*18d90*/  LDL.LU R10, [R1+0x38] ;  /* 0x00003800010a7983 */ /* 0x001ee20000300800 */
[----:B----4-:R-:W-:-:S03]  /*18da0*/  IMAD.MOV.U32 R11, RZ, RZ, R13 ;  /* 0x000000ffff0b7224 */ /* 0x010fc600078e000d */
[----:B-1----:R-:W-:Y:S04]  /*18db0*/  STL.64 [R1+0x1fe0], R18 ;  /* 0x001fe01201007387 */ /* 0x002fe80000100a00 */
[----:B------:R0:W-:Y:S02]  /*18dc0*/  STL.64 [R1+0x1fd8], R16 ;  /* 0x001fd81001007387 */ /* 0x0001e40000100a00 */
[----:B0-----:R-:W-:-:S05]  /*18dd0*/  MOV R16, R12 ;  /* 0x0000000c00107202 */ /* 0x001fca0000000f00 */
[----:B------:R0:W-:Y:S01]  /*18de0*/  STL [R1+0x2060], R16 ;  /* 0x0020601001007387 */ /* 0x0001e20000100800 */
[----:B--2---:R-:W-:-:S15]  /*18df0*/  HMMA.16816.F32.BF16 R20, R24, R14, R20 ;  /* 0x0000000e1814723c */ /* 0x004fde0000041814 */
[----:B------:R-:W-:-:S04]  /*18e00*/  NOP ;  /* 0x0000000000007918 */ /* 0x000fc80000000000 */
[----:B------:R-:W-:Y:S04]  /*18e10*/  STL.64 [R1+0x50], R20 ;  /* 0x0000501401007387 */ /* 0x000fe80000100a00 */
[----:B------:R-:W2:Y:S01]  /*18e20*/  LDL.LU.64 R12, [R1+0xa0] ;  /* 0x0000a000010c7983 */ /* 0x000ea20000300a00 */
[----:B------:R-:W-:Y:S02]  /*18e30*/  MOV R17, R3 ;  /* 0x0000000300117202 */ /* 0x000fe40000000f00 */
[----:B0-----:R-:W-:Y:S01]  /*18e40*/  MOV R16, R14 ;  /* 0x0000000e00107202 */ /* 0x001fe20000000f00 */
[----:B------:R-:W-:Y:S01]  /*18e50*/  IMAD.MOV.U32 R14, RZ, RZ, R23 ;  /* 0x000000ffff0e7224 */ /* 0x000fe200078e0017 */
[----:B------:R-:W-:Y:S02]  /*18e60*/  MOV R3, R15 ;  /* 0x0000000f00037202 */ /* 0x000fe40000000f00 */
[----:B------:R-:W-:-:S05]  /*18e70*/  MOV R15, R22 ;  /* 0x00000016000f7202 */ /* 0x000fca0000000f00 */
[----:B------:R0:W-:Y:S02]  /*18e80*/  STL.64 [R1+0x20b8], R14 ;  /* 0x0020b80e01007387 */ /* 0x0001e40000100a00 */
[----:B0-----:R-:W-:Y:S02]  /*18e90*/  MOV R15, R29 ;  /* 0x0000001d000f7202 */ /* 0x001fe40000000f00 */
[----:B--2---:R0:W-:Y:S04]  /*18ea0*/  STL.64 [R1+0x20b0], R12 ;  /* 0x0020b00c01007387 */ /* 0x0041e80000100a00 */
[----:B0-----:R-:W2:Y:S04]  /*18eb0*/  LDL.LU R12, [R1+0x70] ;  /* 0x00007000010c7983 */ /* 0x001ea80000300800 */
[----:B------:R-:W2:Y:S04]  /*18ec0*/  LDL.LU R13, [R1+0x74] ;  /* 0x00007400010d7983 */ /* 0x000ea80000300800 */
[----:B------:R-:W4:Y:S04]  /*18ed0*/  LDL.LU R14, [R1+0x78] ;  /* 0x00007800010e7983 */ /* 0x000f280000300800 */
[----:B------:R-:W5:Y:S04]  /*18ee0*/  LDL.LU R29, [R1+0x20f0] ;  /* 0x0020f000011d7983 */ /* 0x000f680000300800 */
[----:B----4-:R0:W-:Y:S04]  /*18ef0*/  STL.64 [R1+0x20c8], R14 ;  /* 0x0020c80e01007387 */ /* 0x0101e80000100a00 */
[----:B--2---:R1:W-:Y:S04]  /*18f00*/  STL.64 [R1+0x20c0], R12 ;  /* 0x0020c00c01007387 */ /* 0x0043e80000100a00 */
[----:B-----5:R-:W2:Y:S04]  /*18f10*/  LDSM.16.MT88.4 R20, [R29+UR6+0x13c00] ;  /* 0x013c00061d14783b */ /* 0x020ea80008004200 */
[----:B0-----:R-:W4:Y:S01]  /*18f20*/  LDL.LU.64 R14, [R1+0x128] ;  /* 0x00012800010e7983 */ /* 0x001f220000300a00 */
[----:B------:R-:W-:-:S02]  /*18f30*/  MOV R18, R2 ;  /* 0x0000000200127202 */ /* 0x000fc40000000f00 */
[----:B------:R-:W-:Y:S01]  /*18f40*/  MOV R19, R0 ;  /* 0x0000000000137202 */ /* 0x000fe20000000f00 */
[----:B------:R-:W-:Y:S06]  /*18f50*/  BAR.SYNC.DEFER_BLOCKING 0x0 ;  /* 0x0000000000007b1d */ /* 0x000fec0000010000 */
[----:B----4-:R0:W-:Y:S04]  /*18f60*/  STL.64 [R1+0x20e0], R14 ;  /* 0x0020e00e01007387 */ /* 0x0101e80000100a00 */
[----:B-1----:R-:W4:Y:S04]  /*18f70*/  LDL.LU R12, [R1+0xe0] ;  /* 0x0000e000010c7983 */ /* 0x002f280000300800 */
[----:B------:R-:W4:Y:S04]  /*18f80*/  LDL.LU R13, [R1+0xe4] ;  /* 0x0000e400010d7983 */ /* 0x000f280000300800 */
[----:B0-----:R-:W4:Y:S04]  /*18f90*/  LDL.LU R14, [R1+0xe8] ;  /* 0x0000e800010e7983 */ /* 0x001f280000300800 */
[----:B------:R-:W4:Y:S04]  /*18fa0*/  LDL.LU R15, [R1+0xec] ;  /* 0x0000ec00010f7983 */ /* 0x000f280000300800 */
[----:B--2---:R-:W-:Y:S04]  /*18fb0*/  STL [R1+0x1fec], R20 ;  /* 0x001fec1401007387 */ /* 0x004fe80000100800 */
[----:B------:R-:W-:Y:S04]  /*18fc0*/  STL [R1+0x1fe8], R21 ;  /* 0x001fe81501007387 */ /* 0x000fe80000100800 */
[----:B------:R0:W-:Y:S04]  /*18fd0*/  STL [R1+0x1fd4], R22 ;  /* 0x001fd41601007387 */ /* 0x0001e80000100800 */
[----:B------:R1:W-:Y:S01]  /*18fe0*/  STL [R1+0x1fd0], R23 ;  /* 0x001fd01701007387 */ /* 0x0003e20000100800 */
[----:B0-----:R-:W-:-:S02]  /*18ff0*/  MOV R22, R16 ;  /* 0x0000001000167202 */ /* 0x001fc40000000f00 */
[----:B-1----:R-:W-:-:S07]  /*19000*/  MOV R23, R3 ;  /* 0x0000000300177202 */ /* 0x002fce0000000f00 */
[----:B---3--:R-:W-:Y:S01]  /*19010*/  HMMA.16816.F32.BF16 R20, R4, R22, R8 ;  /* 0x000000160414723c */ /* 0x008fe20000041808 */
[----:B------:R-:W4:Y:S04]  /*19020*/  LDL.LU.64 R10, [R1+0x20e8] ;  /* 0x0020e800010a7983 */ /* 0x000f280000300a00 */
[----:B------:R-:W-:Y:S04]  /*19030*/  STL.64 [R1+0x20d8], R6 ;  /* 0x0020d80601007387 */ /* 0x000fe80000100a00 */
[----:B------:R0:W-:Y:S10]  /*19040*/  STL.64 [R1+0x20d0], R4 ;  /* 0x0020d00401007387 */ /* 0x0001f40000100a00 */
[----:B------:R-:W-:Y:S04]  /*19050*/  STL.64 [R1+0x30], R20 ;  /* 0x0000301401007387 */ /* 0x000fe80000100a00 */
[----:B------:R1:W-:Y:S04]  /*19060*/  STL.64 [R1+0x38], R22 ;  /* 0x0000381601007387 */ /* 0x0003e80000100a00 */
[----:B0-----:R-:W2:Y:S04]  /*19070*/  LDL.LU R4, [R1+0xb0] ;  /* 0x0000b00001047983 */ /* 0x001ea80000300800 */
[----:B------:R-:W2:Y:S04]  /*19080*/  LDL.LU R5, [R1+0xb4] ;  /* 0x0000b40001057983 */ /* 0x000ea80000300800 */
[----:B------:R-:W2:Y:S04]  /*19090*/  LDL.LU R6, [R1+0xb8] ;  /* 0x0000b80001067983 */ /* 0x000ea80000300800 */
[----:B------:R-:W2:Y:S01]  /*190a0*/  LDL.LU R7, [R1+0xbc] ;  /* 0x0000bc0001077983 */ /* 0x000ea20000300800 */
[----:B----4-:R-:W-:-:S15]  /*190b0*/  HMMA.16816.F32.BF16 R12, R24, R10, R12 ;  /* 0x0000000a180c723c */ /* 0x010fde000004180c */
[----:B------:R-:W-:-:S04]  /*190c0*/  NOP ;  /* 0x0000000000007918 */ /* 0x000fc80000000000 */
[----:B-1----:R-:W-:Y:S01]  /*190d0*/  MOV R22, R14 ;  /* 0x0000000e00167202 */ /* 0x002fe20000000f00 */
[----:B------:R-:W-:Y:S01]  /*190e0*/  STL [R1+0x64], R13 ;  /* 0x0000640d01007387 */ /* 0x000fe20000100800 */
[----:B------:R-:W-:-:S03]  /*190f0*/  IMAD.MOV.U32 R23, RZ, RZ, R15 ;  /* 0x000000ffff177224 */ /* 0x000fc600078e000f */
[----:B------:R-:W2:Y:S01]  /*19100*/  LDL.LU.64 R14, [R1+0x20e0] ;  /* 0x0020e000010e7983 */ /* 0x000ea20000300a00 */
[----:B------:R-:W-:-:S05]  /*19110*/  MOV R16, R12 ;  /* 0x0000000c00107202 */ /* 0x000fca0000000f00 */
[----:B------:R0:W-:Y:S04]  /*19120*/  STL.64 [R1+0x2068], R16 ;  /* 0x0020681001007387 */ /* 0x0001e80000100a00 */
[----:B0-----:R-:W3:Y:S01]  /*19130*/  LDL.LU R16, [R1+0x20] ;  /* 0x0000200001107983 */ /* 0x001ee20000300800 */
[----:B--2---:R-:W-:Y:S03]  /*19140*/  HMMA.16816.F32.BF16 R24, R24, R14, R4 ;  /* 0x0000000e1818723c */ /* 0x004fe60000041804 */
[----:B------:R-:W2:Y:S01]  /*19150*/  LDL.LU.64 R6, [R1+0x20d8] ;  /* 0x0020d80001067983 */ /* 0x000ea20000300a00 */
[----:B------:R-:W-:Y:S02]  /*19160*/  MOV R2, R14 ;  /* 0x0000000e00027202 */ /* 0x000fe40000000f00 */
[----:B------:R-:W-:Y:S01]  /*19170*/  MOV R0, R15 ;  /* 0x0000000f00007202 */ /* 0x000fe20000000f00 */
[----:B------:R-:W2:Y:S04]  /*19180*/  LDL.LU.64 R4, [R1+0x20d0] ;  /* 0x0020d00001047983 */ /* 0x000ea80000300a00 */
[----:B------:R-:W2:Y:S04]  /*19190*/  LDL.LU.64 R14, [R1+0x20c8] ;  /* 0x0020c800010e7983 */ /* 0x000ea80000300a00 */
[----:B------:R-:W2:Y:S01]  /*191a0*/  LDL.LU.64 R12, [R1+0x20c0] ;  /* 0x0020c000010c7983 */ /* 0x000ea20000300a00 */
[----:B------:R-:W-:-:S03]  /*191b0*/  MOV R17, R28 ;  /* 0x0000001c00117202 */ /* 0x000fc60000000f00 */
[----:B------:R-:W-:Y:S01]  /*191c0*/  STL.64 [R1+0x40], R24 ;  /* 0x0000401801007387 */ /* 0x000fe20000100a00 */
[----:B------:R-:W-:Y:S01]  /*191d0*/  IMAD.MOV.U32 R29, RZ, RZ, R27 ;  /* 0x000000ffff1d7224 */ /* 0x000fe200078e001b */
[----:B------:R-:W-:Y:S02]  /*191e0*/  MOV R27, R0 ;  /* 0x00000000001b7202 */ /* 0x000fe40000000f00 */
[----:B------:R0:W-:Y:S02]  /*191f0*/  STL [R1+0x48], R26 ;  /* 0x0000481a01007387 */ /* 0x0001e40000100800 */
[----:B0-----:R-:W-:Y:S01]  /*19200*/  MOV R26, R2 ;  /* 0x00000002001a7202 */ /* 0x001fe20000000f00 */
[----:B--2---:R-:W-:Y:S01]  /*19210*/  HMMA.16816.F32.BF16 R8, R4, R10, R12 ;  /* 0x0000000a0408723c */ /* 0x004fe2000004180c */
[----:B------:R-:W2:Y:S04]  /*19220*/  LDL.LU.64 R14, [R1+0x20b8] ;  /* 0x0020b800010e7983 */ /* 0x000ea80000300a00 */
[----:B------:R-:W4:-:S14]  /*19230*/  LDL.LU.64 R12, [R1+0x20b0] ;  /* 0x0020b000010c7983 */ /* 0x000f1c0000300a00 */
[----:B------:R-:W-:Y:S01]  /*19240*/  MOV R2, R10 ;  /* 0x0000000a00027202 */ /* 0x000fe20000000f00 */
[----:B------:R-:W-:Y:S01]  /*19250*/  IMAD.MOV.U32 R0, RZ, RZ, R11 ;  /* 0x000000ffff007224 */ /* 0x000fe200078e000b */
[----:B------:R-:W-:Y:S01]  /*19260*/  MOV R28, R8 ;  /* 0x00000008001c7202 */ /* 0x000fe20000000f00 */
[----:B------:R-:W5:Y:S01]  /*19270*/  LDL.LU.64 R10, [R1+0x20a8] ;  /* 0x0020a800010a7983 */ /* 0x000f620000300a00 */
[----:B------:R-:W-:-:S03]  /*19280*/  MOV R3, R9 ;  /* 0x0000000900037202 */ /* 0x000fc60000000f00 */
[----:B------:R-:W5:Y:S02]  /*19290*/  LDL.LU.64 R8, [R1+0x20a0] ;  /* 0x0020a00001087983 */ /* 0x000f640000300a00 */
[----:B-----5:R-:W-:Y:S02]  /*192a0*/  HMMA.16816.F32.BF16 R24, R4, R26, R8 ;  /* 0x0000001a0418723c */ /* 0x020fe40000041808 */
[----:B------:R-:W5:Y:S04]  /*192b0*/  LDL.LU.64 R10, [R1+0x2098] ;  /* 0x00209800010a7983 */ /* 0x000f680000300a00 */
[----:B------:R-:W2:Y:S01]  /*192c0*/  LDL.LU.64 R8, [R1+0x2090] ;  /* 0x0020900001087983 */ /* 0x000ea20000300a00 */
[----:B-----5:R-:W-:Y:S02]  /*192d0*/  MOV R6, R10 ;  /* 0x0000000a00067202 */ /* 0x020fe40000000f00 */
[----:B--2---:R-:W-:-:S02]  /*192e0*/  MOV R4, R8 ;  /* 0x0000000800047202 */ /* 0x004fc40000000f00 */
[----:B------:R-:W2:Y:S01]  /*192f0*/  LDL.LU R8, [R1+0x208c] ;  /* 0x00208c0001087983 */ /* 0x000ea20000300800 */
[----:B------:R-:W-:Y:S02]  /*19300*/  MOV R5, R9 ;  /* 0x0000000900057202 */ /* 0x000fe40000000f00 */
[----:B------:R-:W-:Y:S01]  /*19310*/  MOV R7, R11 ;  /* 0x0000000b00077202 */ /* 0x000fe20000000f00 */
[----:B------:R-:W2:Y:S04]  /*19320*/  LDL.LU R9, [R1+0x2088] ;  /* 0x0020880001097983 */ /* 0x000ea80000300800 */
[----:B------:R-:W2:Y:S04]  /*19330*/  LDL.LU R10, [R1+0x2084] ;  /* 0x00208400010a7983 */ /* 0x000ea80000300800 */
[----:B------:R-:W2:Y:S04]  /*19340*/  LDL.LU R11, [R1+0x2080] ;  /* 0x00208000010b7983 */ /* 0x000ea80000300800 */
[----:B------:R0:W-:Y:S04]  /*19350*/  STL [R1+0x2000], R24 ;  /* 0x0020001801007387 */ /* 0x0001e80000100800 */
[----:B------:R-:W-:Y:S04]  /*19360*/  STL [R1+0x1ffc], R25 ;  /* 0x001ffc1901007387 */ /* 0x000fe80000100800 */
[----:B------:R1:W-:Y:S01]  /*19370*/  STL [R1+0x1ff8], R26 ;  /* 0x001ff81a01007387 */ /* 0x0003e20000100800 */
[----:B----4-:R-:W-:-:S03]  /*19380*/  MOV R21, R12 ;  /* 0x0000000c00157202 */ /* 0x010fc60000000f00 */
[----:B------:R4:W-:Y:S01]  /*19390*/  STL [R1+0x1ff4], R27 ;  /* 0x001ff41b01007387 */ /* 0x0009e20000100800 */
[----:B------:R-:W-:-:S03]  /*193a0*/  MOV R20, R13 ;  /* 0x0000000d00147202 */ /* 0x000fc60000000f00 */
[----:B0-----:R-:W5:Y:S01]  /*193b0*/  LDL.LU R24, [R1+0x50] ;  /* 0x0000500001187983 */ /* 0x001f620000300800 */
[----:B-1----:R-:W-:-:S03]  /*193c0*/  MOV R26, R15 ;  /* 0x0000000f001a7202 */ /* 0x002fc60000000f00 */
[----:B------:R-:W5:Y:S01]  /*193d0*/  LDL.LU R25, [R1+0x54] ;  /* 0x0000540001197983 */ /* 0x000f620000300800 */
[----:B----4-:R-:W-:-:S03]  /*193e0*/  IMAD.MOV.U32 R27, RZ, RZ, R14 ;  /* 0x000000ffff1b7224 */ /* 0x010fc600078e000e */
[----:B------:R-:W3:Y:S01]  /*193f0*/  LDL.LU.64 R14, [R1+0x2078] ;  /* 0x00207800010e7983 */ /* 0x000ee20000300a00 */
[----:B--2---:R-:W-:Y:S03]  /*19400*/  HMMA.16816.F32.BF16 R4, R8, R12, R4 ;  /* 0x0000000c0804723c */ /* 0x004fe60000041804 */
[----:B------:R-:W3:-:S15]  /*19410*/  LDL.LU.64 R12, [R1+0x2070] ;  /* 0x00207000010c7983 */ /* 0x000ede0000300a00 */
[----:B------:R-:W-:Y:S01]  /*19420*/  NOP ;  /* 0x0000000000007918 */ /* 0x000fe20000000000 */
[----:B------:R0:W-:Y:S04]  /*19430*/  STL [R1+0x200c], R4 ;  /* 0x00200c0401007387 */ /* 0x0001e80000100800 */
[----:B------:R1:W-:Y:S01]  /*19440*/  STL [R1+0x2008], R5 ;  /* 0x0020080501007387 */ /* 0x0003e20000100800 */
[----:B0-----:R-:W-:Y:S02]  /*19450*/  MOV R4, R21 ;  /* 0x0000001500047202 */ /* 0x001fe40000000f00 */
[----:B-1----:R-:W-:Y:S01]  /*19460*/  MOV R5, R20 ;  /* 0x0000001400057202 */ /* 0x002fe20000000f00 */
[----:B------:R-:W-:Y:S04]  /*19470*/  STL [R1+0x2004], R6 ;  /* 0x0020040601007387 */ /* 0x000fe80000100800 */
[----:B------:R3:W-:Y:S02]  /*19480*/  STL [R1+0x1ff0], R7 ;  /* 0x001ff00701007387 */ /* 0x0007e40000100800 */
[----:B---3--:R-:W-:Y:S02]  /*19490*/  HMMA.16816.F32.BF16 R4, R12, R4, R16 ;  /* 0x000000040c04723c */ /* 0x008fe40000041810 */
[----:B------:R-:W2:-:S15]  /*194a0*/  LDL.LU.64 R16, [R1+0x2068] ;  /* 0x0020680001107983 */ /* 0x000e9e0000300a00 */
[----:B------:R-:W-:Y:S02]  /*194b0*/  NOP ;  /* 0x0000000000007918 */ /* 0x000fe40000000000 */
[----:B------:R-:W-:Y:S01]  /*194c0*/  MOV R20, R4 ;  /* 0x0000000400147202 */ /* 0x000fe20000000f00 */
[----:B------:R-:W-:-:S05]  /*194d0*/  IMAD.MOV.U32 R21, RZ, RZ, R5 ;  /* 0x000000ffff157224 */ /* 0x000fca00078e0005 */
[----:B------:R2:W-:Y:S02]  /*194e0*/  STL.64 [R1+0x2040], R20 ;  /* 0x0020401401007387 */ /* 0x0005e40000100a00 */
[----:B--2---:R-:W-:Y:S02]  /*194f0*/  MOV R20, R16 ;  /* 0x0000001000147202 */ /* 0x004fe40000000f00 */
[----:B------:R-:W2:Y:S04]  /*19500*/  LDL.LU R16, [R1+0x2060] ;  /* 0x0020600001107983 */ /* 0x000ea80000300800 */
[----:B------:R-:W3:Y:S01]  /*19510*/  LDL.LU R21, [R1+0x64] ;  /* 0x0000640001157983 */ /* 0x000ee20000300800 */
[----:B------:R-:W-:Y:S02]  /*19520*/  MOV R19, R6 ;  /* 0x0000000600137202 */ /* 0x000fe40000000f00 */
[----:B------:R-:W-:Y:S01]  /*19530*/  MOV R18, R7 ;  /* 0x0000000700127202 */ /* 0x000fe20000000f00 */
[----:B------:R-:W-:Y:S04]  /*19540*/  STL.64 [R1+0x2050], R22 ;  /* 0x0020501601007387 */ /* 0x000fe80000100a00 */
[----:B---3--:R0:W-:Y:S04]  /*19550*/  STL.64 [R1+0x2048], R20 ;  /* 0x0020481401007387 */ /* 0x0081e80000100a00 */
[----:B0-----:R-:W5:Y:S04]  /*19560*/  LDL.LU R20, [R1+0xc0] ;  /* 0x0000c00001147983 */ /* 0x001f680000300800 */
[----:B------:R-:W5:Y:S04]  /*19570*/  LDL.LU R21, [R1+0xc4] ;  /* 0x0000c40001157983 */ /* 0x000f680000300800 */
[----:B------:R-:W-:Y:S04]  /*19580*/  STL.64 [R1+0x2038], R18 ;  /* 0x0020381201007387 */ /* 0x000fe80000100a00 */
[----:B--2---:R0:W-:Y:S04]  /*19590*/  STL.64 [R1+0x2030], R16 ;  /* 0x0020301001007387 */ /* 0x0041e80000100a00 */
[----:B0-----:R-:W2:Y:S04]  /*195a0*/  LDL R16, [R1+0x80] ;  /* 0x0000800001107983 */ /* 0x001ea80000100800 */
[----:B------:R-:W2:Y:S04]  /*195b0*/  LDL R17, [R1+0x84] ;  /* 0x0000840001117983 */ /* 0x000ea80000100800 */
[----:B--2---:R0:W-:Y:S04]  /*195c0*/  STL.64 [R1+0x2058], R16 ;  /* 0x0020581001007387 */ /* 0x0041e80000100a00 */
[----:B0-----:R-:W2:Y:S04]  /*195d0*/  LDL.LU R16, [R1+0x30] ;  /* 0x0000300001107983 */ /* 0x001ea80000300800 */
[----:B------:R-:W2:Y:S04]  /*195e0*/  LDL.LU R17, [R1+0x34] ;  /* 0x0000340001117983 */ /* 0x000ea80000300800 */
[----:B------:R-:W2:Y:S04]  /*195f0*/  LDL.LU R18, [R1+0x38] ;  /* 0x0000380001127983 */ /* 0x000ea80000300800 */
[----:B------:R-:W2:Y:S01]  /*19600*/  LDL.LU R19, [R1+0x3c] ;  /* 0x00003c0001137983 */ /* 0x000ea20000300800 */
[----:B-----5:R-:W-:-:S15]  /*19610*/  HMMA.16816.F32.BF16 R4, R8, R20, R24 ;  /* 0x000000140804723c */ /* 0x020fde0000041818 */
[----:B------:R-:W-:-:S04]  /*19620*/  NOP ;  /* 0x0000000000007918 */ /* 0x000fc80000000000 */
[----:B------:R-:W-:Y:S01]  /*19630*/  IMAD.MOV.U32 R27, RZ, RZ, R6 ;  /* 0x000000ffff1b7224 */ /* 0x000fe200078e0006 */
[----:B------:R-:W-:Y:S02]  /*19640*/  MOV R25, R4 ;  /* 0x0000000400197202 */ /* 0x000fe40000000f00 */
[----:B------:R-:W-:Y:S01]  /*19650*/  MOV R26, R5 ;  /* 0x00000005001a7202 */ /* 0x000fe20000000f00 */
[----:B--2---:R-:W-:Y:S01]  /*19660*/  HMMA.16816.F32.BF16 R20, R12, R20, R16 ;  /* 0x000000140c14723c */ /* 0x004fe20000041810 */
[----:B------:R-:W2:-:S15]  /*19670*/  LDL.LU.64 R16, [R1+0x2058] ;  /* 0x0020580001107983 */ /* 0x000e9e0000300a00 */
[----:B------:R-:W-:-:S03]  /*19680*/  NOP ;  /* 0x0000000000007918 */ /* 0x000fc60000000000 */
[----:B------:R-:W-:Y:S02]  /*19690*/  MOV R6, R22 ;  /* 0x0000001600067202 */ /* 0x000fe40000000f00 */
[----:B------:R-:W-:Y:S02]  /*196a0*/  MOV R24, R23 ;  /* 0x0000001700187202 */ /* 0x000fe40000000f00 */
[----:B------:R-:W-:Y:S01]  /*196b0*/  MOV R4, R20 ;  /* 0x0000001400047202 */ /* 0x000fe20000000f00 */
[----:B------:R-:W2:Y:S01]  /*196c0*/  LDL.LU.64 R22, [R1+0x2050] ;  /* 0x0020500001167983 */ /* 0x000ea20000300a00 */
[----:B------:R-:W-:-:S03]  /*196d0*/  MOV R5, R21 ;  /* 0x0000001500057202 */ /* 0x000fc60000000f00 */
[----:B------:R-:W2:Y:S04]  /*196e0*/  LDL.LU.64 R20, [R1+0x2048] ;  /* 0x0020480001147983 */ /* 0x000ea80000300a00 */
[----:B------:R-:W-:Y:S04]  /*196f0*/  STL.64 [R1+0x2028], R14 ;  /* 0x0020280e01007387 */ /* 0x000fe80000100a00 */
[----:B------:R0:W-:Y:S04]  /*19700*/  STL.64 [R1+0x2020], R12 ;  /* 0x0020200c01007387 */ /* 0x0001e80000100a00 */
[----:B0-----:R-:W3:Y:S04]  /*19710*/  LDL.LU R12, [R1+0x40] ;  /* 0x00004000010c7983 */ /* 0x001ee80000300800 */
[----:B------:R-:W3:Y:S01]  /*19720*/  LDL.LU R13, [R1+0x44] ;  /* 0x00004400010d7983 */ /* 0x000ee20000300800 */
[----:B------:R-:W-:-:S03]  /*19730*/  MOV R15, R29 ;  /* 0x0000001d000f7202 */ /* 0x000fc60000000f00 */
[----:B------:R-:W3:Y:S04]  /*19740*/  LDL.LU R14, [R1+0x48] ;  /* 0x00004800010e7983 */ /* 0x000ee80000300800 */
[----:B------:R-:W-:Y:S04]  /*19750*/  STL.64 [R1+0x2018], R6 ;  /* 0x0020180601007387 */ /* 0x000fe80000100a00 */
[----:B------:R0:W-:Y:S02]  /*19760*/  STL.64 [R1+0x2010], R4 ;  /* 0x0020100401007387 */ /* 0x0001e40000100a00 */
[----:B0-----:R-:W-:Y:S01]  /*19770*/  IMAD.MOV.U32 R4, RZ, RZ, R28 ;  /* 0x000000ffff047224 */ /* 0x001fe200078e001c */
[----:B--2---:R-:W-:Y:S01]  /*19780*/  HMMA.16816.F32.BF16 R16, R8, R16, R20 ;  /* 0x000000100810723c */ /* 0x004fe20000041814 */
[----:B------:R-:W2:-:S15]  /*19790*/  LDL.LU.64 R20, [R1+0x2040] ;  /* 0x0020400001147983 */ /* 0x000e9e0000300a00 */
[----:B------:R-:W-:-:S03]  /*197a0*/  NOP ;  /* 0x0000000000007918 */ /* 0x000fc60000000000 */
[----:B------:R-:W-:Y:S01]  /*197b0*/  IMAD.MOV.U32 R29, RZ, RZ, R18 ;  /* 0x000000ffff1d7224 */ /* 0x000fe200078e0012 */
[----:B------:R-:W-:Y:S02]  /*197c0*/  MOV R28, R19 ;  /* 0x00000013001c7202 */ /* 0x000fe40000000f00 */
[----:B------:R-:W-:Y:S01]  /*197d0*/  MOV R22, R16 ;  /* 0x0000001000167202 */ /* 0x000fe20000000f00 */
[----:B------:R-:W4:Y:S01]  /*197e0*/  LDL.LU.64 R18, [R1+0x2038] ;  /* 0x0020380001127983 */ /* 0x000f220000300a00 */
[----:B------:R-:W-:-:S03]  /*197f0*/  MOV R23, R17 ;  /* 0x0000001100177202 */ /* 0x000fc60000000f00 */
[----:B------:R-:W3:Y:S02]  /*19800*/  LDL.LU.64 R16, [R1+0x2030] ;  /* 0x0020300001107983 */ /* 0x000ee40000300a00 */
[----:B---3--:R-:W-:Y:S02]  /*19810*/  HMMA.16816.F32.BF16 R8, R8, R16, R12 ;  /* 0x000000100808723c */ /* 0x008fe4000004180c */
[----:B------:R-:W3:Y:S04]  /*19820*/  LDL.LU.64 R14, [R1+0x2028] ;  /* 0x00202800010e7983 */ /* 0x000ee80000300a00 */
[----:B------:R-:W3:-:S13]  /*19830*/  LDL.LU.64 R12, [R1+0x2020] ;  /* 0x00202000010c7983 */ /* 0x000eda0000300a00 */
[----:B------:R-:W-:Y:S04]  /*19840*/  STL.64 [R1+0x1fa0], R10 ;  /* 0x001fa00a01007387 */ /* 0x000fe80000100a00 */
[----:B------:R0:W-:Y:S04]  /*19850*/  STL.64 [R1+0x1f98], R8 ;  /* 0x001f980801007387 */ /* 0x0001e80000100a00 */
[----:B0-----:R-:W3:Y:S01]  /*19860*/  LDL.LU.64 R8, [R1+0x80] ;  /* 0x0000800001087983 */ /* 0x001ee20000300a00 */
[----:B------:R-:W-:Y:S02]  /*19870*/  MOV R5, R3 ;  /* 0x0000000300057202 */ /* 0x000fe40000000f00 */
[----:B------:R-:W-:Y:S01]  /*19880*/  MOV R6, R2 ;  /* 0x0000000200067202 */ /* 0x000fe20000000f00 */
[----:B------:R-:W5:Y:S01]  /*19890*/  LDL.LU.64 R10, [R1+0x88] ;  /* 0x00008800010a7983 */ /* 0x000f620000300a00 */
[----:B------:R-:W-:-:S07]  /*198a0*/  MOV R7, R0 ;  /* 0x0000000000077202 */ /* 0x000fce0000000f00 */
[----:B---3--:R-:W-:-:S15]  /*198b0*/  HMMA.16816.F32.BF16 R4, R12, R8, R4 ;  /* 0x000000080c04723c */ /* 0x008fde0000041804 */
[----:B------:R-:W-:-:S04]  /*198c0*/  NOP ;  /* 0x0000000000007918 */ /* 0x000fc80000000000 */
[----:B------:R-:W-:Y:S01]  /*198d0*/  MOV R2, R6 ;  /* 0x0000000600027202 */ /* 0x000fe20000000f00 */
[----:B------:R0:W-:Y:S01]  /*198e0*/  STL [R1+0x50], R4 ;  /* 0x0000500401007387 */ /* 0x0001e20000100800 */
[----:B------:R-:W-:Y:S02]  /*198f0*/  MOV R0, R7 ;  /* 0x0000000700007202 */ /* 0x000fe40000000f00 */
[----:B------:R-:W-:Y:S01]  /*19900*/  MOV R3, R5 ;  /* 0x0000000500037202 */ /* 0x000fe20000000f00 */
[----:B------:R-:W3:Y:S04]  /*19910*/  LDL.LU.64 R6, [R1+0x2018] ;  /* 0x0020180001067983 */ /* 0x000ee80000300a00 */
[----:B0-----:R-:W2:Y:S04]  /*19920*/  LDL.LU.64 R4, [R1+0x2010] ;  /* 0x0020100001047983 */ /* 0x001ea80000300a00 */
[----:B-----5:R0:W-:Y:S02]  /*19930*/  STL.64 [R1+0x1fa8], R10 ;  /* 0x001fa80a01007387 */ /* 0x0201e40000100a00 */
[----:B0-----:R-:W-:-:S02]  /*19940*/  MOV R11, R24 ;  /* 0x00000018000b7202 */ /* 0x001fc40000000f00 */
[----:B---3--:R-:W-:Y:S02]  /*19950*/  MOV R10, R6 ;  /* 0x00000006000a7202 */ /* 0x008fe40000000f00 */
[----:B--2---:R-:W-:Y:S01]  /*19960*/  MOV R8, R4 ;  /* 0x0000000400087202 */ /* 0x004fe20000000f00 */
[----:B------:R-:W-:Y:S01]  /*19970*/  IMAD.MOV.U32 R9, RZ, RZ, R5 ;  /* 0x000000ffff097224 */ /* 0x000fe200078e0005 */
[----:B------:R-:W2:Y:S04]  /*19980*/  LDL.LU R4, [R1+0x200c] ;  /* 0x00200c0001047983 */ /* 0x000ea80000300800 */
[----:B------:R-:W2:Y:S04]  /*19990*/  LDL.LU R5, [R1+0x2008] ;  /* 0x0020080001057983 */ /* 0x000ea80000300800 */
[----:B------:R-:W2:Y:S04]  /*199a0*/  LDL.LU R6, [R1+0x2004] ;  /* 0x0020040001067983 */ /* 0x000ea80000300800 */
[----:B------:R-:W3:Y:S04]  /*199b0*/  LDL.LU R24, [R1+0x2000] ;  /* 0x0020000001187983 */ /* 0x000ee80000300800 */
[----:B------:R0:W-:Y:S04]  /*199c0*/  STL.64 [R1+0x1fb8], R10 ;  /* 0x001fb80a01007387 */ /* 0x0001e80000100a00 */
[----:B------:R1:W-:Y:S01]  /*199d0*/  STL.64 [R1+0x1fb0], R8 ;  /* 0x001fb00801007387 */ /* 0x0003e20000100a00 */
[----:B0-----:R-:W-:-:S02]  /*199e0*/  MOV R10, R27 ;  /* 0x0000001b000a7202 */ /* 0x001fc40000000f00 */
[----:B-1----:R-:W-:Y:S02]  /*199f0*/  MOV R8, R25 ;  /* 0x0000001900087202 */ /* 0x002fe40000000f00 */
[----:B------:R-:W3:Y:S01]  /*19a00*/  LDL.LU R25, [R1+0x1ffc] ;  /* 0x001ffc0001197983 */ /* 0x000ee20000300800 */
[----:B------:R-:W-:-:S03]  /*19a10*/  MOV R9, R26 ;  /* 0x0000001a00097202 */ /* 0x000fc60000000f00 */
[----:B------:R-:W3:Y:S04]  /*19a20*/  LDL.LU R26, [R1+0x1ff8] ;  /* 0x001ff800011a7983 */ /* 0x000ee80000300800 */
[----:B------:R-:W3:Y:S01]  /*19a30*/  LDL.LU R27, [R1+0x1ff4] ;  /* 0x001ff400011b7983 */ /* 0x000ee20000300800 */
[----:B------:R-:W-:-:S03]  /*19a40*/  IMAD.MOV.U32 R11, RZ, RZ, R7 ;  /* 0x000000ffff0b7224 */ /* 0x000fc600078e0007 */
[----:B------:R-:W2:Y:S04]  /*19a50*/  LDL.LU R7, [R1+0x1ff0] ;  /* 0x001ff00001077983 */ /* 0x000ea80000300800 */
[----:B------:R4:W-:Y:S04]  /*19a60*/  STL.64 [R1+0x1fc8], R10 ;  /* 0x001fc80a01007387 */ /* 0x0009e80000100a00 */
[----:B------:R0:W-:Y:S01]  /*19a70*/  STL.64 [R1+0x1fc0], R8 ;  /* 0x001fc00801007387 */ /* 0x0001e20000100a00 */
[----:B----4-:R-:W-:Y:S02]  /*19a80*/  MOV R10, R19 ;  /* 0x00000013000a7202 */ /* 0x010fe40000000f00 */
[----:B------:R-:W-:-:S02]  /*19a90*/  MOV R11, R18 ;  /* 0x00000012000b7202 */ /* 0x000fc40000000f00 */
[----:B0-----:R-:W-:Y:S02]  /*19aa0*/  MOV R8, R20 ;  /* 0x0000001400087202 */ /* 0x001fe40000000f00 */
[----:B------:R-:W4:Y:S01]  /*19ab0*/  LDL.LU R20, [R1+0x1fec] ;  /* 0x001fec0001147983 */ /* 0x000f220000300800 */
[----:B------:R-:W-:-:S03]  /*19ac0*/  MOV R9, R21 ;  /* 0x0000001500097202 */ /* 0x000fc60000000f00 */
[----:B------:R-:W4:Y:S04]  /*19ad0*/  LDL.LU R21, [R1+0x1fe8] ;  /* 0x001fe80001157983 */ /* 0x000f280000300800 */
[----:B------:R-:W2:Y:S01]  /*19ae0*/  LDL.LU.64 R18, [R1+0x1fe0] ;  /* 0x001fe00001127983 */ /* 0x000ea20000300a00 */
[----:B---3--:R-:W-:Y:S03]  /*19af0*/  HMMA.16816.F32.BF16 R24, R12, R16, R24 ;  /* 0x000000100c18723c */ /* 0x008fe60000041818 */
[----:B------:R-:W2:Y:S04]  /*19b00*/  LDL.LU.64 R16, [R1+0x1fd8] ;  /* 0x001fd80001107983 */ /* 0x000ea80000300a00 */
[----:B------:R-:W2:-:S12]  /*19b10*/  LDL.LU R14, [R1+0xa8] ;  /* 0x0000a800010e7983 */ /* 0x000e980000300800 */
[----:B------:R0:W-:Y:S04]  /*19b20*/  STL.64 [R1+0x40], R24 ;  /* 0x0000401801007387 */ /* 0x0001e80000100a00 */
[----:B------:R1:W-:Y:S04]  /*19b30*/  STL.64 [R1+0x48], R26 ;  /* 0x0000481a01007387 */ /* 0x0003e80000100a00 */
[----:B------:R-:W2:Y:S01]  /*19b40*/  LDL.LU R15, [R1+0xac] ;  /* 0x0000ac00010f7983 */ /* 0x000ea20000300800 */
[----:B0-----:R-:W-:Y:S01]  /*19b50*/  MOV R24, R22 ;  /* 0x0000001600187202 */ /* 0x001fe20000000f00 */
[----:B------:R-:W-:-:S02]  /*19b60*/  IMAD.MOV.U32 R25, RZ, RZ, R23 ;  /* 0x000000ffff197224 */ /* 0x000fc400078e0017 */
[----:B------:R-:W4:Y:S04]  /*19b70*/  LDL.LU R22, [R1+0x1fd4] ;  /* 0x001fd40001167983 */ /* 0x000f280000300800 */
[----:B------:R-:W4:Y:S01]  /*19b80*/  LDL.LU R23, [R1+0x1fd0] ;  /* 0x001fd00001177983 */ /* 0x000f220000300800 */
[----:B-1----:R-:W-:Y:S02]  /*19b90*/  MOV R27, R28 ;  /* 0x0000001c001b7202 */ /* 0x002fe40000000f00 */
[----:B------:R-:W-:Y:S01]  /*19ba0*/  MOV R26, R29 ;  /* 0x0000001d001a7202 */ /* 0x000fe20000000f00 */
[-C--:B--2---:R-:W-:Y:S08]  /*19bb0*/  HMMA.16816.F32.BF16 R4, R16, R14.reuse, R4 ;  /* 0x0000000e1004723c */ /* 0x084ff00000041804 */
[----:B----4-:R-:W-:Y:S11]  /*19bc0*/  HMMA.16816.F32.BF16 R12, R20, R14, R8 ;  /* 0x0000000e140c723c */ /* 0x010ff60000041808 */
[----:B------:R-:W-:Y:S01]  /*19bd0*/  MOV R28, R5 ;  /* 0x00000005001c7202 */ /* 0x000fe20000000f00 */
[----:B------:R-:W-:Y:S01]  /*19be0*/  STL.64 [R1+0x10], R4 ;  /* 0x0000100401007387 */ /* 0x000fe20000100a00 */
[----:B------:R-:W-:-:S03]  /*19bf0*/  MOV R29, R4 ;  /* 0x00000004001d7202 */ /* 0x000fc60000000f00 */
[----:B------:R0:W-:Y:S04]  /*19c00*/  STL.64 [R1+0x18], R6 ;  /* 0x0000180601007387 */ /* 0x0001e80000100a00 */
[----:B0-----:R-:W2:Y:S04]  /*19c10*/  LDL.LU R6, [R1+0xc8] ;  /* 0x0000c80001067983 */ /* 0x001ea80000300800 */
[----:B------:R-:W2:Y:S04]  /*19c20*/  LDL.LU R7, [R1+0xcc] ;  /* 0x0000cc0001077983 */ /* 0x000ea80000300800 */
[----:B------:R-:W-:Y:S04]  /*19c30*/  STL [R1+0x1f94], R28 ;  /* 0x001f941c01007387 */ /* 0x000fe80000100800 */
[----:B------:R-:W-:Y:S04]  /*19c40*/  STL [R1+0x1f90], R29 ;  /* 0x001f901d01007387 */ /* 0x000fe80000100800 */
[----:B------:R-:W2:Y:S04]  /*19c50*/  LDL.LU.64 R10, [R1+0x1fc8] ;  /* 0x001fc800010a7983 */ /* 0x000ea80000300a00 */
[----:B------:R-:W2:Y:S04]  /*19c60*/  LDL.LU.64 R8, [R1+0x1fc0] ;  /* 0x001fc00001087983 */ /* 0x000ea80000300a00 */
[----:B------:R0:W-:Y:S04]  /*19c70*/  STL [R1+0x1f58], R15 ;  /* 0x001f580f01007387 */ /* 0x0001e80000100800 */
[----:B0-----:R-:W3:Y:S01]  /*19c80*/  LDL R15, [R1+0x18] ;  /* 0x00001800010f7983 */ /* 0x001ee20000100800 */
[----:B--2---:R-:W-:Y:S03]  /*19c90*/  HMMA.16816.F32.BF16 R8, R16, R6, R8 ;  /* 0x000000061008723c */ /* 0x004fe60000041808 */
[----:B---3--:R0:W-:Y:S04]  /*19ca0*/  STL.64 [R1+0x1f88], R14 ;  /* 0x001f880e01007387 */ /* 0x0081e80000100a00 */
[----:B------:R1:W-:Y:S01]  /*19cb0*/  STL.64 [R1+0x1f80], R12 ;  /* 0x001f800c01007387 */ /* 0x0003e20000100a00 */
[----:B0-----:R-:W-:Y:S01]  /*19cc0*/  IMAD.MOV.U32 R14, RZ, RZ, R2 ;  /* 0x000000ffff0e7224 */ /* 0x001fe200078e0002 */
[----:B------:R-:W-:-:S02]  /*19cd0*/  MOV R15, R0 ;  /* 0x00000000000f7202 */ /* 0x000fc40000000f00 */
[----:B-1----:R-:W2:Y:S01]  /*19ce0*/  LDL.LU R12, [R1+0x50] ;  /* 0x00005000010c7983 */ /* 0x002ea20000300800 */
[----:B------:R-:W-:-:S07]  /*19cf0*/  MOV R13, R3 ;  /* 0x00000003000d7202 */ /* 0x000fce0000000f00 */
[----:B------:R-:W-:Y:S01]  /*19d00*/  MOV R2, R10 ;  /* 0x0000000a00027202 */ /* 0x000fe20000000f00 */
[----:B------:R-:W-:Y:S01]  /*19d10*/  STL.64 [R1], R8 ;  /* 0x0000000801007387 */ /* 0x000fe20000100a00 */
[----:B------:R-:W-:Y:S02]  /*19d20*/  MOV R3, R8 ;  /* 0x0000000800037202 */ /* 0x000fe40000000f00 */
[----:B------:R-:W-:Y:S01]  /*19d30*/  MOV R0, R9 ;  /* 0x0000000900007202 */ /* 0x000fe20000000f00 */
[----:B------:R0:W-:Y:S04]  /*19d40*/  STL.64 [R1+0x8], R10 ;  /* 0x0000080a01007387 */ /* 0x0001e80000100a00 */
[----:B0-----:R-:W3:Y:S04]  /*19d50*/  LDL.LU.64 R10, [R1+0x1fb8] ;  /* 0x001fb800010a7983 */ /* 0x001ee80000300a00 */
[----:B------:R-:W3:Y:S02]  /*19d60*/  LDL.LU.64 R8, [R1+0x1fb0] ;  /* 0x001fb00001087983 */ /* 0x000ee40000300a00 */
[----:B---3--:R-:W-:Y:S02]  /*19d70*/  HMMA.16816.F32.BF16 R4, R20, R6, R8 ;  /* 0x000000061404723c */ /* 0x008fe40000041808 */
[----:B------:R-:W3:-:S15]  /*19d80*/  LDL.LU.64 R10, [R1+0x1fa8] ;  /* 0x001fa800010a7983 */ /* 0x000ede0000300a00 */
[----:B------:R-:W-:Y:S02]  /*19d90*/  NOP ;  /* 0x0000000000007918 */ /* 0x000fe40000000000 */
[----:B------:R0:W-:Y:S04]  /*19da0*/  STL [R1+0x1f5c], R7 ;  /* 0x001f5c0701007387 */ /* 0x0001e80000100800 */
[----:B0-----:R-:W4:Y:S01]  /*19db0*/  LDL R7, [R1+0x1c] ;  /* 0x00001c0001077983 */ /* 0x001f220000100800 */
[C---:B---3--:R-:W-:Y:S01]  /*19dc0*/  HMMA.16816.F32.BF16 R24, R16.reuse, R10, R24 ;  /* 0x0000000a1018723c */ /* 0x048fe20000041818 */
[----:B------:R-:W-:Y:S01]  /*19dd0*/  MOV R28, R10 ;  /* 0x0000000a001c7202 */ /* 0x000fe20000000f00 */
[----:B------:R-:W-:Y:S02]  /*19de0*/  IMAD.MOV.U32 R29, RZ, RZ, R11 ;  /* 0x000000ffff1d7224 */ /* 0x000fe400078e000b */
[----:B------:R-:W3:Y:S04]  /*19df0*/  LDL.LU.64 R10, [R1+0x1fa0] ;  /* 0x001fa000010a7983 */ /* 0x000ee80000300a00 */
[----:B------:R-:W3:Y:S11]  /*19e00*/  LDL.LU.64 R8, [R1+0x1f98] ;  /* 0x001f980001087983 */ /* 0x000ef60000300a00 */
[----:B------:R0:W-:Y:S04]  /*19e10*/  STL.64 [R1+0x1f68], R26 ;  /* 0x001f681a01007387 */ /* 0x0001e80000100a00 */
[----:B------:R-:W-:Y:S04]  /*19e20*/  STL.64 [R1+0x1f60], R24 ;  /* 0x001f601801007387 */ /* 0x000fe80000100a00 */
[----:B0-----:R-:W3:Y:S04]  /*19e30*/  LDL.LU R26, [R1+0x98] ;  /* 0x00009800011a7983 */ /* 0x001ee80000300800 */
[----:B------:R-:W3:Y:S02]  /*19e40*/  LDL.LU R27, [R1+0x9c] ;  /* 0x00009c00011b7983 */ /* 0x000ee40000300800 */
[----:B---3--:R-:W-:Y:S01]  /*19e50*/  HMMA.16816.F32.BF16 R16, R16, R26, R8 ;  /* 0x0000001a1010723c */ /* 0x008fe20000041808 */
[----:B------:R-:W-:-:S02]  /*19e60*/  MOV R10, R28 ;  /* 0x0000001c000a7202 */ /* 0x000fc40000000f00 */
[----:B------:R-:W-:Y:S01]  /*19e70*/  MOV R11, R29 ;  /* 0x0000001d000b7202 */ /* 0x000fe20000000f00 */
[----:B------:R-:W3:Y:S04]  /*19e80*/  LDL.LU R28, [R1+0x1f94] ;  /* 0x001f9400011c7983 */ /* 0x000ee80000300800 */
[----:B------:R-:W5:Y:S02]  /*19e90*/  LDL.LU R29, [R1+0x1f90] ;  /* 0x001f9000011d7983 */ /* 0x000f640000300800 */
[----:B--2---:R-:W-:Y:S09]  /*19ea0*/  HMMA.16816.F32.BF16 R8, R20, R10, R12 ;  /* 0x0000000a1408723c */ /* 0x004ff2000004180c */
[----:B------:R4:W-:Y:S04]  /*19eb0*/  STL [R1+0x1f54], R17 ;  /* 0x001f541101007387 */ /* 0x0009e80000100800 */
[----:B------:R-:W-:Y:S04]  /*19ec0*/  STL [R1+0x1f50], R19 ;  /* 0x001f501301007387 */ /* 0x000fe80000100800 */
[----:B------:R-:W2:Y:S04]  /*19ed0*/  LDL.LU.64 R14, [R1+0x1f88] ;  /* 0x001f8800010e7983 */ /* 0x000ea80000300a00 */
[----:B------:R-:W2:Y:S01]  /*19ee0*/  LDL.LU.64 R12, [R1+0x1f80] ;  /* 0x001f8000010c7983 */ /* 0x000ea20000300a00 */
[----:B----4-:R-:W-:-:S03]  /*19ef0*/  FMUL R17, R7, UR9 ;  /* 0x0000000907117c20 */ /* 0x010fc60008400000 */
[----:B------:R-:W-:Y:S04]  /*19f00*/  STL.64 [R1+0x1f78], R10 ;  /* 0x001f780a01007387 */ /* 0x000fe80000100a00 */
[----:B------:R0:W-:Y:S01]  /*19f10*/  STL.64 [R1+0x1f70], R8 ;  /* 0x001f700801007387 */ /* 0x0001e20000100a00 */
[----:B------:R-:W-:-:S03]  /*19f20*/  FMUL R7, R2, UR9 ;  /* 0x0000000902077c20 */ /* 0x000fc60008400000 */
[----:B0-----:R-:W4:Y:S04]  /*19f30*/  LDL.LU R8, [R1+0x40] ;  /* 0x0000400001087983 */ /* 0x001f280000300800 */
[----:B------:R-:W4:Y:S04]  /*19f40*/  LDL.LU R9, [R1+0x44] ;  /* 0x0000440001097983 */ /* 0x000f280000300800 */
[----:B------:R-:W4:Y:S04]  /*19f50*/  LDL.LU R10, [R1+0x48] ;  /* 0x00004800010a7983 */ /* 0x000f280000300800 */
[----:B------:R-:W4:Y:S04]  /*19f60*/  LDL.LU R11, [R1+0x4c] ;  /* 0x00004c00010b7983 */ /* 0x000f280000300800 */
[----:B------:R0:W-:Y:S01]  /*19f70*/  STL [R1+0x24], R17 ;  /* 0x0000241101007387 */ /* 0x0001e20000100800 */
[----:B--2---:R-:W-:-:S03]  /*19f80*/  FMUL R2, R12, UR9 ;  /* 0x000000090c027c20 */ /* 0x004fc60008400000 */
[----:B------:R1:W-:Y:S01]  /*19f90*/  STL [R1+0x1f2c], R12 ;  /* 0x001f2c0c01007387 */ /* 0x0003e20000100800 */
[----:B0-----:R-:W-:-:S03]  /*19fa0*/  FMUL R17, R13, UR9 ;  /* 0x000000090d117c20 */ /* 0x001fc60008400000 */
[----:B-1----:R-:W2:Y:S04]  /*19fb0*/  LDL.LU R12, [R1+0xc] ;  /* 0x00000c00010c7983 */ /* 0x002ea80000300800 */
[----:B------:R0:W-:Y:S04]  /*19fc0*/  STL [R1+0x1f34], R13 ;  /* 0x001f340d01007387 */ /* 0x0001e80000100800 */
[----:B0-----:R-:W2:Y:S01]  /*19fd0*/  LDL.LU R13, [R1+0x24] ;  /* 0x00002400010d7983 */ /* 0x001ea20000300800 */
[----:B-----5:R-:W-:Y:S01]  /*19fe0*/  FMUL R29, R29, UR9 ;  /* 0x000000091d1d7c20 */ /* 0x020fe20008400000 */
[----:B---3--:R-:W-:Y:S01]  /*19ff0*/  FMUL R28, R28, UR9 ;  /* 0x000000091c1c7c20 */ /* 0x008fe20008400000 */
[----:B------:R-:W-:Y:S01]  /*1a000*/  FMUL R3, R3, UR9 ;  /* 0x0000000903037c20 */ /* 0x000fe20008400000 */
[----:B------:R-:W-:Y:S01]  /*1a010*/  FMUL R15, R15, UR9 ;  /* 0x000000090f0f7c20 */ /* 0x000fe20008400000 */
[----:B------:R0:W-:Y:S01]  /*1a020*/  STL [R1+0x1f38], R4 ;  /* 0x001f380401007387 */ /* 0x0001e20000100800 */
[----:B----4-:R-:W-:Y:S03]  /*1a030*/  HMMA.16816.F32.BF16 R20, R20, R26, R8 ;  /* 0x0000001a1414723c */ /* 0x010fe60000041808 */
[----:B------:R-:W3:Y:S01]  /*1a040*/  LDL.LU.64 R10, [R1+0x1f78] ;  /* 0x001f7800010a7983 */ /* 0x000ee20000300a00 */
[----:B------:R-:W-:-:S03]  /*1a050*/  FMNMX3 R3, R29, R28, R3, !PT ;  /* 0x0000001c1d037276 */ /* 0x000fc60007800003 */
[----:B------:R-:W4:Y:S04]  /*1a060*/  LDL.LU.64 R8, [R1+0x1f70] ;  /* 0x001f700001087983 */ /* 0x000f280000300a00 */
[----:B------:R-:W5:Y:S04]  /*1a070*/  LDL.LU.64 R26, [R1+0x1f68] ;  /* 0x001f6800011a7983 */ /* 0x000f680000300a00 */
[----:B------:R-:W3:Y:S01]  /*1a080*/  LDL.LU.64 R24, [R1+0x1f60] ;  /* 0x001f600001187983 */ /* 0x000ee20000300a00 */
[----:B--2---:R-:W-:-:S03]  /*1a090*/  FMNMX3 R28, R15, R13, R7, !PT ;  /* 0x0000000d0f1c7276 */ /* 0x004fc60007800007 */
[----:B------:R-:W2:Y:S04]  /*1a0a0*/  LDL.LU R7, [R1+0x1f5c] ;  /* 0x001f5c0001077983 */ /* 0x000ea80000300800 */
[----:B------:R-:W2:Y:S01]  /*1a0b0*/  LDL.LU R15, [R1+0x1f58] ;  /* 0x001f5800010f7983 */ /* 0x000ea20000300800 */
[----:B------:R-:W-:-:S05]  /*1a0c0*/  FMUL R19, R4, UR9 ;  /* 0x0000000904137c20 */ /* 0x000fca0008400000 */
[----:B------:R-:W-:Y:S01]  /*1a0d0*/  FMNMX3 R13, R2, R17, R19, !PT ;  /* 0x00000011020d7276 */ /* 0x000fe20007800013 */
[----:B------:R-:W-:Y:S01]  /*1a0e0*/  FMUL R19, R12, UR9 ;  /* 0x000000090c137c20 */ /* 0x000fe20008400000 */
[----:B-----5:R-:W-:Y:S01]  /*1a0f0*/  FMUL R17, R26, UR9 ;  /* 0x000000091a117c20 */ /* 0x020fe20008400000 */
[----:B---3--:R-:W-:Y:S04]  /*1a100*/  STL [R1+0x1f3c], R24 ;  /* 0x001f3c1801007387 */ /* 0x008fe80000100800 */
[----:B------:R-:W-:Y:S01]  /*1a110*/  FMNMX3 R28, R28, R19, R17, !PT ;  /* 0x000000131c1c7276 */ /* 0x000fe20007800011 */
[----:B------:R-:W-:Y:S04]  /*1a120*/  STL [R1+0x1f40], R26 ;  /* 0x001f401a01007387 */ /* 0x000fe80000100800 */
[----:B------:R1:W-:Y:S04]  /*1a130*/  STL [R1+0x1f44], R14 ;  /* 0x001f440e01007387 */ /* 0x0003e80000100800 */
[----:B--2---:R2:W-:Y:S04]  /*1a140*/  STL [R1+0x1f48], R15 ;  /* 0x001f480f01007387 */ /* 0x0045e80000100800 */
[----:B------:R3:W-:Y:S04]  /*1a150*/  STL [R1+0x1f4c], R6 ;  /* 0x001f4c0601007387 */ /* 0x0007e80000100800 */
[----:B------:R-:W5:Y:S04]  /*1a160*/  LDL.LU R17, [R1+0x1f54] ;  /* 0x001f540001117983 */ /* 0x000f680000300800 */
[----:B------:R-:W5:Y:S01]  /*1a170*/  LDL.LU R19, [R1+0x1f50] ;  /* 0x001f500001137983 */ /* 0x000f620000300800 */
[----:B------:R-:W-:Y:S01]  /*1a180*/  FMUL R2, R0, UR9 ;  /* 0x0000000900027c20 */ /* 0x000fe20008400000 */
[----:B------:R-:W-:Y:S01]  /*1a190*/  FMUL R0, R14, UR9 ;  /* 0x000000090e007c20 */ /* 0x000fe20008400000 */
[----:B0-----:R-:W-:-:S03]  /*1a1a0*/  FMUL R4, R24, UR9 ;  /* 0x0000000918047c20 */ /* 0x001fc60008400000 */
[----:B-1----:R-:W-:Y:S01]  /*1a1b0*/  MOV R14, R2 ;  /* 0x00000002000e7202 */ /* 0x002fe20000000f00 */
[----:B------:R-:W-:Y:S01]  /*1a1c0*/  FMUL R2, R15, UR9 ;  /* 0x000000090f027c20 */ /* 0x000fe20008400000 */
[----:B------:R-:W-:Y:S01]  /*1a1d0*/  FMUL R29, R6, UR9 ;  /* 0x00000009061d7c20 */ /* 0x000fe20008400000 */
[----:B--2---:R-:W-:Y:S01]  /*1a1e0*/  MOV R15, R4 ;  /* 0x00000004000f7202 */ /* 0x004fe20000000f00 */
[----:B------:R-:W-:Y:S01]  /*1a1f0*/  FMUL R24, R5, UR9 ;  /* 0x0000000905187c20 */ /* 0x000fe20008400000 */
[----:B----4-:R-:W-:Y:S01]  /*1a200*/  FMUL R26, R8, UR9 ;  /* 0x00000009081a7c20 */ /* 0x010fe20008400000 */
[----:B---3--:R-:W-:Y:S01]  /*1a210*/  MOV R6, R2 ;  /* 0x0000000200067202 */ /* 0x008fe20000000f00 */
[----:B------:R-:W-:Y:S01]  /*1a220*/  FMUL R2, R7, UR9 ;  /* 0x0000000907027c20 */ /* 0x000fe20008400000 */
[----:B------:R-:W-:Y:S02]  /*1a230*/  FMUL R4, R10, UR9 ;  /* 0x000000090a047c20 */ /* 0x000fe40008400000 */
[----:B------:R-:W-:-:S02]  /*1a240*/  FMNMX3 R0, R0, R6, R29, !PT ;  /* 0x0000000600007276 */ /* 0x000fc4000780001d */
[----:B------:R-:W-:Y:S01]  /*1a250*/  FMNMX3 R29, R3, R14, R15, !PT ;  /* 0x0000000e031d7276 */ /* 0x000fe2000780000f */
[----:B------:R-:W-:Y:S01]  /*1a260*/  FMUL R6, R9, UR9 ;  /* 0x0000000909067c20 */ /* 0x000fe20008400000 */
[----:B------:R-:W-:Y:S01]  /*1a270*/  FMNMX3 R3, R13, R24, R26, !PT ;  /* 0x000000180d037276 */ /* 0x000fe2000780001a */
[----:B------:R-:W-:Y:S01]  /*1a280*/  FMUL R13, R20, UR9 ;  /* 0x00000009140d7c20 */ /* 0x000fe20008400000 */
[----:B------:R-:W-:Y:S01]  /*1a290*/  FMUL R14, R27, UR9 ;  /* 0x000000091b0e7c20 */ /* 0x000fe20008400000 */
[----:B------:R-:W-:Y:S01]  /*1a2a0*/  FMUL R15, R18, UR9 ;  /* 0x00000009120f7c20 */ /* 0x000fe20008400000 */
[----:B------:R-:W-:Y:S01]  /*1a2b0*/  FMNMX3 R0, R0, R2, R4, !PT ;  /* 0x0000000200007276 */ /* 0x000fe20007800004 */
[----:B------:R-:W-:Y:S01]  /*1a2c0*/  FMUL R2, R11, UR9 ;  /* 0x000000090b027c20 */ /* 0x000fe20008400000 */
[----:B------:R-:W-:Y:S01]  /*1a2d0*/  FMUL R4, R22, UR9 ;  /* 0x0000000916047c20 */ /* 0x000fe20008400000 */
[----:B------:R-:W-:Y:S02]  /*1a2e0*/  FMNMX3 R3, R3, R6, R13, !PT ;  /* 0x0000000603037276 */ /* 0x000fe4000780000d */
[----:B------:R-:W-:-:S02]  /*1a2f0*/  FMNMX3 R28, R28, R14, R15, !PT ;  /* 0x0000000e1c1c7276 */ /* 0x000fc4000780000f */
[----:B------:R-:W-:Y:S01]  /*1a300*/  FMNMX3 R2, R0, R2, R4, !PT ;  /* 0x0000000200027276 */ /* 0x000fe20007800004 */
[----:B------:R-:W-:Y:S01]  /*1a310*/  FMUL R4, R21, UR9 ;  /* 0x0000000915047c20 */ /* 0x000fe20008400000 */
[----:B------:R-:W-:-:S04]  /*1a320*/  FMUL R24, R25, UR9 ;  /* 0x0000000919187c20 */ /* 0x000fc80008400000 */
[----:B------:R-:W-:Y:S01]  /*1a330*/  FMNMX R3, R4, R3, !PT ;  /* 0x0000000304037209 */ /* 0x000fe20007800000 */
[----:B------:R-:W-:Y:S01]  /*1a340*/  FMUL R26, R16, UR9 ;  /* 0x00000009101a7c20 */ /* 0x000fe20008400000 */
[----:B------:R-:W-:-:S04]  /*1a350*/  FMUL R0, R23, UR9 ;  /* 0x0000000917007c20 */ /* 0x000fc80008400000 */
[----:B------:R-:W-:Y:S01]  /*1a360*/  FMNMX3 R29, R29, R24, R26, !PT ;  /* 0x000000181d1d7276 */ /* 0x000fe2000780001a */
[----:B------:R-:W-:Y:S01]  /*1a370*/  SHFL.BFLY PT, R15, R3, 0x2, 0x1f ;  /* 0x0c401f00030f7f89 */ /* 0x000fe200000e0000 */
[----:B-----5:R-:W-:-:S05]  /*1a380*/  FMUL R6, R19, UR9 ;  /* 0x0000000913067c20 */ /* 0x020fca0008400000 */
[----:B------:R-:W-:-:S05]  /*1a390*/  FMNMX R28, R6, R28, !PT ;  /* 0x0000001c061c7209 */ /* 0x000fca0007800000 */
[----:B------:R-:W0:Y:S01]  /*1a3a0*/  SHFL.BFLY PT, R4, R28, 0x2, 0x1f ;  /* 0x0c401f001c047f89 */ /* 0x000e2200000e0000 */
[----:B------:R-:W-:Y:S01]  /*1a3b0*/  FMUL R13, R17, UR9 ;  /* 0x00000009110d7c20 */ /* 0x000fe20008400000 */
[----:B------:R-:W-:-:S04]  /*1a3c0*/  FMNMX R6, R0, R2, !PT ;  /* 0x0000000200067209 */ /* 0x000fc80007800000 */
[----:B------:R-:W-:Y:S01]  /*1a3d0*/  FMNMX R29, R13, R29, !PT ;  /* 0x0000001d0d1d7209 */ /* 0x000fe20007800000 */
[----:B------:R-:W1:Y:S04]  /*1a3e0*/  SHFL.BFLY PT, R14, R6, 0x2, 0x1f ;  /* 0x0c401f00060e7f89 */ /* 0x000e6800000e0000 */
[----:B------:R-:W2:Y:S01]  /*1a3f0*/  SHFL.BFLY PT, R0, R29, 0x2, 0x1f ;  /* 0x0c401f001d007f89 */ /* 0x000ea200000e0000 */
[----:B------:R-:W3:Y:S01]  /*1a400*/  S2R R2, SR_TID.X ;  /* 0x0000000000027919 */ /* 0x000ee20000002100 */
[----:B0-----:R-:W-:Y:S02]  /*1a410*/  FMNMX R13, R28, R4, !PT ;  /* 0x000000041c0d7209 */ /* 0x001fe40007800000 */
[----:B------:R-:W0:Y:S01]  /*1a420*/  S2R R4, SR_TID.X ;  /* 0x0000000000047919 */ /* 0x000e220000002100 */
[----:B-1----:R-:W-:-:S02]  /*1a430*/  FMNMX R28, R6, R14, !PT ;  /* 0x0000000e061c7209 */ /* 0x002fc40007800000 */
[----:B--2---:R-:W-:Y:S02]  /*1a440*/  FMNMX R0, R29, R0, !PT ;  /* 0x000000001d007209 */ /* 0x004fe40007800000 */
[----:B------:R-:W-:Y:S01]  /*1a450*/  FMNMX R29, R3, R15, !PT ;  /* 0x0000000f031d7209 */ /* 0x000fe20007800000 */
[----:B------:R-:W-:Y:S04]  /*1a460*/  SHFL.BFLY PT, R14, R13, 0x1, 0x1f ;  /* 0x0c201f000d0e7f89 */ /* 0x000fe800000e0000 */
[----:B------:R-:W1:Y:S04]  /*1a470*/  SHFL.BFLY PT, R6, R0, 0x1, 0x1f ;  /* 0x0c201f0000067f89 */ /* 0x000e6800000e0000 */
[----:B------:R-:W2:Y:S04]  /*1a480*/  SHFL.BFLY PT, R26, R29, 0x1, 0x1f ;  /* 0x0c201f001d1a7f89 */ /* 0x000ea800000e0000 */
[----:B------:R-:W4:Y:S01]  /*1a490*/  SHFL.BFLY PT, R24, R28, 0x1, 0x1f ;  /* 0x0c201f001c187f89 */ /* 0x000f2200000e0000 */
[----:B---3--:R-:W-:-:S02]  /*1a4a0*/  LOP3.LUT R2, R2, 0x1c, RZ, 0xc0, !PT ;  /* 0x0000001c02027812 */ /* 0x008fc400078ec0ff */
[----:B0-----:R-:W-:-:S04]  /*1a4b0*/  LOP3.LUT R4, R4, 0x7f, RZ, 0xc0, !PT ;  /* 0x0000007f04047812 */ /* 0x001fc800078ec0ff */
[----:B------:R-:W-:Y:S02]  /*1a4c0*/  SHF.R.U32.HI R3, RZ, 0x3, R4 ;  /* 0x00000003ff037819 */ /* 0x000fe40000011604 */
[----:B------:R-:W-:Y:S02]  /*1a4d0*/  LEA R15, R2, UR6, 0x2 ;  /* 0x00000006020f7c11 */ /* 0x000fe4000f8e10ff */
[----:B------:R-:W-:Y:S02]  /*1a4e0*/  LOP3.LUT R3, R3, 0xc, RZ, 0xc0, !PT ;  /* 0x0000000c03037812 */ /* 0x000fe400078ec0ff */
[----:B-1----:R-:W-:Y:S02]  /*1a4f0*/  FMNMX R0, R0, R6, !PT ;  /* 0x0000000600007209 */ /* 0x002fe40007800000 */
[----:B------:R-:W3:Y:S01]  /*1a500*/  LDL.LU R6, [R1+0x1f4c] ;  /* 0x001f4c0001067983 */ /* 0x000ee20000300800 */
[----:B------:R-:W-:Y:S01]  /*1a510*/  IMAD.IADD R3, R15, 0x1, R3 ;  /* 0x000000010f037824 */ /* 0x000fe200078e0203 */
[----:B------:R-:W-:-:S02]  /*1a520*/  LEA R4, R4, UR6, 0x2 ;  /* 0x0000000604047c11 */ /* 0x000fc4000f8e10ff */
[----:B------:R-:W5:Y:S01]  /*1a530*/  LDL.LU R15, [R1+0x1f48] ;  /* 0x001f4800010f7983 */ /* 0x000f620000300800 */
[----:B------:R-:W-:Y:S02]  /*1a540*/  FMNMX R13, R13, R14, !PT ;  /* 0x0000000e0d0d7209 */ /* 0x000fe40007800000 */
[----:B--2---:R-:W-:Y:S01]  /*1a550*/  FMNMX R29, R29, R26, !PT ;  /* 0x0000001a1d1d7209 */ /* 0x004fe20007800000 */
[----:B------:R-:W2:Y:S01]  /*1a560*/  LDL.LU R14, [R1+0x1f44] ;  /* 0x001f4400010e7983 */ /* 0x000ea20000300800 */
[----:B----4-:R-:W-:-:S03]  /*1a570*/  FMNMX R28, R28, R24, !PT ;  /* 0x000000181c1c7209 */ /* 0x010fc60007800000 */
[----:B------:R-:W4:Y:S04]  /*1a580*/  LDL.LU R26, [R1+0x1f40] ;  /* 0x001f4000011a7983 */ /* 0x000f280000300800 */
[----:B------:R-:W2:Y:S04]  /*1a590*/  LDL.LU R24, [R1+0x1f3c] ;  /* 0x001f3c0001187983 */ /* 0x000ea80000300800 */
[----:B------:R0:W-:Y:S04]  /*1a5a0*/  @!P0 STS [R3], R0 ;  /* 0x0000000003008388 */ /* 0x0001e80000000800 */
[----:B------:R1:W-:Y:S04]  /*1a5b0*/  @!P0 STS [R3+0x80], R13 ;  /* 0x0000800d03008388 */ /* 0x0003e80000000800 */
[----:B0-----:R-:W2:Y:S04]  /*1a5c0*/  LDL R0, [R1+0x564] ;  /* 0x0005640001007983 */ /* 0x001ea80000100800 */
[----:B------:R-:W3:Y:S04]  /*1a5d0*/  LDL.LU R4, [R1+0x1f38] ;  /* 0x001f380001047983 */ /* 0x000ee80000300800 */
[----:B-1----:R-:W3:Y:S04]  /*1a5e0*/  LDL.LU R13, [R1+0x1f34] ;  /* 0x001f3400010d7983 */ /* 0x002ee80000300800 */
[----:B------:R-:W-:Y:S04]  /*1a5f0*/  STL [R1+0x1f30], R23 ;  /* 0x001f301701007387 */ /* 0x000fe80000100800 */
[----:B------:R-:W-:Y:S04]  /*1a600*/  @!P0 STS [R3+0x100], R29 ;  /* 0x0001001d03008388 */ /* 0x000fe80000000800 */
[----:B------:R-:W-:Y:S04]  /*1a610*/  @!P0 STS [R3+0x180], R28 ;  /* 0x0001801c03008388 */ /* 0x000fe80000000800 */
[----:B------:R0:W-:Y:S04]  /*1a620*/  STL [R1+0x1f04], R3 ;  /* 0x001f040301007387 */ /* 0x0001e80000100800 */
[----:B0-----:R-:W3:Y:S01]  /*1a630*/  LDL.LU R3, [R1+0x10] ;  /* 0x0000100001037983 */ /* 0x001ee20000300800 */
[----:B------:R-:W0:Y:S02]  /*1a640*/  S2R R23, SR_TID.X ;  /* 0x0000000000177919 */ /* 0x000e240000002100 */
[----:B0-----:R-:W-:-:S04]  /*1a650*/  LOP3.LUT R23, R23, 0x7f, RZ, 0xc0, !PT ;  /* 0x0000007f17177812 */ /* 0x001fc800078ec0ff */
[----:B------:R-:W-:Y:S01]  /*1a660*/  LEA R23, R23, UR6, 0x2 ;  /* 0x0000000617177c11 */ /* 0x000fe2000f8e10ff */
[----:B------:R-:W-:Y:S06]  /*1a670*/  BAR.SYNC.DEFER_BLOCKING 0x0 ;  /* 0x0000000000007b1d */ /* 0x000fec0000010000 */
[----:B------:R-:W0:Y:S04]  /*1a680*/  LDS R28, [R23] ;  /* 0x00000000171c7984 */ /* 0x000e280000000800 */
[----:B0-----:R-:W0:Y:S02]  /*1a690*/  SHFL.BFLY PT, R29, R28, 0x2, 0x1f ;  /* 0x0c401f001c1d7f89 */ /* 0x001e2400000e0000 */
[----:B0-----:R-:W-:-:S05]  /*1a6a0*/  FMNMX R28, R28, R29, !PT ;  /* 0x0000001d1c1c7209 */ /* 0x001fca0007800000 */
[----:B------:R-:W0:Y:S02]  /*1a6b0*/  SHFL.BFLY PT, R29, R28, 0x1, 0x1f ;  /* 0x0c201f001c1d7f89 */ /* 0x000e2400000e0000 */
[----:B0-----:R-:W-:-:S05]  /*1a6c0*/  FMNMX R28, R28, R29, !PT ;  /* 0x0000001d1c1c7209 */ /* 0x001fca0007800000 */
[----:B------:R0:W-:Y:S01]  /*1a6d0*/  @!P0 STS [R23], R28 ;  /* 0x0000001c17008388 */ /* 0x0001e20000000800 */
[----:B------:R-:W-:Y:S01]  /*1a6e0*/  LEA R29, R2, UR6, 0x2 ;  /* 0x00000006021d7c11 */ /* 0x000fe2000f8e10ff */
[----:B------:R-:W-:Y:S06]  /*1a6f0*/  BAR.SYNC.DEFER_BLOCKING 0x0 ;  /* 0x0000000000007b1d */ /* 0x000fec0000010000 */
[----:B0-----:R-:W4:Y:S04]  /*1a700*/  LDL.LU R23, [R1+0x1f30] ;  /* 0x001f300001177983 */ /* 0x001f280000300800 */
[----:B------:R-:W2:Y:S04]  /*1a710*/  LDS R28, [R29] ;  /* 0x000000001d1c7984 */ /* 0x000ea80000000800 */
[----:B------:R-:W0:Y:S01]  /*1a720*/  LDS R29, [R29+0x80] ;  /* 0x000080001d1d7984 */ /* 0x000e220000000800 */
[----:B--2---:R-:W-:-:S05]  /*1a730*/  FMNMX R0, R28, R0, !PT ;  /* 0x000000001c007209 */ /* 0x004fca0007800000 */
[----:B------:R-:W-:Y:S01]  /*1a740*/  STL [R1+0x284], R0 ;  /* 0x0002840001007387 */ /* 0x000fe20000100800 */
[----:B---3--:R-:W-:-:S04]  /*1a750*/  FFMA R28, R3, UR9, -R0 ;  /* 0x00000009031c7c23 */ /* 0x008fc80008000800 */
[----:B------:R-:W-:Y:S02]  /*1a760*/  FMUL R3, R28, 1.4426950216293334961 ;  /* 0x3fb8aa3b1c037820 */ /* 0x000fe40000400000 */
[----:B------:R-:W2:Y:S04]  /*1a770*/  LDL.LU R28, [R1+0x14] ;  /* 0x00001400011c7983 */ /* 0x000ea80000300800 */
[----:B------:R-:W1:Y:S02]  /*1a780*/  MUFU.EX2 R3, R3 ;  /* 0x0000000300037308 */ /* 0x000e640000000800 */
[----:B-1----:R1:W-:Y:S01]  /*1a790*/  STL [R1+0x560], R3 ;  /* 0x0005600301007387 */ /* 0x0023e20000100800 */
[----:B--2---:R-:W-:-:S04]  /*1a7a0*/  FFMA R28, R28, UR9, -R0 ;  /* 0x000000091c1c7c23 */ /* 0x004fc80008000800 */
[----:B-1----:R-:W-:Y:S02]  /*1a7b0*/  FMUL R3, R28, 1.4426950216293334961 ;  /* 0x3fb8aa3b1c037820 */ /* 0x002fe40000400000 */
[----:B------:R-:W2:Y:S04]  /*1a7c0*/  LDL.LU R28, [R1] ;  /* 0x00000000011c7983 */ /* 0x000ea80000300800 */
[----:B------:R-:W1:Y:S02]  /*1a7d0*/  MUFU.EX2 R3, R3 ;  /* 0x0000000300037308 */ /* 0x000e640000000800 */
[----:B-1----:R1:W-:Y:S01]  /*1a7e0*/  STL [R1+0x55c], R3 ;  /* 0x00055c0301007387 */ /* 0x0023e20000100800 */
[----:B--2---:R-:W-:-:S04]  /*1a7f0*/  FFMA R28, R28, UR9, -R0 ;  /* 0x000000091c1c7c23 */ /* 0x004fc80008000800 */
[----:B-1----:R-:W-:Y:S02]  /*1a800*/  FMUL R3, R28, 1.4426950216293334961 ;  /* 0x3fb8aa3b1c037820 */ /* 0x002fe40000400000 */
[----:B------:R-:W2:Y:S04]  /*1a810*/  LDL.LU R28, [R1+0x4] ;  /* 0x00000400011c7983 */ /* 0x000ea80000300800 */
[----:B------:R-:W1:Y:S02]  /*1a820*/  MUFU.EX2 R3, R3 ;  /* 0x0000000300037308 */ /* 0x000e640000000800 */
[----:B-1----:R1:W-:Y:S04]  /*1a830*/  STL [R1+0x558], R3 ;  /* 0x0005580301007387 */ /* 0x0023e80000100800 */
[----:B-1----:R-:W3:Y:S01]  /*1a840*/  LDL.LU R3, [R1+0x8] ;  /* 0x0000080001037983 */ /* 0x002ee20000300800 */
[----:B--2---:R-:W-:-:S04]  /*1a850*/  FFMA R28, R28, UR9, -R0 ;  /* 0x000000091c1c7c23 */ /* 0x004fc80008000800 */
[----:B------:R-:W-:-:S06]  /*1a860*/  FMUL R28, R28, 1.4426950216293334961 ;  /* 0x3fb8aa3b1c1c7820 */ /* 0x000fcc0000400000 */
[----:B------:R-:W1:Y:S02]  /*1a870*/  MUFU.EX2 R28, R28 ;  /* 0x0000001c001c7308 */ /* 0x000e640000000800 */
[----:B-1----:R1:W-:Y:S04]  /*1a880*/  STL [R1+0x554], R28 ;  /* 0x0005541c01007387 */ /* 0x0023e80000100800 */
[----:B-1----:R-:W0:Y:S01]  /*1a890*/  LDL.LU R28, [R1+0x570] ;  /* 0x00057000011c7983 */ /* 0x002e220000300800 */
[--C-:B------:R-:W-:Y:S01]  /*1a8a0*/  FFMA R24, R24, UR9, -R0.reuse ;  /* 0x0000000918187c23 */ /* 0x100fe20008000800 */
[----:B------:R-:W-:-:S03]  /*1a8b0*/  FFMA R25, R25, UR9, -R0 ;  /* 0x0000000919197c23 */ /* 0x000fc60008000800 */
[----:B------:R-:W-:Y:S01]  /*1a8c0*/  FMUL R24, R24, 1.4426950216293334961 ;  /* 0x3fb8aa3b18187820 */ /* 0x000fe20000400000 */
[----:B------:R-:W-:Y:S01]  /*1a8d0*/  FMUL R25, R25, 1.4426950216293334961 ;  /* 0x3fb8aa3b19197820 */ /* 0x000fe20000400000 */
[----:B------:R-:W-:-:S04]  /*1a8e0*/  FFMA R16, R16, UR9, -R0 ;  /* 0x0000000910107c23 */ /* 0x000fc80008000800 */
[----:B------:R-:W1:Y:S08]  /*1a8f0*/  MUFU.EX2 R24, R24 ;  /* 0x0000001800187308 */ /* 0x000e700000000800 */
[----:B------:R2:W3:Y:S01]  /*1a900*/  MUFU.EX2 R0, R25 ;  /* 0x0000001900007308 */ /* 0x0004e20000000800 */
[----:B-1----:R-:W-:Y:S04]  /*1a910*/  STL [R1+0x550], R24 ;  /* 0x0005501801007387 */ /* 0x002fe80000100800 */
[----:B--2---:R-:W2:Y:S04]  /*1a920*/  LDL R25, [R1+0x284] ;  /* 0x0002840001197983 */ /* 0x004ea80000100800 */
[----:B---3--:R0:W-:Y:S02]  /*1a930*/  STL [R1+0x54c], R0 ;  /* 0x00054c0001007387 */ /* 0x0081e40000100800 */
[----:B0-----:R-:W-:-:S02]  /*1a940*/  FMNMX R0, R29, R28, !PT ;  /* 0x0000001c1d007209 */ /* 0x001fc40007800000 */
[----:B------:R-:W3:Y:S04]  /*1a950*/  LDL.LU R29, [R1+0x18] ;  /* 0x00001800011d7983 */ /* 0x000ee80000300800 */
[----:B------:R0:W-:Y:S04]  /*1a960*/  STL [R1+0x1f08], R28 ;  /* 0x001f081c01007387 */ /* 0x0001e80000100800 */
[----:B0-----:R-:W4:Y:S01]  /*1a970*/  LDL.LU R28, [R1+0x1c] ;  /* 0x00001c00011c7983 */ /* 0x001f220000300800 */
[----:B------:R-:W-:Y:S01]  /*1a980*/  FMUL R16, R16, 1.4426950216293334961 ;  /* 0x3fb8aa3b10107820 */ /* 0x000fe20000400000 */
[----:B------:R-:W-:-:S03]  /*1a990*/  LEA R24, R2, UR6, 0x2 ;  /* 0x0000000602187c11 */ /* 0x000fc6000f8e10ff */
[----:B------:R-:W0:Y:S03]  /*1a9a0*/  MUFU.EX2 R2, R16 ;  /* 0x0000001000027308 */ /* 0x000e260000000800 */
[----:B------:R-:W1:Y:S01]  /*1a9b0*/  LDS R24, [R24+0x100] ;  /* 0x0001000018187984 */ /* 0x000e620000000800 */
[----:B--2---:R-:W-:-:S04]  /*1a9c0*/  FFMA R17, R17, UR9, -R25 ;  /* 0x0000000911117c23 */ /* 0x004fc80008000819 */
[----:B------:R-:W-:Y:S01]  /*1a9d0*/  FMUL R17, R17, 1.4426950216293334961 ;  /* 0x3fb8aa3b11117820 */ /* 0x000fe20000400000 */
[----:B------:R-:W-:Y:S04]  /*1a9e0*/  STL [R1+0x1f0c], R25 ;  /* 0x001f0c1901007387 */ /* 0x000fe80000100800 */
[----:B------:R-:W-:Y:S04]  /*1a9f0*/  STL [R1+0x280], R0 ;  /* 0x0002800001007387 */ /* 0x000fe80000100800 */
[----:B0-----:R-:W-:Y:S04]  /*1aa00*/  STL [R1+0x548], R2 ;  /* 0x0005480201007387 */ /* 0x001fe80000100800 */
[----:B------:R0:W-:Y:S01]  /*1aa10*/  STL [R1+0x1f10], R2 ;  /* 0x001f100201007387 */ /* 0x0001e20000100800 */
[----:B---3--:R-:W-:-:S02]  /*1aa20*/  FFMA R16, R29, UR9, -R0 ;  /* 0x000000091d107c23 */ /* 0x008fc40008000800 */
[----:B------:R2:W3:Y:S02]  /*1aa30*/  MUFU.EX2 R29, R17 ;  /* 0x00000011001d7308 */ /* 0x0004e40000000800 */
[----:B--2---:R-:W-:-:S06]  /*1aa40*/  FMUL R17, R16, 1.4426950216293334961 ;  /* 0x3fb8aa3b10117820 */ /* 0x004fcc0000400000 */
[----:B0-----:R0:W2:Y:S01]  /*1aa50*/  MUFU.EX2 R2, R17 ;  /* 0x0000001100027308 */ /* 0x0010a20000000800 */
[--C-:B----4-:R-:W-:Y:S01]  /*1aa60*/  FFMA R16, R28, UR9, -R0.reuse ;  /* 0x000000091c107c23 */ /* 0x110fe20008000800 */
[----:B---3--:R-:W-:Y:S03]  /*1aa70*/  STL [R1+0x544], R29 ;  /* 0x0005441d01007387 */ /* 0x008fe60000100800 */
[----:B------:R-:W-:Y:S01]  /*1aa80*/  FMUL R16, R16, 1.4426950216293334961 ;  /* 0x3fb8aa3b10107820 */ /* 0x000fe20000400000 */
[--C-:B0-----:R-:W-:Y:S01]  /*1aa90*/  FFMA R17, R3, UR9, -R0.reuse ;  /* 0x0000000903117c23 */ /* 0x101fe20008000800 */
[----:B------:R-:W-:Y:S03]  /*1aaa0*/  STL [R1+0x1f14], R29 ;  /* 0x001f141d01007387 */ /* 0x000fe60000100800 */
[----:B------:R-:W-:Y:S01]  /*1aab0*/  FMUL R17, R17, 1.4426950216293334961 ;  /* 0x3fb8aa3b11117820 */ /* 0x000fe20000400000 */
[----:B--2---:R0:W-:Y:S03]  /*1aac0*/  STL [R1+0x540], R2 ;  /* 0x0005400201007387 */ /* 0x0041e60000100800 */
[----:B------:R-:W-:Y:S08]  /*1aad0*/  MUFU.EX2 R3, R17 ;  /* 0x0000001100037308 */ /* 0x000ff00000000800 */
[----:B0-----:R0:W2:Y:S02]  /*1aae0*/  MUFU.EX2 R2, R16 ;  /* 0x0000001000027308 */ /* 0x0010a40000000800 */
[--C-:B0-----:R-:W-:Y:S01]  /*1aaf0*/  FFMA R16, R12, UR9, -R0.reuse ;  /* 0x000000090c107c23 */ /* 0x101fe20008000800 */
[----:B--2---:R0:W-:Y:S04]  /*1ab00*/  STL [R1+0x53c], R2 ;  /* 0x00053c0201007387 */ /* 0x0041e80000100800 */
[----:B------:R-:W2:Y:S04]  /*1ab10*/  LDL.LU R12, [R1+0x1f2c] ;  /* 0x001f2c00010c7983 */ /* 0x000ea80000300800 */
[----:B0-----:R-:W1:Y:S04]  /*1ab20*/  LDL R2, [R1+0x574] ;  /* 0x0005740001027983 */ /* 0x001e680000100800 */
[----:B------:R0:W-:Y:S02]  /*1ab30*/  STL [R1+0x538], R3 ;  /* 0x0005380301007387 */ /* 0x0001e40000100800 */
[----:B0-----:R-:W0:Y:S01]  /*1ab40*/  S2R R3, SR_TID.X ;  /* 0x0000000000037919 */ /* 0x001e220000002100 */
[----:B------:R-:W-:Y:S01]  /*1ab50*/  FMUL R16, R16, 1.4426950216293334961 ;  /* 0x3fb8aa3b10107820 */ /* 0x000fe20000400000 */
[----:B------:R-:W-:-:S03]  /*1ab60*/  FFMA R17, R26, UR9, -R0 ;  /* 0x000000091a117c23 */ /* 0x000fc60008000800 */
[----:B------:R3:W4:Y:S01]  /*1ab70*/  MUFU.EX2 R29, R16 ;  /* 0x00000010001d7308 */ /* 0x0007220000000800 */
[----:B------:R-:W-:Y:S01]  /*1ab80*/  FMUL R17, R17, 1.4426950216293334961 ;  /* 0x3fb8aa3b11117820 */ /* 0x000fe20000400000 */
[----:B---3--:R-:W-:-:S06]  /*1ab90*/  FFMA R16, R27, UR9, -R0 ;  /* 0x000000091b107c23 */ /* 0x008fcc0008000800 */
[----:B------:R-:W3:Y:S01]  /*1aba0*/  MUFU.EX2 R25, R17 ;  /* 0x0000001100197308 */ /* 0x000ee20000000800 */
[----:B------:R-:W-:Y:S01]  /*1abb0*/  FMUL R16, R16, 1.4426950216293334961 ;  /* 0x3fb8aa3b10107820 */ /* 0x000fe20000400000 */
[----:B0-----:R-:W-:-:S04]  /*1abc0*/  LOP3.LUT R3, R3, 0x1c, RZ, 0xc0, !PT ;  /* 0x0000001c03037812 */ /* 0x001fc800078ec0ff */
[----:B------:R-:W-:Y:S02]  /*1abd0*/  LEA R26, R3, UR6, 0x2 ;  /* 0x00000006031a7c11 */ /* 0x000fe4000f8e10ff */
[----:B------:R-:W0:Y:S01]  /*1abe0*/  MUFU.EX2 R3, R16 ;  /* 0x0000001000037308 */ /* 0x000e220000000800 */
[----:B----4-:R-:W-:Y:S04]  /*1abf0*/  STL [R1+0x534], R29 ;  /* 0x0005341d01007387 */ /* 0x010fe80000100800 */
[----:B------:R-:W-:Y:S04]  /*1ac00*/  STL [R1+0x1f24], R29 ;  /* 0x001f241d01007387 */ /* 0x000fe80000100800 */
[----:B---3--:R-:W-:Y:S04]  /*1ac10*/  STL [R1+0x530], R25 ;  /* 0x0005301901007387 */ /* 0x008fe80000100800 */
[----:B------:R3:W-:Y:S04]  /*1ac20*/  STL [R1+0x1f1c], R25 ;  /* 0x001f1c1901007387 */ /* 0x0007e80000100800 */
[----:B------:R4:W-:Y:S04]  /*1ac30*/  STL [R1+0x1f18], R0 ;  /* 0x001f180001007387 */ /* 0x0009e80000100800 */
[----:B------:R-:W-:Y:S04]  /*1ac40*/  STL [R1+0x1f20], R26 ;  /* 0x001f201a01007387 */ /* 0x000fe80000100800 */
[----:B0-----:R-:W-:Y:S04]  /*1ac50*/  STL [R1+0x52c], R3 ;  /* 0x00052c0301007387 */ /* 0x001fe80000100800 */
[----:B------:R0:W-:Y:S04]  /*1ac60*/  STL [R1+0x1f28], R3 ;  /* 0x001f280301007387 */ /* 0x0001e80000100800 */
[----:B---3--:R-:W3:Y:S04]  /*1ac70*/  LDL R25, [R1+0x578] ;  /* 0x0005780001197983 */ /* 0x008ee80000100800 */
[----:B------:R-:W3:Y:S01]  /*1ac80*/  LDS R16, [R26+0x180] ;  /* 0x000180001a107984 */ /* 0x000ee20000000800 */
[--C-:B------:R-:W-:Y:S01]  /*1ac90*/  FFMA R18, R18, UR9, -R0.reuse ;  /* 0x0000000912127c23 */ /* 0x100fe20008000800 */
[----:B------:R-:W-:-:S03]  /*1aca0*/  FFMA R19, R19, UR9, -R0 ;  /* 0x0000000913137c23 */ /* 0x000fc60008000800 */
[----:B------:R-:W-:Y:S01]  /*1acb0*/  FMUL R18, R18, 1.4426950216293334961 ;  /* 0x3fb8aa3b12127820 */ /* 0x000fe20000400000 */
[----:B------:R-:W-:-:S04]  /*1acc0*/  FMUL R19, R19, 1.4426950216293334961 ;  /* 0x3fb8aa3b13137820 */ /* 0x000fc80000400000 */
[----:B------:R-:W-:Y:S08]  /*1acd0*/  MUFU.EX2 R17, R19 ;  /* 0x0000001300117308 */ /* 0x000ff00000000800 */
[----:B------:R-:W0:Y:S01]  /*1ace0*/  MUFU.EX2 R18, R18 ;  /* 0x0000001200127308 */ /* 0x000e220000000800 */
[----:B-1----:R-:W-:-:S05]  /*1acf0*/  FMNMX R24, R24, R2, !PT ;  /* 0x0000000218187209 */ /* 0x002fca0007800000 */
[--C-:B------:R-:W-:Y:S01]  /*1ad00*/  FFMA R4, R4, UR9, -R24.reuse ;  /* 0x0000000904047c23 */ /* 0x100fe20008000818 */
[----:B------:R-:W-:-:S03]  /*1ad10*/  FFMA R5, R5, UR9, -R24 ;  /* 0x0000000905057c23 */ /* 0x000fc60008000818 */
[----:B------:R-:W-:Y:S01]  /*1ad20*/  FMUL R4, R4, 1.4426950216293334961 ;  /* 0x3fb8aa3b04047820 */ /* 0x000fe20000400000 */
[----:B------:R-:W-:-:S03]  /*1ad30*/  FMUL R5, R5, 1.4426950216293334961 ;  /* 0x3fb8aa3b05057820 */ /* 0x000fc60000400000 */
[----:B----4-:R1:W-:Y:S01]  /*1ad40*/  MUFU.EX2 R0, R4 ;  /* 0x0000000400007308 */ /* 0x0103e20000000800 */
[--C-:B--2---:R-:W-:Y:S01]  /*1ad50*/  FFMA R12, R12, UR9, -R24.reuse ;  /* 0x000000090c0c7c23 */ /* 0x104fe20008000818 */
[----:B------:R-:W-:-:S06]  /*1ad60*/  FFMA R13, R13, UR9, -R24 ;  /* 0x000000090d0d7c23 */ /* 0x000fcc0008000818 */
[----:B------:R2:W-:Y:S01]  /*1ad70*/  MUFU.EX2 R2, R5 ;  /* 0x0000000500027308 */ /* 0x0005e20000000800 */
[----:B-1----:R-:W-:-:S04]  /*1ad80*/  FFMA R4, R8, UR9, -R24 ;  /* 0x0000000908047c23 */ /* 0x002fc80008000818 */
[----:B------:R-:W-:Y:S01]  /*1ad90*/  FMUL R4, R4, 1.4426950216293334961 ;  /* 0x3fb8aa3b04047820 */ /* 0x000fe20000400000 */
[----:B--2---:R-:W-:-:S03]  /*1ada0*/  FFMA R5, R9, UR9, -R24 ;  /* 0x0000000909057c23 */ /* 0x004fc60008000818 */
[----:B------:R1:W-:Y:S01]  /*1adb0*/  MUFU.EX2 R28, R4 ;  /* 0x00000004001c7308 */ /* 0x0003e20000000800 */
[----:B------:R-:W-:Y:S01]  /*1adc0*/  FMUL R5, R5, 1.4426950216293334961 ;  /* 0x3fb8aa3b05057820 */ /* 0x000fe20000400000 */
[----:B------:R-:W-:Y:S01]  /*1add0*/  FMUL R12, R12, 1.4426950216293334961 ;  /* 0x3fb8aa3b0c0c7820 */ /* 0x000fe20000400000 */
[----:B------:R-:W-:-:S05]  /*1ade0*/  FMUL R13, R13, 1.4426950216293334961 ;  /* 0x3fb8aa3b0d0d7820 */ /* 0x000fca0000400000 */
[----:B------:R2:W-:Y:S01]  /*1adf0*/  MUFU.EX2 R27, R5 ;  /* 0x00000005001b7308 */ /* 0x0005e20000000800 */
[----:B-1----:R-:W-:-:S04]  /*1ae00*/  FFMA R4, R20, UR9, -R24 ;  /* 0x0000000914047c23 */ /* 0x002fc80008000818 */
[----:B------:R-:W-:Y:S01]  /*1ae10*/  FMUL R4, R4, 1.4426950216293334961 ;  /* 0x3fb8aa3b04047820 */ /* 0x000fe20000400000 */
[----:B--2---:R-:W-:Y:S02]  /*1ae20*/  FFMA R5, R21, UR9, -R24 ;  /* 0x0000000915057c23 */ /* 0x004fe40008000818 */
[----:B------:R-:W1:Y:S02]  /*1ae30*/  MUFU.EX2 R29, R12 ;  /* 0x0000000c001d7308 */ /* 0x000e640000000800 */
[----:B------:R-:W-:-:S06]  /*1ae40*/  FMUL R5, R5, 1.4426950216293334961 ;  /* 0x3fb8aa3b05057820 */ /* 0x000fcc0000400000 */
[----:B0-----:R-:W0:Y:S08]  /*1ae50*/  MUFU.EX2 R3, R13 ;  /* 0x0000000d00037308 */ /* 0x001e300000000800 */
[----:B------:R2:W4:Y:S08]  /*1ae60*/  MUFU.EX2 R13, R4 ;  /* 0x00000004000d7308 */ /* 0x0005300000000800 */
[----:B------:R5:W0:Y:S01]  /*1ae70*/  MUFU.EX2 R12, R5 ;  /* 0x00000005000c7308 */ /* 0x000a220000000800 */
[----:B---3--:R-:W-:-:S05]  /*1ae80*/  FMNMX R8, R16, R25, !PT ;  /* 0x0000001910087209 */ /* 0x008fca0007800000 */
[--C-:B--2---:R-:W-:Y:S01]  /*1ae90*/  FFMA R4, R14, UR9, -R8.reuse ;  /* 0x000000090e047c23 */ /* 0x104fe20008000808 */
[--C-:B-----5:R-:W-:Y:S01]  /*1aea0*/  FFMA R5, R15, UR9, -R8.reuse ;  /* 0x000000090f057c23 */ /* 0x120fe20008000808 */
[--C-:B------:R-:W-:Y:S02]  /*1aeb0*/  FFMA R6, R6, UR9, -R8.reuse ;  /* 0x0000000906067c23 */ /* 0x100fe40008000808 */
[----:B------:R-:W-:Y:S01]  /*1aec0*/  FMUL R4, R4, 1.4426950216293334961 ;  /* 0x3fb8aa3b04047820 */ /* 0x000fe20000400000 */
[----:B------:R-:W-:Y:S01]  /*1aed0*/  FMUL R5, R5, 1.4426950216293334961 ;  /* 0x3fb8aa3b05057820 */ /* 0x000fe20000400000 */
[----:B------:R-:W-:Y:S01]  /*1aee0*/  FFMA R7, R7, UR9, -R8 ;  /* 0x0000000907077c23 */ /* 0x000fe20008000808 */
[----:B------:R-:W-:Y:S01]  /*1aef0*/  FMUL R6, R6, 1.4426950216293334961 ;  /* 0x3fb8aa3b06067820 */ /* 0x000fe20000400000 */
[----:B------:R2:W3:Y:S01]  /*1af00*/  MUFU.EX2 R25, R4 ;  /* 0x0000000400197308 */ /* 0x0004e20000000800 */
[----:B------:R5:W-:Y:S01]  /*1af10*/  STL [R1+0x27c], R24 ;  /* 0x00027c1801007387 */ /* 0x000be20000100800 */
[----:B------:R-:W-:-:S03]  /*1af20*/  FMUL R7, R7, 1.4426950216293334961 ;  /* 0x3fb8aa3b07077820 */ /* 0x000fc60000400000 */
[----:B------:R-:W-:Y:S03]  /*1af30*/  STL [R1+0x528], R18 ;  /* 0x0005281201007387 */ /* 0x000fe60000100800 */
[----:B------:R0:W2:Y:S01]  /*1af40*/  MUFU.EX2 R26, R5 ;  /* 0x00000005001a7308 */ /* 0x0000a20000000800 */
[----:B------:R-:W-:Y:S04]  /*1af50*/  STL [R1+0x524], R17 ;  /* 0x0005241101007387 */ /* 0x000fe80000100800 */
[----:B-1----:R-:W-:Y:S03]  /*1af60*/  STL [R1+0x520], R29 ;  /* 0x0005201d01007387 */ /* 0x002fe60000100800 */
[----:B------:R1:W1:Y:S01]  /*1af70*/  MUFU.EX2 R15, R6 ;  /* 0x00000006000f7308 */ /* 0x0002620000000800 */
[----:B0-----:R-:W-:Y:S04]  /*1af80*/  STL [R1+0x51c], R3 ;  /* 0x00051c0301007387 */ /* 0x001fe80000100800 */
[----:B------:R-:W-:Y:S03]  /*1af90*/  STL [R1+0x518], R0 ;  /* 0x0005180001007387 */ /* 0x000fe60000100800 */
[----:B------:R0:W0:Y:S01]  /*1afa0*/  MUFU.EX2 R21, R7 ;  /* 0x0000000700157308 */ /* 0x0000220000000800 */
[----:B------:R-:W-:Y:S04]  /*1afb0*/  STL [R1+0x514], R2 ;  /* 0x0005140201007387 */ /* 0x000fe80000100800 */
[----:B------:R-:W-:Y:S04]  /*1afc0*/  STL [R1+0x510], R28 ;  /* 0x0005101c01007387 */ /* 0x000fe80000100800 */
[----:B------:R-:W3:Y:S01]  /*1afd0*/  LDL R20, [R1+0x550] ;  /* 0x0005500001147983 */ /* 0x000ee20000100800 */
[----:B--2---:R-:W-:-:S03]  /*1afe0*/  FFMA R4, R10, UR9, -R8 ;  /* 0x000000090a047c23 */ /* 0x004fc60008000808 */
[----:B------:R2:W-:Y:S04]  /*1aff0*/  STL [R1+0x278], R8 ;  /* 0x0002780801007387 */ /* 0x0005e80000100800 */
[----:B-----5:R-:W5:Y:S04]  /*1b000*/  LDL R24, [R1+0x54c] ;  /* 0x00054c0001187983 */ /* 0x020f680000100800 */
[----:B------:R-:W-:Y:S04]  /*1b010*/  STL [R1+0x50c], R27 ;  /* 0x00050c1b01007387 */ /* 0x000fe80000100800 */
[----:B------:R-:W5:Y:S01]  /*1b020*/  LDL R14, [R1+0x554] ;  /* 0x00055400010e7983 */ /* 0x000f620000100800 */
[----:B------:R-:W-:-:S03]  /*1b030*/  FMUL R4, R4, 1.4426950216293334961 ;  /* 0x3fb8aa3b04047820 */ /* 0x000fc60000400000 */
[----:B----4-:R-:W-:Y:S04]  /*1b040*/  STL [R1+0x508], R13 ;  /* 0x0005080d01007387 */ /* 0x010fe80000100800 */
[----:B------:R-:W-:Y:S04]  /*1b050*/  STL [R1+0x504], R12 ;  /* 0x0005040c01007387 */ /* 0x000fe80000100800 */
[----:B---3--:R-:W-:Y:S01]  /*1b060*/  STL [R1+0x500], R25 ;  /* 0x0005001901007387 */ /* 0x008fe20000100800 */
[----:B------:R-:W-:-:S03]  /*1b070*/  FFMA R5, R11, UR9, -R8 ;  /* 0x000000090b057c23 */ /* 0x000fc60008000808 */
[----:B-1----:R-:W3:Y:S01]  /*1b080*/  LDL R6, [R1+0x540] ;  /* 0x0005400001067983 */ /* 0x002ee20000100800 */
[----:B------:R1:W4:Y:S03]  /*1b090*/  MUFU.EX2 R19, R4 ;  /* 0x0000000400137308 */ /* 0x0003260000000800 */
[----:B------:R2:W-:Y:S04]  /*1b0a0*/  STL [R1+0x4fc], R26 ;  /* 0x0004fc1a01007387 */ /* 0x0005e80000100800 */
[----:B------:R-:W3:Y:S04]  /*1b0b0*/  LDL R10, [R1+0x538] ;  /* 0x00053800010a7983 */ /* 0x000ee80000100800 */
[----:B0-----:R-:W3:Y:S01]  /*1b0c0*/  LDL R7, [R1+0x560] ;  /* 0x0005600001077983 */ /* 0x001ee20000100800 */
[----:B-1----:R-:W-:-:S03]  /*1b0d0*/  FFMA R4, R22, UR9, -R8 ;  /* 0x0000000916047c23 */ /* 0x002fc60008000808 */
[----:B------:R-:W-:Y:S04]  /*1b0e0*/  STL [R1+0x4f8], R15 ;  /* 0x0004f80f01007387 */ /* 0x000fe80000100800 */
[----:B------:R-:W3:Y:S04]  /*1b0f0*/  LDL R11, [R1+0x558] ;  /* 0x00055800010b7983 */ /* 0x000ee80000100800 */
[----:B------:R-:W-:Y:S04]  /*1b100*/  STL [R1+0x4f4], R21 ;  /* 0x0004f41501007387 */ /* 0x000fe80000100800 */
[----:B------:R-:W3:Y:S01]  /*1b110*/  LDL R22, [R1+0x53c] ;  /* 0x00053c0001167983 */ /* 0x000ee20000100800 */
[----:B------:R-:W-:Y:S01]  /*1b120*/  FMUL R5, R5, 1.4426950216293334961 ;  /* 0x3fb8aa3b05057820 */ /* 0x000fe20000400000 */
[----:B------:R-:W-:-:S03]  /*1b130*/  FMUL R4, R4, 1.4426950216293334961 ;  /* 0x3fb8aa3b04047820 */ /* 0x000fc60000400000 */
[----:B------:R0:W1:Y:S02]  /*1b140*/  MUFU.EX2 R16, R5 ;  /* 0x0000000500107308 */ /* 0x0000640000000800 */
[----:B0-----:R-:W-:-:S06]  /*1b150*/  FFMA R5, R23, UR9, -R8 ;  /* 0x0000000917057c23 */ /* 0x001fcc0008000808 */
[----:B--2---:R-:W0:Y:S01]  /*1b160*/  MUFU.EX2 R8, R4 ;  /* 0x0000000400087308 */ /* 0x004e220000000800 */
[----:B------:R-:W-:Y:S01]  /*1b170*/  FMUL R5, R5, 1.4426950216293334961 ;  /* 0x3fb8aa3b05057820 */ /* 0x000fe20000400000 */
[----:B----4-:R-:W-:Y:S04]  /*1b180*/  STL [R1+0x4f0], R19 ;  /* 0x0004f01301007387 */ /* 0x010fe80000100800 */
[----:B------:R-:W2:Y:S02]  /*1b190*/  LDL R23, [R1+0x55c] ;  /* 0x00055c0001177983 */ /* 0x000ea40000100800 */
[----:B------:R3:W4:Y:S02]  /*1b1a0*/  MUFU.EX2 R9, R5 ;  /* 0x0000000500097308 */ /* 0x0007240000000800 */
[----:B-1----:R-:W-:Y:S04]  /*1b1b0*/  STL [R1+0x4ec], R16 ;  /* 0x0004ec1001007387 */ /* 0x002fe80000100800 */
[----:B0-----:R0:W-:Y:S01]  /*1b1c0*/  STL [R1+0x4e8], R8 ;  /* 0x0004e80801007387 */ /* 0x0011e20000100800 */
[----:B------:R-:W-:Y:S01]  /*1b1d0*/  FADD R4, R25, R26 ;  /* 0x0000001a19047221 */ /* 0x000fe20000000000 */
[----:B------:R-:W-:Y:S01]  /*1b1e0*/  BAR.SYNC.DEFER_BLOCKING 0x0 ;  /* 0x0000000000007b1d */ /* 0x000fe20000010000 */
[----:B---3--:R-:W-:Y:S01]  /*1b1f0*/  FADD R5, R6, R22 ;  /* 0x0000001606057221 */ /* 0x008fe20000000000 */
[----:B------:R-:W-:-:S04]  /*1b200*/  FADD R6, R29, R3 ;  /* 0x000000031d067221 */ /* 0x000fc80000000000 */
[----:B------:R-:W3:Y:S04]  /*1b210*/  LDL.LU R3, [R1+0x1f28] ;  /* 0x001f280001037983 */ /* 0x000ee80000300800 */
[----:B------:R-:W2:Y:S04]  /*1b220*/  LDL.LU R29, [R1+0x1f24] ;  /* 0x001f2400011d7983 */ /* 0x000ea80000300800 */
[----:B----4-:R-:W-:Y:S04]  /*1b230*/  STL [R1+0x4e4], R9 ;  /* 0x0004e40901007387 */ /* 0x010fe80000100800 */
[----:B------:R-:W4:Y:S04]  /*1b240*/  LDL.LU R26, [R1+0x1f20] ;  /* 0x001f2000011a7983 */ /* 0x000f280000300800 */
[----:B------:R-:W3:Y:S01]  /*1b250*/  LDL.LU R25, [R1+0x1f1c] ;  /* 0x001f1c0001197983 */ /* 0x000ee20000300800 */
[----:B------:R-:W-:Y:S01]  /*1b260*/  FADD R5, R10, R5 ;  /* 0x000000050a057221 */ /* 0x000fe20000000000 */
[----:B------:R-:W-:-:S02]  /*1b270*/  FADD R6, R0, R6 ;  /* 0x0000000600067221 */ /* 0x000fc40000000000 */
[----:B------:R-:W4:Y:S02]  /*1b280*/  LDL.LU R0, [R1+0x1f18] ;  /* 0x001f180001007983 */ /* 0x000f240000300800 */
[----:B------:R-:W-:-:S04]  /*1b290*/  FADD R6, R2, R6 ;  /* 0x0000000602067221 */ /* 0x000fc80000000000 */
[----:B------:R-:W-:Y:S01]  /*1b2a0*/  FADD R6, R28, R6 ;  /* 0x000000061c067221 */ /* 0x000fe20000000000 */
[----:B--2---:R-:W-:Y:S02]  /*1b2b0*/  FADD R5, R29, R5 ;  /* 0x000000051d057221 */ /* 0x004fe40000000000 */
[----:B------:R-:W2:Y:S04]  /*1b2c0*/  LDL.LU R29, [R1+0x1f14] ;  /* 0x001f1400011d7983 */ /* 0x000ea80000300800 */
[----:B------:R-:W2:Y:S01]  /*1b2d0*/  LDL.LU R2, [R1+0x1f10] ;  /* 0x001f100001027983 */ /* 0x000ea20000300800 */
[----:B---3--:R-:W-:-:S03]  /*1b2e0*/  FADD R5, R25, R5 ;  /* 0x0000000519057221 */ /* 0x008fc60000000000 */
[----:B------:R-:W3:Y:S01]  /*1b2f0*/  LDL.LU R25, [R1+0x1f0c] ;  /* 0x001f0c0001197983 */ /* 0x000ee20000300800 */
[----:B------:R-:W-:-:S03]  /*1b300*/  FADD R5, R3, R5 ;  /* 0x0000000503057221 */ /* 0x000fc60000000000 */
[----:B------:R-:W3:Y:S04]  /*1b310*/  LDL.LU R28, [R1+0x1f08] ;  /* 0x001f0800011c7983 */ /* 0x000ee80000300800 */
[----:B------:R-:W3:Y:S01]  /*1b320*/  LDL.LU R3, [R1+0x1f04] ;  /* 0x001f040001037983 */ /* 0x000ee20000300800 */
[----:B------:R-:W-:Y:S01]  /*1b330*/  FADD R7, R7, R23 ;  /* 0x0000001707077221 */ /* 0x000fe20000000000 */
[----:B------:R-:W-:-:S03]  /*1b340*/  FADD R4, R15, R4 ;  /* 0x000000040f047221 */ /* 0x000fc60000000000 */
[----:B------:R-:W-:Y:S01]  /*1b350*/  FADD R7, R11, R7 ;  /* 0x000000070b077221 */ /* 0x000fe20000000000 */
[----:B------:R-:W-:-:S03]  /*1b360*/  FADD R4, R21, R4 ;  /* 0x0000000415047221 */ /* 0x000fc60000000000 */
[----:B-----5:R-:W-:Y:S01]  /*1b370*/  FADD R7, R14, R7 ;  /* 0x000000070e077221 */ /* 0x020fe20000000000 */
[----:B------:R-:W-:-:S03]  /*1b380*/  FADD R4, R19, R4 ;  /* 0x0000000413047221 */ /* 0x000fc60000000000 */
[----:B------:R-:W-:Y:S01]  /*1b390*/  FADD R7, R20, R7 ;  /* 0x0000000714077221 */ /* 0x000fe20000000000 */
[----:B------:R-:W-:Y:S01]  /*1b3a0*/  FADD R4, R16, R4 ;  /* 0x0000000410047221 */ /* 0x000fe20000000000 */
[----:B------:R-:W-:Y:S02]  /*1b3b0*/  FADD R5, R18, R5 ;  /* 0x0000000512057221 */ /* 0x000fe40000000000 */
[----:B------:R-:W-:Y:S01]  /*1b3c0*/  FADD R7, R24, R7 ;  /* 0x0000000718077221 */ /* 0x000fe20000000000 */
[----:B------:R-:W-:Y:S01]  /*1b3d0*/  FADD R4, R8, R4 ;  /* 0x0000000408047221 */ /* 0x000fe20000000000 */
[----:B0-----:R-:W-:Y:S01]  /*1b3e0*/  FADD R8, R17, R5 ;  /* 0x0000000511087221 */ /* 0x001fe20000000000 */
[----:B------:R-:W-:-:S04]  /*1b3f0*/  FADD R6, R27, R6 ;  /* 0x000000061b067221 */ /* 0x000fc80000000000 */
[----:B------:R-:W-:Y:S01]  /*1b400*/  FADD R6, R13, R6 ;  /* 0x000000060d067221 */ /* 0x000fe20000000000 */
[----:B------:R-:W-:-:S03]  /*1b410*/  FADD R4, R9, R4 ;  /* 0x0000000409047221 */ /* 0x000fc60000000000 */
[----:B------:R-:W-:Y:S01]  /*1b420*/  FADD R6, R12, R6 ;  /* 0x000000060c067221 */ /* 0x000fe20000000000 */
[----:B------:R-:W0:Y:S04]  /*1b430*/  SHFL.BFLY PT, R9, R8, 0x2, 0x1f ;  /* 0x0c401f0008097f89 */ /* 0x000e2800000e0000 */
[----:B------:R-:W1:Y:S01]  /*1b440*/  SHFL.BFLY PT, R5, R4, 0x2, 0x1f ;  /* 0x0c401f0004057f89 */ /* 0x000e6200000e0000 */
[----:B0-----:R-:W-:Y:S01]  /*1b450*/  FADD R9, R8, R9 ;  /* 0x0000000908097221 */ /* 0x001fe20000000000 */
[----:B-1----:R-:W-:Y:S01]  /*1b460*/  FADD R5, R4, R5 ;  /* 0x0000000504057221 */ /* 0x002fe20000000000 */
[----:B--2---:R-:W-:Y:S02]  /*1b470*/  FADD R7, R2, R7 ;  /* 0x0000000702077221 */ /* 0x004fe40000000000 */
[----:B------:R-:W2:Y:S04]  /*1b480*/  LDL.LU R2, [R1+0x1f00] ;  /* 0x001f000001027983 */ /* 0x000ea80000300800 */
[----:B------:R-:W2:Y:S04]  /*1b490*/  LDL.64 R16, [R1+0x1a0] ;  /* 0x0001a00001107983 */ /* 0x000ea80000100a00 */
[----:B------:R-:W5:Y:S01]  /*1b4a0*/  LDL.64 R14, [R1+0xd78] ;  /* 0x000d7800010e7983 */ /* 0x000f620000100a00 */
[----:B------:R-:W-:-:S03]  /*1b4b0*/  FADD R10, R29, R7 ;  /* 0x000000071d0a7221 */ /* 0x000fc60000000000 */
[----:B------:R-:W0:Y:S04]  /*1b4c0*/  SHFL.BFLY PT, R7, R6, 0x2, 0x1f ;  /* 0x0c401f0006077f89 */ /* 0x000e2800000e0000 */
[----:B------:R-:W1:Y:S04]  /*1b4d0*/  SHFL.BFLY PT, R11, R10, 0x2, 0x1f ;  /* 0x0c401f000a0b7f89 */ /* 0x000e6800000e0000 */
[----:B------:R-:W4:Y:S04]  /*1b4e0*/  LDL.64 R12, [R1+0xd70] ;  /* 0x000d7000010c7983 */ /* 0x000f280000100a00 */
[----:B------:R-:W4:Y:S04]  /*1b4f0*/  LDL.64 R22, [R1+0xcd0] ;  /* 0x000cd00001167983 */ /* 0x000f280000100a00 */
[----:B------:R-:W4:Y:S04]  /*1b500*/  LDL.64 R20, [R1+0xcc8] ;  /* 0x000cc80001147983 */ /* 0x000f280000100a00 */
[----:B------:R-:W4:Y:S01]  /*1b510*/  LDL.64 R18, [R1+0xcc0] ;  /* 0x000cc00001127983 */ /* 0x000f220000100a00 */
[----:B0-----:R-:W-:Y:S01]  /*1b520*/  FADD R7, R6, R7 ;  /* 0x0000000706077221 */ /* 0x001fe20000000000 */
[----:B-1----:R-:W-:-:S02]  /*1b530*/  FADD R11, R10, R11 ;  /* 0x0000000b0a0b7221 */ /* 0x002fc40000000000 */
[----:B------:R-:W0:Y:S04]  /*1b540*/  SHFL.BFLY PT, R6, R9, 0x1, 0x1f ;  /* 0x0c201f0009067f89 */ /* 0x000e2800000e0000 */
[----:B------:R-:W1:Y:S04]  /*1b550*/  SHFL.BFLY PT, R4, R11, 0x1, 0x1f ;  /* 0x0c201f000b047f89 */ /* 0x000e6800000e0000 */
[----:B------:R-:W3:Y:S04]  /*1b560*/  SHFL.BFLY PT, R8, R7, 0x1, 0x1f ;  /* 0x0c201f0007087f89 */ /* 0x000ee800000e0000 */
[----:B------:R-:W3:Y:S01]  /*1b570*/  SHFL.BFLY PT, R10, R5, 0x1, 0x1f ;  /* 0x0c201f00050a7f89 */ /* 0x000ee200000e0000 */
[----:B------:R-:W3:Y:S01]  /*1b580*/  S2R R29, SR_TID.X ;  /* 0x00000000001d7919 */ /* 0x000ee20000002100 */
[----:B0-----:R-:W-:Y:S01]  /*1b590*/  FADD R6, R9, R6 ;  /* 0x0000000609067221 */ /* 0x001fe20000000000 */
[----:B-1----:R-:W-:Y:S01]  /*1b5a0*/  FADD R4, R11, R4 ;  /* 0x000000040b047221 */ /* 0x002fe20000000000 */
[----:B---3--:R-:W-:Y:S01]  /*1b5b0*/  FADD R7, R7, R8 ;  /* 0x0000000807077221 */ /* 0x008fe20000000000 */
[----:B------:R-:W-:-:S03]  /*1b5c0*/  FADD R5, R5, R10 ;  /* 0x0000000a05057221 */ /* 0x000fc60000000000 */
[----:B------:R-:W-:Y:S04]  /*1b5d0*/  @!P0 STS [R3], R4 ;  /* 0x0000000403008388 */ /* 0x000fe80000000800 */
[----:B------:R-:W-:Y:S04]  /*1b5e0*/  @!P0 STS [R3+0x80], R6 ;  /* 0x0000800603008388 */ /* 0x000fe80000000800 */
[----:B------:R-:W-:Y:S04]  /*1b5f0*/  @!P0 STS [R3+0x100], R7 ;  /* 0x0001000703008388 */ /* 0x000fe80000000800 */
[----:B------:R-:W-:Y:S01]  /*1b600*/  @!P0 STS [R3+0x180], R5 ;  /* 0x0001800503008388 */ /* 0x000fe20000000800 */
[----:B------:R-:W-:-:S03]  /*1b610*/  LOP3.LUT R29, R29, 0x7f, RZ, 0xc0, !PT ;  /* 0x0000007f1d1d7812 */ /* 0x000fc600078ec0ff */
[----:B------:R-:W3:Y:S01]  /*1b620*/  LDL.64 R8, [R1+0xce0] ;  /* 0x000ce00001087983 */ /* 0x000ee20000100a00 */
[----:B------:R-:W-:Y:S01]  /*1b630*/  LEA R29, R29, UR6, 0x2 ;  /* 0x000000061d1d7c11 */ /* 0x000fe2000f8e10ff */
[----:B------:R-:W-:Y:S06]  /*1b640*/  BAR.SYNC.DEFER_BLOCKING 0x0 ;  /* 0x0000000000007b1d */ /* 0x000fec0000010000 */
[----:B------:R-:W3:Y:S04]  /*1b650*/  LDL.64 R10, [R1+0xcd8] ;  /* 0x000cd800010a7983 */ /* 0x000ee80000100a00 */
[----:B------:R-:W0:Y:S04]  /*1b660*/  LDS R3, [R29] ;  /* 0x000000001d037984 */ /* 0x000e280000000800 */
[----:B0-----:R-:W0:Y:S02]  /*1b670*/  SHFL.BFLY PT, R4, R3, 0x2, 0x1f ;  /* 0x0c401f0003047f89 */ /* 0x001e2400000e0000 */
[----:B0-----:R-:W-:-:S05]  /*1b680*/  FADD R3, R3, R4 ;  /* 0x0000000403037221 */ /* 0x001fca0000000000 */
[----:B------:R-:W0:Y:S02]  /*1b690*/  SHFL.BFLY PT, R4, R3, 0x1, 0x1f ;  /* 0x0c201f0003047f89 */ /* 0x000e2400000e0000 */
[----:B0-----:R-:W-:-:S05]  /*1b6a0*/  FADD R3, R3, R4 ;  /* 0x0000000403037221 */ /* 0x001fca0000000000 */
[----:B------:R0:W-:Y:S01]  /*1b6b0*/  @!P0 STS [R29], R3 ;  /* 0x000000031d008388 */ /* 0x0001e20000000800 */
[C---:B--2---:R-:W-:Y:S01]  /*1b6c0*/  IMAD.WIDE R4, R2.reuse, 0x2, R16 ;  /* 0x0000000202047825 */ /* 0x044fe200078e0210 */
[----:B------:R-:W-:Y:S03]  /*1b6d0*/  BAR.SYNC.DEFER_BLOCKING 0x0 ;  /* 0x0000000000007b1d */ /* 0x000fe60000010000 */
[----:B-----5:R-:W-:-:S03]  /*1b6e0*/  IMAD.WIDE R6, R2, 0x2, R14 ;  /* 0x0000000202067825 */ /* 0x020fc600078e020e */
[----:B------:R-:W2:Y:S04]  /*1b6f0*/  LDL.64 R16, [R1+0xcb8] ;  /* 0x000cb80001107983 */ /* 0x000ea80000100a00 */
[----:B------:R-:W5:Y:S04]  /*1b700*/  LDL.64 R14, [R1+0xcb0] ;  /* 0x000cb000010e7983 */ /* 0x000f680000100a00 */
[----:B------:R1:W2:Y:S04]  /*1b710*/  LDG.E.U16 R27, desc[UR10][R4.64] ;  /* 0x0000000a041b7981 */ /* 0x0002a8000c1e1500 */
[----:B------:R0:W2:Y:S04]  /*1b720*/  LDG.E.U16 R24, desc[UR10][R6.64] ;  /* 0x0000000a06187981 */ /* 0x0000a8000c1e1500 */
[----:B------:R-:W1:Y:S04]  /*1b730*/  LDL.64 R4, [R1+0xcf0] ;  /* 0x000cf00001047983 */ /* 0x000e680000100a00 */
[----:B------:R-:W0:Y:S01]  /*1b740*/  LDL.64 R6, [R1+0xce8] ;  /* 0x000ce80001067983 */ /* 0x000e220000100a00 */
[----:B-1----:R-:W-:-:S04]  /*1b750*/  IMAD.WIDE R4, R2, 0x2, R4 ;  /* 0x0000000202047825 */ /* 0x002fc800078e0204 */
[C---:B0-----:R-:W-:Y:S02]  /*1b760*/  IMAD.WIDE R6, R2.reuse, 0x2, R6 ;  /* 0x0000000202067825 */ /* 0x041fe400078e0206 */
[----:B------:R-:W5:Y:S04]  /*1b770*/  LDG.E.U16 R5, desc[UR10][R4.64] ;  /* 0x0000000a04057981 */ /* 0x000f68000c1e1500 */
[----:B------:R-:W5:Y:S01]  /*1b780*/  LDG.E.U16 R3, desc[UR10][R6.64] ;  /* 0x0000000a06037981 */ /* 0x000f62000c1e1500 */
[----:B---3--:R-:W-:-:S04]  /*1b790*/  IMAD.WIDE R8, R2, 0x2, R8 ;  /* 0x0000000202087825 */ /* 0x008fc800078e0208 */
[C---:B------:R-:W-:Y:S01]  /*1b7a0*/  IMAD.WIDE R10, R2.reuse, 0x2, R10 ;  /* 0x00000002020a7825 */ /* 0x040fe200078e020a */
[----:B------:R0:W3:Y:S04]  /*1b7b0*/  LDG.E.U16 R29, desc[UR10][R8.64] ;  /* 0x0000000a081d7981 */ /* 0x0000e8000c1e1500 */
[----:B--2---:R1:W-:Y:S01]  /*1b7c0*/  STL [R1+0x4d0], R27 ;  /* 0x0004d01b01007387 */ /* 0x0043e20000100800 */
[----:B----4-:R-:W-:-:S03]  /*1b7d0*/  IMAD.WIDE R12, R2, 0x2, R12 ;  /* 0x00000002020c7825 */ /* 0x010fc600078e020c */
[----:B------:R2:W-:Y:S04]  /*1b7e0*/  STL [R1+0x4cc], R24 ;  /* 0x0004cc1801007387 */ /* 0x0005e80000100800 */
[----:B-1----:R1:W4:Y:S04]  /*1b7f0*/  LDG.E.U16 R27, desc[UR10][R10.64] ;  /* 0x0000000a0a1b7981 */ /* 0x002328000c1e1500 */
[----:B--2---:R2:W2:Y:S04]  /*1b800*/  LDG.E.U16 R24, desc[UR10][R12.64] ;  /* 0x0000000a0c187981 */ /* 0x0044a8000c1e1500 */
[----:B-----5:R5:W-:Y:S04]  /*1b810*/  STL [R1+0x4e0], R5 ;  /* 0x0004e00501007387 */ /* 0x020be80000100800 */
[----:B------:R0:W-:Y:S01]  /*1b820*/  STL [R1+0x4dc], R3 ;  /* 0x0004dc0301007387 */ /* 0x0001e20000100800 */
[----:B-----5:R-:W-:-:S05]  /*1b830*/  IMAD.WIDE R4, R2, 0x2, R22 ;  /* 0x0000000202047825 */ /* 0x020fca00078e0216 */
[----:B0-----:R-:W5:Y:S01]  /*1b840*/  LDG.E.U16 R3, desc[UR10][R4.64] ;  /* 0x0000000a04037981 */ /* 0x001f62000c1e1500 */
[----:B------:R-:W-:-:S03]  /*1b850*/  IMAD.WIDE R6, R2, 0x2, R20 ;  /* 0x0000000202067825 */ /* 0x000fc600078e0214 */
[----:B------:R-:W5:Y:S01]  /*1b860*/  LDL.64 R4, [R1+0xca8] ;  /* 0x000ca80001047983 */ /* 0x000f620000100a00 */
[----:B------:R-:W-:-:S03]  /*1b870*/  IMAD.WIDE R8, R2, 0x2, R18 ;  /* 0x0000000202087825 */ /* 0x000fc600078e0212 */
[----:B---3--:R0:W-:Y:S01]  /*1b880*/  STL [R1+0x4d8], R29 ;  /* 0x0004d81d01007387 */ /* 0x0081e20000100800 */
[----:B-1----:R-:W-:-:S03]  /*1b890*/  IMAD.WIDE R10, R2, 0x2, R16 ;  /* 0x00000002020a7825 */ /* 0x002fc600078e0210 */
[----:B0-----:R0:W3:Y:S01]  /*1b8a0*/  LDG.E.U16 R29, desc[UR10][R6.64] ;  /* 0x0000000a061d7981 */ /* 0x0010e2000c1e1500 */
[----:B--2---:R-:W-:-:S03]  /*1b8b0*/  IMAD.WIDE R12, R2, 0x2, R14 ;  /* 0x00000002020c7825 */ /* 0x004fc600078e020e */
[----:B------:R-:W0:Y:S04]  /*1b8c0*/  LDL.64 R6, [R1+0xd68] ;  /* 0x000d680001067983 */ /* 0x000e280000100a00 */
[----:B----4-:R1:W-:Y:S04]  /*1b8d0*/  STL [R1+0x4d4], R27 ;  /* 0x0004d41b01007387 */ /* 0x0103e80000100800 */
[----:B------:R-:W2:Y:S04]  /*1b8e0*/  LDL.64 R22, [R1+0xc90] ;  /* 0x000c900001167983 */ /* 0x000ea80000100a00 */
[----:B------:R-:W4:Y:S04]  /*1b8f0*/  LDL.64 R20, [R1+0xc88] ;  /* 0x000c880001147983 */ /* 0x000f280000100a00 */
[----:B-1----:R-:W2:Y:S04]  /*1b900*/  LDG.E.U16 R27, desc[UR10][R8.64] ;  /* 0x0000000a081b7981 */ /* 0x002ea8000c1e1500 */
[----:B------:R-:W4:Y:S04]  /*1b910*/  LDL.64 R18, [R1+0xc80] ;  /* 0x000c800001127983 */ /* 0x000f280000100a00 */
[----:B------:R-:W4:Y:S04]  /*1b920*/  LDL.64 R16, [R1+0xc78] ;  /* 0x000c780001107983 */ /* 0x000f280000100a00 */
[----:B------:R-:W4:Y:S04]  /*1b930*/  LDL.64 R8, [R1+0xd60] ;  /* 0x000d600001087983 */ /* 0x000f280000100a00 */
[----:B------:R-:W4:Y:S04]  /*1b940*/  LDL.64 R14, [R1+0xc70] ;  /* 0x000c7000010e7983 */ /* 0x000f280000100a00 */
[----:B------:R1:W-:Y:S04]  /*1b950*/  STL [R1+0x4b0], R24 ;  /* 0x0004b01801007387 */ /* 0x0003e80000100800 */
[----:B-1----:R-:W4:Y:S04]  /*1b960*/  LDG.E.U16 R24, desc[UR10][R10.64] ;  /* 0x0000000a0a187981 */ /* 0x002f28000c1e1500 */
[----:B------:R-:W4:Y:S04]  /*1b970*/  LDL.64 R10, [R1+0xca0] ;  /* 0x000ca000010a7983 */ /* 0x000f280000100a00 */
[----:B-----5:R1:W-:Y:S04]  /*1b980*/  STL [R1+0x4c8], R3 ;  /* 0x0004c80301007387 */ /* 0x0203e80000100800 */
[----:B-1----:R-:W5:Y:S04]  /*1b990*/  LDG.E.U16 R3, desc[UR10][R12.64] ;  /* 0x0000000a0c037981 */ /* 0x002f68000c1e1500 */
[----:B------:R-:W5:Y:S01]  /*1b9a0*/  LDL.64 R12, [R1+0xc98] ;  /* 0x000c9800010c7983 */ /* 0x000f620000100a00 */
[----:B------:R-:W-:-:S06]  /*1b9b0*/  IMAD.WIDE R4, R2, 0x2, R4 ;  /* 0x0000000202047825 */ /* 0x000fcc00078e0204 */
[----:B------:R-:W5:Y:S01]  /*1b9c0*/  LDG.E.U16 R5, desc[UR10][R4.64] ;  /* 0x0000000a04057981 */ /* 0x000f62000c1e1500 */
[----:B0-----:R-:W-:-:S03]  /*1b9d0*/  IMAD.WIDE R6, R2, 0x2, R6 ;  /* 0x0000000202067825 */ /* 0x001fc600078e0206 */
[----:B---3--:R0:W-:Y:S04]  /*1b9e0*/  STL [R1+0x4c4], R29 ;  /* 0x0004c41d01007387 */ /* 0x0081e80000100800 */
[----:B0-----:R0:W3:Y:S04]  /*1b9f0*/  LDG.E.U16 R29, desc[UR10][R6.64] ;  /* 0x0000000a061d7981 */ /* 0x0010e8000c1e1500 */
[----:B--2---:R1:W-:Y:S01]  /*1ba00*/  STL [R1+0x4c0], R27 ;  /* 0x0004c01b01007387 */ /* 0x0043e20000100800 */
[----:B----4-:R-:W-:-:S05]  /*1ba10*/  IMAD.WIDE R8, R2, 0x2, R8 ;  /* 0x0000000202087825 */ /* 0x010fca00078e0208 */
[----:B-1----:R1:W2:Y:S04]  /*1ba20*/  LDG.E.U16 R27, desc[UR10][R8.64] ;  /* 0x0000000a081b7981 */ /* 0x0022a8000c1e1500 */
[----:B------:R4:W-:Y:S01]  /*1ba30*/  STL [R1+0x4bc], R24 ;  /* 0x0004bc1801007387 */ /* 0x0009e20000100800 */
[----:B------:R-:W-:-:S05]  /*1ba40*/  IMAD.WIDE R10, R2, 0x2, R10 ;  /* 0x00000002020a7825 */ /* 0x000fca00078e020a */
[----:B----4-:R4:W4:Y:S04]  /*1ba50*/  LDG.E.U16 R24, desc[UR10][R10.64] ;  /* 0x0000000a0a187981 */ /* 0x010928000c1e1500 */
[----:B-----5:R5:W-:Y:S01]  /*1ba60*/  STL [R1+0x4b8], R3 ;  /* 0x0004b80301007387 */ /* 0x020be20000100800 */
[----:B------:R-:W-:-:S05]  /*1ba70*/  IMAD.WIDE R12, R2, 0x2, R12 ;  /* 0x00000002020c7825 */ /* 0x000fca00078e020c */
[----:B-----5:R5:W4:Y:S04]  /*1ba80*/  LDG.E.U16 R3, desc[UR10][R12.64] ;  /* 0x0000000a0c037981 */ /* 0x020b28000c1e1500 */
[----:B------:R1:W-:Y:S01]  /*1ba90*/  STL [R1+0x4b4], R5 ;  /* 0x0004b40501007387 */ /* 0x0003e20000100800 */
[----:B0-----:R-:W-:-:S04]  /*1baa0*/  IMAD.WIDE R6, R2, 0x2, R20 ;  /* 0x0000000202067825 */ /* 0x001fc800078e0214 */
[C---:B-1----:R-:W-:Y:S01]  /*1bab0*/  IMAD.WIDE R4, R2.reuse, 0x2, R22 ;  /* 0x0000000202047825 */ /* 0x042fe200078e0216 */
[----:B---3--:R0:W-:Y:S03]  /*1bac0*/  STL [R1+0x494], R29 ;  /* 0x0004941d01007387 */ /* 0x0081e60000100800 */
[C---:B------:R-:W-:Y:S01]  /*1bad0*/  IMAD.WIDE R8, R2.reuse, 0x2, R18 ;  /* 0x0000000202087825 */ /* 0x040fe200078e0212 */
[----:B0-----:R-:W3:Y:S04]  /*1bae0*/  LDG.E.U16 R29, desc[UR10][R4.64] ;  /* 0x0000000a041d7981 */ /* 0x001ee8000c1e1500 */
[----:B------:R-:W3:Y:S04]  /*1baf0*/  LDL.64 R4, [R1+0xc68] ;  /* 0x000c680001047983 */ /* 0x000ee80000100a00 */
[----:B--2---:R0:W-:Y:S01]  /*1bb00*/  STL [R1+0x4ac], R27 ;  /* 0x0004ac1b01007387 */ /* 0x0041e20000100800 */
[----:B----4-:R-:W-:-:S03]  /*1bb10*/  IMAD.WIDE R10, R2, 0x2, R16 ;  /* 0x00000002020a7825 */ /* 0x010fc600078e0210 */
[----:B0-----:R-:W2:Y:S01]  /*1bb20*/  LDG.E.U16 R27, desc[UR10][R6.64] ;  /* 0x0000000a061b7981 */ /* 0x001ea2000c1e1500 */
[----:B-----5:R-:W-:-:S03]  /*1bb30*/  IMAD.WIDE R12, R2, 0x2, R14 ;  /* 0x00000002020c7825 */ /* 0x020fc600078e020e */
[----:B------:R-:W4:Y:S04]  /*1bb40*/  LDL.64 R6, [R1+0xc60] ;  /* 0x000c600001067983 */ /* 0x000f280000100a00 */
[----:B------:R0:W-:Y:S04]  /*1bb50*/  STL [R1+0x4a8], R24 ;  /* 0x0004a81801007387 */ /* 0x0001e80000100800 */
[----:B------:R-:W5:Y:S04]  /*1bb60*/  LDL.64 R22, [R1+0xc40] ;  /* 0x000c400001167983 */ /* 0x000f680000100a00 */
[----:B------:R-:W5:Y:S04]  /*1bb70*/  LDL.64 R20, [R1+0xd58] ;  /* 0x000d580001147983 */ /* 0x000f680000100a00 */
[----:B0-----:R-:W5:Y:S04]  /*1bb80*/  LDG.E.U16 R24, desc[UR10][R8.64] ;  /* 0x0000000a08187981 */ /* 0x001f68000c1e1500 */
[----:B------:R-:W5:Y:S04]  /*1bb90*/  LDL.64 R18, [R1+0xd50] ;  /* 0x000d500001127983 */ /* 0x000f680000100a00 */
[----:B------:R-:W5:Y:S04]  /*1bba0*/  LDL.64 R16, [R1+0xd48] ;  /* 0x000d480001107983 */ /* 0x000f680000100a00 */
[----:B------:R-:W5:Y:S04]  /*1bbb0*/  LDL.64 R8, [R1+0xc58] ;  /* 0x000c580001087983 */ /* 0x000f680000100a00 */
[----:B------:R-:W5:Y:S04]  /*1bbc0*/  LDL.64 R14, [R1+0xd40] ;  /* 0x000d4000010e7983 */ /* 0x000f680000100a00 */
[----:B------:R0:W-:Y:S04]  /*1bbd0*/  STL [R1+0x4a4], R3 ;  /* 0x0004a40301007387 */ /* 0x0001e80000100800 */
[----:B0-----:R-:W5:Y:S04]  /*1bbe0*/  LDG.E.U16 R3, desc[UR10][R10.64] ;  /* 0x0000000a0a037981 */ /* 0x001f68000c1e1500 */
[----:B------:R-:W5:Y:S04]  /*1bbf0*/  LDL.64 R10, [R1+0xc50] ;  /* 0x000c5000010a7983 */ /* 0x000f680000100a00 */
[----:B---3--:R0:W-:Y:S01]  /*1bc00*/  STL [R1+0x4a0], R29 ;  /* 0x0004a01d01007387 */ /* 0x0081e20000100800 */
[----:B------:R-:W-:-:S03]  /*1bc10*/  IMAD.WIDE R4, R2, 0x2, R4 ;  /* 0x0000000202047825 */ /* 0x000fc600078e0204 */
[----:B0-----:R-:W3:Y:S04]  /*1bc20*/  LDG.E.U16 R29, desc[UR10][R12.64] ;  /* 0x0000000a0c1d7981 */ /* 0x001ee8000c1e1500 */
[----:B------:R-:W3:Y:S04]  /*1bc30*/  LDG.E.U16 R5, desc[UR10][R4.64] ;  /* 0x0000000a04057981 */ /* 0x000ee8000c1e1500 */
[----:B------:R-:W3:Y:S04]  /*1bc40*/  LDL.64 R12, [R1+0xc48] ;  /* 0x000c4800010c7983 */ /* 0x000ee80000100a00 */
[----:B--2---:R0:W-:Y:S01]  /*1bc50*/  STL [R1+0x49c], R27 ;  /* 0x00049c1b01007387 */ /* 0x0041e20000100800 */
[----:B----4-:R-:W-:-:S05]  /*1bc60*/  IMAD.WIDE R6, R2, 0x2, R6 ;  /* 0x0000000202067825 */ /* 0x010fca00078e0206 */
[----:B0-----:R0:W2:Y:S04]  /*1bc70*/  LDG.E.U16 R27, desc[UR10][R6.64] ;  /* 0x0000000a061b7981 */ /* 0x0010a8000c1e1500 */
[----:B-----5:R1:W-:Y:S01]  /*1bc80*/  STL [R1+0x498], R24 ;  /* 0x0004981801007387 */ /* 0x0203e20000100800 */
[----:B------:R-:W-:-:S05]  /*1bc90*/  IMAD.WIDE R8, R2, 0x2, R8 ;  /* 0x0000000202087825 */ /* 0x000fca00078e0208 */
[----:B-1----:R1:W4:Y:S04]  /*1bca0*/  LDG.E.U16 R24, desc[UR10][R8.64] ;  /* 0x0000000a08187981 */ /* 0x002328000c1e1500 */
[----:B------:R5:W-:Y:S01]  /*1bcb0*/  STL [R1+0x47c], R3 ;  /* 0x00047c0301007387 */ /* 0x000be20000100800 */
[----:B------:R-:W-:-:S05]  /*1bcc0*/  IMAD.WIDE R10, R2, 0x2, R10 ;  /* 0x00000002020a7825 */ /* 0x000fca00078e020a */
[----:B-----5:R-:W5:Y:S01]  /*1bcd0*/  LDG.E.U16 R3, desc[UR10][R10.64] ;  /* 0x0000000a0a037981 */ /* 0x020f62000c1e1500 */
[----:B0-----:R-:W-:-:S03]  /*1bce0*/  IMAD.WIDE R6, R2, 0x2, R20 ;  /* 0x0000000202067825 */ /* 0x001fc600078e0214 */
[----:B---3--:R-:W-:Y:S04]  /*1bcf0*/  STL [R1+0x474], R29 ;  /* 0x0004741d01007387 */ /* 0x008fe80000100800 */
[----:B------:R0:W-:Y:S01]  /*1bd00*/  STL [R1+0x490], R5 ;  /* 0x0004900501007387 */ /* 0x0001e20000100800 */
[----:B------:R-:W-:-:S04]  /*1bd10*/  IMAD.WIDE R12, R2, 0x2, R12 ;  /* 0x00000002020c7825 */ /* 0x000fc800078e020c */
[C---:B0-----:R-:W-:Y:S01]  /*1bd20*/  IMAD.WIDE R4, R2.reuse, 0x2, R22 ;  /* 0x0000000202047825 */ /* 0x041fe200078e0216 */
[----:B------:R0:W3:Y:S03]  /*1bd30*/  LDG.E.U16 R29, desc[UR10][R12.64] ;  /* 0x0000000a0c1d7981 */ /* 0x0000e6000c1e1500 */
[C---:B-1----:R-:W-:Y:S01]  /*1bd40*/  IMAD.WIDE R8, R2.reuse, 0x2, R18 ;  /* 0x0000000202087825 */ /* 0x042fe200078e0212 */
[----:B--2---:R1:W-:Y:S04]  /*1bd50*/  STL [R1+0x48c], R27 ;  /* 0x00048c1b01007387 */ /* 0x0043e80000100800 */
[----:B-1----:R-:W2:Y:S04]  /*1bd60*/  LDG.E.U16 R27, desc[UR10][R4.64] ;  /* 0x0000000a041b7981 */ /* 0x002ea8000c1e1500 */
[----:B------:R-:W2:Y:S04]  /*1bd70*/  LDL.64 R4, [R1+0xc38] ;  /* 0x000c380001047983 */ /* 0x000ea80000100a00 */
[----:B----4-:R1:W-:Y:S04]  /*1bd80*/  STL [R1+0x488], R24 ;  /* 0x0004881801007387 */ /* 0x0103e80000100800 */
[----:B-1----:R-:W4:Y:S04]  /*1bd90*/  LDG.E.U16 R24, desc[UR10][R6.64] ;  /* 0x0000000a06187981 */ /* 0x002f28000c1e1500 */
[----:B------:R-:W4:Y:S04]  /*1bda0*/  LDL.64 R6, [R1+0xc30] ;  /* 0x000c300001067983 */ /* 0x000f280000100a00 */
[----:B-----5:R1:W-:Y:S01]  /*1bdb0*/  STL [R1+0x484], R3 ;  /* 0x0004840301007387 */ /* 0x0203e20000100800 */
[----:B------:R-:W-:-:S03]  /*1bdc0*/  IMAD.WIDE R10, R2, 0x2, R16 ;  /* 0x00000002020a7825 */ /* 0x000fc600078e0210 */
[----:B------:R-:W5:Y:S01]  /*1bdd0*/  LDL.64 R22, [R1+0xc10] ;  /* 0x000c100001167983 */ /* 0x000f620000100a00 */
[----:B0-----:R-:W-:-:S03]  /*1bde0*/  IMAD.WIDE R12, R2, 0x2, R14 ;  /* 0x00000002020c7825 */ /* 0x001fc600078e020e */
[----:B------:R-:W5:Y:S04]  /*1bdf0*/  LDL.64 R20, [R1+0xc08] ;  /* 0x000c080001147983 */ /* 0x000f680000100a00 */
[----:B-1----:R-:W5:Y:S04]  /*1be00*/  LDG.E.U16 R3, desc[UR10][R8.64] ;  /* 0x0000000a08037981 */ /* 0x002f68000c1e1500 */
[----:B------:R-:W5:Y:S04]  /*1be10*/  LDL.64 R18, [R1+0xc00] ;  /* 0x000c000001127983 */ /* 0x000f680000100a00 */
[----:B------:R-:W5:Y:S04]  /*1be20*/  LDL.64 R16, [R1+0xbf8] ;  /* 0x000bf80001107983 */ /* 0x000f680000100a00 */
[----:B------:R-:W5:Y:S04]  /*1be30*/  LDL.64 R8, [R1+0xc28] ;  /* 0x000c280001087983 */ /* 0x000f680000100a00 */
[----:B------:R-:W5:Y:S04]  /*1be40*/  LDL.64 R14, [R1+0xbf0] ;  /* 0x000bf000010e7983 */ /* 0x000f680000100a00 */
[----:B---3--:R0:W-:Y:S04]  /*1be50*/  STL [R1+0x480], R29 ;  /* 0x0004801d01007387 */ /* 0x0081e80000100800 */
[----:B0-----:R-:W3:Y:S04]  /*1be60*/  LDG.E.U16 R29, desc[UR10][R10.64] ;  /* 0x0000000a0a1d7981 */ /* 0x001ee8000c1e1500 */
[----:B------:R-:W3:Y:S04]  /*1be70*/  LDL.64 R10, [R1+0xc20] ;  /* 0x000c2000010a7983 */ /* 0x000ee80000100a00 */
[----:B--2---:R0:W-:Y:S01]  /*1be80*/  STL [R1+0x478], R27 ;  /* 0x0004781b01007387 */ /* 0x0041e20000100800 */
[----:B------:R-:W-:-:S03]  /*1be90*/  IMAD.WIDE R4, R2, 0x2, R4 ;  /* 0x0000000202047825 */ /* 0x000fc600078e0204 */
[----:B0-----:R-:W2:Y:S04]  /*1bea0*/  LDG.E.U16 R27, desc[UR10][R12.64] ;  /* 0x0000000a0c1b7981 */ /* 0x001ea8000c1e1500 */
[----:B------:R-:W2:Y:S04]  /*1beb0*/  LDG.E.U16 R5, desc[UR10][R4.64] ;  /* 0x0000000a04057981 */ /* 0x000ea8000c1e1500 */
[----:B------:R-:W2:Y:S04]  /*1bec0*/  LDL.64 R12, [R1+0xc18] ;  /* 0x000c1800010c7983 */ /* 0x000ea80000100a00 */
[----:B----4-:R0:W-:Y:S01]  /*1bed0*/  STL [R1+0x458], R24 ;  /* 0x0004581801007387 */ /* 0x0101e20000100800 */
[----:B------:R-:W-:-:S05]  /*1bee0*/  IMAD.WIDE R6, R2, 0x2, R6 ;  /* 0x0000000202067825 */ /* 0x000fca00078e0206 */
[----:B0-----:R0:W4:Y:S04]  /*1bef0*/  LDG.E.U16 R24, desc[UR10][R6.64] ;  /* 0x0000000a06187981 */ /* 0x001128000c1e1500 */
[----:B-----5:R1:W-:Y:S01]  /*1bf00*/  STL [R1+0x470], R3 ;  /* 0x0004700301007387 */ /* 0x0203e20000100800 */
[----:B------:R-:W-:-:S05]  /*1bf10*/  IMAD.WIDE R8, R2, 0x2, R8 ;  /* 0x0000000202087825 */ /* 0x000fca00078e0208 */
[----:B-1----:R-:W5:Y:S01]  /*1bf20*/  LDG.E.U16 R3, desc[UR10][R8.64] ;  /* 0x0000000a08037981 */ /* 0x002f62000c1e1500 */
[----:B0-----:R-:W-:-:S03]  /*1bf30*/  IMAD.WIDE R6, R2, 0x2, R20 ;  /* 0x0000000202067825 */ /* 0x001fc600078e0214 */
[----:B---3--:R0:W-:Y:S01]  /*1bf40*/  STL [R1+0x46c], R29 ;  /* 0x00046c1d01007387 */ /* 0x0081e20000100800 */
[----:B------:R-:W-:-:S05]  /*1bf50*/  IMAD.WIDE R10, R2, 0x2, R10 ;  /* 0x00000002020a7825 */ /* 0x000fca00078e020a */
[----:B0-----:R0:W3:Y:S04]  /*1bf60*/  LDG.E.U16 R29, desc[UR10][R10.64] ;  /* 0x0000000a0a1d7981 */ /* 0x0010e8000c1e1500 */
[----:B--2---:R-:W-:Y:S04]  /*1bf70*/  STL [R1+0x468], R27 ;  /* 0x0004681b01007387 */ /* 0x004fe80000100800 */
[----:B------:R1:W-:Y:S01]  /*1bf80*/  STL [R1+0x464], R5 ;  /* 0x0004640501007387 */ /* 0x0003e20000100800 */
[----:B------:R-:W-:-:S04]  /*1bf90*/  IMAD.WIDE R12, R2, 0x2, R12 ;  /* 0x00000002020c7825 */ /* 0x000fc800078e020c */
[C---:B-1----:R-:W-:Y:S01]  /*1bfa0*/  IMAD.WIDE R4, R2.reuse, 0x2, R22 ;  /* 0x0000000202047825 */ /* 0x042fe200078e0216 */
[----:B------:R1:W2:Y:S04]  /*1bfb0*/  LDG.E.U16 R27, desc[UR10][R12.64] ;  /* 0x0000000a0c1b7981 */ /* 0x0002a8000c1e1500 */
[----:B----4-:R4:W-:Y:S04]  /*1bfc0*/  STL [R1+0x460], R24 ;  /* 0x0004601801007387 */ /* 0x0109e80000100800 */
[----:B----4-:R-:W4:Y:S04]  /*1bfd0*/  LDG.E.U16 R24, desc[UR10][R4.64] ;  /* 0x0000000a04187981 */ /* 0x010f28000c1e1500 */
[----:B------:R-:W4:Y:S04]  /*1bfe0*/  LDL.64 R4, [R1+0xbe8] ;  /* 0x000be80001047983 */ /* 0x000f280000100a00 */
[----:B-----5:R5:W-:Y:S04]  /*1bff0*/  STL [R1+0x45c], R3 ;  /* 0x00045c0301007387 */ /* 0x020be80000100800 */
[----:B-----5:R-:W5:Y:S04]  /*1c000*/  LDG.E.U16 R3, desc[UR10][R6.64] ;  /* 0x0000000a06037981 */ /* 0x020f68000c1e1500 */
[----:B------:R-:W5:Y:S01]  /*1c010*/  LDL.64 R6, [R1+0xbe0] ;  /* 0x000be00001067983 */ /* 0x000f620000100a00 */
[----:B------:R-:W-:-:S04]  /*1c020*/  IMAD.WIDE R8, R2, 0x2, R18 ;  /* 0x0000000202087825 */ /* 0x000fc800078e0212 */
[C---:B0-----:R-:W-:Y:S01]  /*1c030*/  IMAD.WIDE R10, R2.reuse, 0x2, R16 ;  /* 0x00000002020a7825 */ /* 0x041fe200078e0210 */
[----:B---3--:R0:W-:Y:S03]  /*1c040*/  STL [R1+0x440], R29 ;  /* 0x0004401d01007387 */ /* 0x0081e60000100800 */
[C---:B-1----:R-:W-:Y:S01]  /*1c050*/  IMAD.WIDE R12, R2.reuse, 0x2, R14 ;  /* 0x00000002020c7825 */ /* 0x042fe200078e020e */
[----:B------:R-:W3:Y:S04]  /*1c060*/  LDL.64 R22, [R1+0xbc0] ;  /* 0x000bc00001167983 */ /* 0x000ee80000100a00 */
[----:B------:R-:W3:Y:S04]  /*1c070*/  LDL.64 R20, [R1+0xbb8] ;  /* 0x000bb80001147983 */ /* 0x000ee80000100a00 */
[----:B0-----:R-:W3:Y:S04]  /*1c080*/  LDG.E.U16 R29, desc[UR10][R8.64] ;  /* 0x0000000a081d7981 */ /* 0x001ee8000c1e1500 */
[----:B------:R-:W3:Y:S04]  /*1c090*/  LDL.64 R18, [R1+0xbb0] ;  /* 0x000bb00001127983 */ /* 0x000ee80000100a00 */
[----:B------:R-:W3:Y:S04]  /*1c0a0*/  LDL.64 R16, [R1+0xba8] ;  /* 0x000ba80001107983 */ /* 0x000ee80000100a00 */
[----:B------:R-:W3:Y:S04]  /*1c0b0*/  LDL.64 R8, [R1+0xbd8] ;  /* 0x000bd80001087983 */ /* 0x000ee80000100a00 */
[----:B------:R-:W3:Y:S04]  /*1c0c0*/  LDL.64 R14, [R1+0xba0] ;  /* 0x000ba000010e7983 */ /* 0x000ee80000100a00 */
[----:B--2---:R0:W-:Y:S04]  /*1c0d0*/  STL [R1+0x438], R27 ;  /* 0x0004381b01007387 */ /* 0x0041e80000100800 */
[----:B0-----:R-:W2:Y:S04]  /*1c0e0*/  LDG.E.U16 R27, desc[UR10][R10.64] ;  /* 0x0000000a0a1b7981 */ /* 0x001ea8000c1e1500 */
[----:B------:R-:W2:Y:S04]  /*1c0f0*/  LDL.64 R10, [R1+0xbd0] ;  /* 0x000bd000010a7983 */ /* 0x000ea80000100a00 */
[----:B----4-:R0:W-:Y:S01]  /*1c100*/  STL [R1+0x454], R24 ;  /* 0x0004541801007387 */ /* 0x0101e20000100800 */
[----:B------:R-:W-:-:S03]  /*1c110*/  IMAD.WIDE R4, R2, 0x2, R4 ;  /* 0x0000000202047825 */ /* 0x000fc600078e0204 */
[----:B0-----:R-:W4:Y:S04]  /*1c120*/  LDG.E.U16 R24, desc[UR10][R12.64] ;  /* 0x0000000a0c187981 */ /* 0x001f28000c1e1500 */
[----:B------:R-:W4:Y:S04]  /*1c130*/  LDG.E.U16 R5, desc[UR10][R4.64] ;  /* 0x0000000a04057981 */ /* 0x000f28000c1e1500 */
[----:B------:R-:W4:Y:S04]  /*1c140*/  LDL.64 R12, [R1+0xbc8] ;  /* 0x000bc800010c7983 */ /* 0x000f280000100a00 */
[----:B-----5:R0:W-:Y:S01]  /*1c150*/  STL [R1+0x450], R3 ;  /* 0x0004500301007387 */ /* 0x0201e20000100800 */
[----:B------:R-:W-:-:S05]  /*1c160*/  IMAD.WIDE R6, R2, 0x2, R6 ;  /* 0x0000000202067825 */ /* 0x000fca00078e0206 */
[----:B0-----:R-:W5:Y:S04]  /*1c170*/  LDG.E.U16 R3, desc[UR10][R6.64] ;  /* 0x0000000a06037981 */ /* 0x001f68000c1e1500 */
[----:B---3--:R0:W-:Y:S01]  /*1c180*/  STL [R1+0x44c], R29 ;  /* 0x00044c1d01007387 */ /* 0x0081e20000100800 */
[----:B------:R-:W-:-:S05]  /*1c190*/  IMAD.WIDE R8, R2, 0x2, R8 ;  /* 0x0000000202087825 */ /* 0x000fca00078e0208 */
[----:B0-----:R0:W3:Y:S04]  /*1c1a0*/  LDG.E.U16 R29, desc[UR10][R8.64] ;  /* 0x0000000a081d7981 */ /* 0x0010e8000c1e1500 */
[----:B--2---:R1:W-:Y:S01]  /*1c1b0*/  STL [R1+0x448], R27 ;  /* 0x0004481b01007387 */ /* 0x0043e20000100800 */
[----:B------:R-:W-:-:S05]  /*1c1c0*/  IMAD.WIDE R10, R2, 0x2, R10 ;  /* 0x00000002020a7825 */ /* 0x000fca00078e020a */
[----:B-1----:R1:W2:Y:S04]  /*1c1d0*/  LDG.E.U16 R27, desc[UR10][R10.64] ;  /* 0x0000000a0a1b7981 */ /* 0x0022a8000c1e1500 */
[----:B----4-:R-:W-:Y:S04]  /*1c1e0*/  STL [R1+0x444], R24 ;  /* 0x0004441801007387 */ /* 0x010fe80000100800 */
[----:B------:R4:W-:Y:S01]  /*1c1f0*/  STL [R1+0x43c], R5 ;  /* 0x00043c0501007387 */ /* 0x0009e20000100800 */
[----:B------:R-:W-:-:S04]  /*1c200*/  IMAD.WIDE R12, R2, 0x2, R12 ;  /* 0x00000002020c7825 */ /* 0x000fc800078e020c */
[C---:B----4-:R-:W-:Y:S01]  /*1c210*/  IMAD.WIDE R4, R2.reuse, 0x2, R22 ;  /* 0x0000000202047825 */ /* 0x050fe200078e0216 */
[----:B------:R4:W2:Y:S04]  /*1c220*/  LDG.E.U16 R24, desc[UR10][R12.64] ;  /* 0x0000000a0c187981 */ /* 0x0008a8000c1e1500 */
[----:B-----5:R5:W-:Y:S04]  /*1c230*/  STL [R1+0x420], R3 ;  /* 0x0004200301007387 */ /* 0x020be80000100800 */
[----:B-----5:R-:W5:Y:S01]  /*1c240*/  LDG.E.U16 R3, desc[UR10][R4.64] ;  /* 0x0000000a04037981 */ /* 0x020f62000c1e1500 */
[----:B------:R-:W-:-:S03]  /*1c250*/  IMAD.WIDE R6, R2, 0x2, R20 ;  /* 0x0000000202067825 */ /* 0x000fc600078e0214 */
[----:B------:R-:W5:Y:S01]  /*1c260*/  LDL.64 R4, [R1+0xb98] ;  /* 0x000b980001047983 */ /* 0x000f620000100a00 */
[----:B0-----:R-:W-:-:S03]  /*1c270*/  IMAD.WIDE R8, R2, 0x2, R18 ;  /* 0x0000000202087825 */ /* 0x001fc600078e0212 */
[----:B---3--:R0:W-:Y:S01]  /*1c280*/  STL [R1+0x418], R29 ;  /* 0x0004181d01007387 */ /* 0x0081e20000100800 */
[----:B-1----:R-:W-:-:S03]  /*1c290*/  IMAD.WIDE R10, R2, 0x2, R16 ;  /* 0x00000002020a7825 */ /* 0x002fc600078e0210 */
[----:B0-----:R-:W3:Y:S01]  /*1c2a0*/  LDG.E.U16 R29, desc[UR10][R6.64] ;  /* 0x0000000a061d7981 */ /* 0x001ee2000c1e1500 */
[----:B----4-:R-:W-:-:S03]  /*1c2b0*/  IMAD.WIDE R12, R2, 0x2, R14 ;  /* 0x00000002020c7825 */ /* 0x010fc600078e020e */
[----:B------:R-:W4:Y:S04]  /*1c2c0*/  LDL.64 R6, [R1+0xb90] ;  /* 0x000b900001067983 */ /* 0x000f280000100a00 */
[----:B--2---:R0:W-:Y:S04]  /*1c2d0*/  STL [R1+0x434], R27 ;  /* 0x0004341b01007387 */ /* 0x0041e80000100800 */
[----:B------:R-:W2:Y:S04]  /*1c2e0*/  LDL.64 R22, [R1+0xb70] ;  /* 0x000b700001167983 */ /* 0x000ea80000100a00 */
[----:B------:R-:W2:Y:S04]  /*1c2f0*/  LDL.64 R20, [R1+0xb68] ;  /* 0x000b680001147983 */ /* 0x000ea80000100a00 */
[----:B0-----:R-:W2:Y:S04]  /*1c300*/  LDG.E.U16 R27, desc[UR10][R8.64] ;  /* 0x0000000a081b7981 */ /* 0x001ea8000c1e1500 */
[----:B------:R-:W2:Y:S04]  /*1c310*/  LDL.64 R18, [R1+0xd38] ;  /* 0x000d380001127983 */ /* 0x000ea80000100a00 */
[----:B------:R-:W2:Y:S04]  /*1c320*/  LDL.64 R16, [R1+0xd30] ;  /* 0x000d300001107983 */ /* 0x000ea80000100a00 */
[----:B------:R-:W2:Y:S04]  /*1c330*/  LDL.64 R8, [R1+0xb88] ;  /* 0x000b880001087983 */ /* 0x000ea80000100a00 */
[----:B------:R-:W2:Y:S04]  /*1c340*/  LDL.64 R14, [R1+0xd28] ;  /* 0x000d2800010e7983 */ /* 0x000ea80000100a00 */
[----:B------:R0:W-:Y:S04]  /*1c350*/  STL [R1+0x430], R24 ;  /* 0x0004301801007387 */ /* 0x0001e80000100800 */
[----:B0-----:R-:W2:Y:S04]  /*1c360*/  LDG.E.U16 R24, desc[UR10][R10.64] ;  /* 0x0000000a0a187981 */ /* 0x001ea8000c1e1500 */
[----:B------:R-:W2:Y:S04]  /*1c370*/  LDL.64 R10, [R1+0xb80] ;  /* 0x000b8000010a7983 */ /* 0x000ea80000100a00 */
[----:B-----5:R0:W-:Y:S04]  /*1c380*/  STL [R1+0x42c], R3 ;  /* 0x00042c0301007387 */ /* 0x0201e80000100800 */
[----:B0-----:R-:W5:Y:S04]  /*1c390*/  LDG.E.U16 R3, desc[UR10][R12.64] ;  /* 0x0000000a0c037981 */ /* 0x001f68000c1e1500 */
[----:B------:R-:W5:Y:S01]  /*1c3a0*/  LDL.64 R12, [R1+0xb78] ;  /* 0x000b7800010c7983 */ /* 0x000f620000100a00 */
[----:B------:R-:W-:-:S06]  /*1c3b0*/  IMAD.WIDE R4, R2, 0x2, R4 ;  /* 0x0000000202047825 */ /* 0x000fcc00078e0204 */
[----:B------:R-:W5:Y:S04]  /*1c3c0*/  LDG.E.U16 R5, desc[UR10][R4.64] ;  /* 0x0000000a04057981 */ /* 0x000f68000c1e1500 */
[----:B---3--:R0:W-:Y:S01]  /*1c3d0*/  STL [R1+0x428], R29 ;  /* 0x0004281d01007387 */ /* 0x0081e20000100800 */
[----:B----4-:R-:W-:-:S05]  /*1c3e0*/  IMAD.WIDE R6, R2, 0x2, R6 ;  /* 0x0000000202067825 */ /* 0x010fca00078e0206 */
[----:B0-----:R0:W3:Y:S04]  /*1c3f0*/  LDG.E.U16 R29, desc[UR10][R6.64] ;  /* 0x0000000a061d7981 */ /* 0x0010e8000c1e1500 */
[----:B--2---:R1:W-:Y:S01]  /*1c400*/  STL [R1+0x424], R27 ;  /* 0x0004241b01007387 */ /* 0x0043e20000100800 */
[----:B------:R-:W-:-:S05]  /*1c410*/  IMAD.WIDE R8, R2, 0x2, R8 ;  /* 0x0000000202087825 */ /* 0x000fca00078e0208 */
[----:B-1----:R1:W2:Y:S04]  /*1c420*/  LDG.E.U16 R27, desc[UR10][R8.64] ;  /* 0x0000000a081b7981 */ /* 0x0022a8000c1e1500 */
[----:B------:R4:W-:Y:S01]  /*1c430*/  STL [R1+0x41c], R24 ;  /* 0x00041c1801007387 */ /* 0x0009e20000100800 */
[----:B------:R-:W-:-:S05]  /*1c440*/  IMAD.WIDE R10, R2, 0x2, R10 ;  /* 0x00000002020a7825 */ /* 0x000fca00078e020a */
[----:B----4-:R4:W2:Y:S04]  /*1c450*/  LDG.E.U16 R24, desc[UR10][R10.64] ;  /* 0x0000000a0a187981 */ /* 0x0108a8000c1e1500 */
[----:B-----5:R5:W-:Y:S01]  /*1c460*/  STL [R1+0x400], R3 ;  /* 0x0004000301007387 */ /* 0x020be20000100800 */
[----:B------:R-:W-:-:S05]  /*1c470*/  IMAD.WIDE R12, R2, 0x2, R12 ;  /* 0x00000002020c7825 */ /* 0x000fca00078e020c */
[----:B-----5:R5:W2:Y:S04]  /*1c480*/  LDG.E.U16 R3, desc[UR10][R12.64] ;  /* 0x0000000a0c037981 */ /* 0x020aa8000c1e1500 */
[----:B------:R1:W-:Y:S01]  /*1c490*/  STL [R1+0x3f8], R5 ;  /* 0x0003f80501007387 */ /* 0x0003e20000100800 */
[----:B0-----:R-:W-:-:S04]  /*1c4a0*/  IMAD.WIDE R6, R2, 0x2, R20 ;  /* 0x0000000202067825 */ /* 0x001fc800078e0214 */
[C---:B-1----:R-:W-:Y:S01]  /*1c4b0*/  IMAD.WIDE R4, R2.reuse, 0x2, R22 ;  /* 0x0000000202047825 */ /* 0x042fe200078e0216 */
[----:B---3--:R0:W-:Y:S03]  /*1c4c0*/  STL [R1+0x414], R29 ;  /* 0x0004141d01007387 */ /* 0x0081e60000100800 */
[C---:B------:R-:W-:Y:S01]  /*1c4d0*/  IMAD.WIDE R8, R2.reuse, 0x2, R18 ;  /* 0x0000000202087825 */ /* 0x040fe200078e0212 */
[----:B0-----:R-:W3:Y:S03]  /*1c4e0*/  LDG.E.U16 R29, desc[UR10][R4.64] ;  /* 0x0000000a041d7981 */ /* 0x001ee6000c1e1500 */
[C---:B----4-:R-:W-:Y:S01]  /*1c4f0*/  IMAD.WIDE R10, R2.reuse, 0x2, R16 ;  /* 0x00000002020a7825 */ /* 0x050fe200078e0210 */
[----:B------:R-:W4:Y:S03]  /*1c500*/  LDL.64 R4, [R1+0xd20] ;  /* 0x000d200001047983 */ /* 0x000f260000100a00 */
[C---:B-----5:R-:W-:Y:S01]  /*1c510*/  IMAD.WIDE R12, R2.reuse, 0x2, R14 ;  /* 0x00000002020c7825 */ /* 0x060fe200078e020e */
[----:B--2---:R0:W-:Y:S04]  /*1c520*/  STL [R1+0x410], R27 ;  /* 0x0004101b01007387 */ /* 0x0041e80000100800 */
[----:B0-----:R-:W2:Y:S04]  /*1c530*/  LDG.E.U16 R27, desc[UR10][R6.64] ;  /* 0x0000000a061b7981 */ /* 0x001ea8000c1e1500 */
[----:B------:R-:W5:Y:S04]  /*1c540*/  LDL.64 R6, [R1+0xd18] ;  /* 0x000d180001067983 */ /* 0x000f680000100a00 */
        /* <DEDUP_REMOVED lines=12> */
[----:B----4-:R-:W-:-:S03]  /*1c610*/  IMAD.WIDE R4, R2, 0x2, R4 ;  /* 0x0000000202047825 */ /* 0x010fc600078e0204 */
[----:B0-----:R-:W3:Y:S04]  /*1c620*/  LDG.E.U16 R29, desc[UR10][R12.64] ;  /* 0x0000000a0c1d7981 */ /* 0x001ee8000c1e1500 */
[----:B------:R-:W4:Y:S04]  /*1c630*/  LDG.E.U16 R5, desc[UR10][R4.64] ;  /* 0x0000000a04057981 */ /* 0x000f28000c1e1500 */
[----:B------:R-:W4:Y:S04]  /*1c640*/  LDL.64 R12, [R1+0xd00] ;  /* 0x000d0000010c7983 */ /* 0x000f280000100a00 */
[----:B--2---:R0:W-:Y:S01]  /*1c650*/  STL [R1+0x3fc], R27 ;  /* 0x0003fc1b01007387 */ /* 0x0041e20000100800 */
[----:B-----5:R-:W-:-:S05]  /*1c660*/  IMAD.WIDE R6, R2, 0x2, R6 ;  /* 0x0000000202067825 */ /* 0x020fca00078e0206 */
[----:B0-----:R0:W2:Y:S04]  /*1c670*/  LDG.E.U16 R27, desc[UR10][R6.64] ;  /* 0x0000000a061b7981 */ /* 0x0010a8000c1e1500 */
[----:B------:R1:W-:Y:S01]  /*1c680*/  STL [R1+0x2fc], R24 ;  /* 0x0002fc1801007387 */ /* 0x0003e20000100800 */
[----:B------:R-:W-:-:S05]  /*1c690*/  IMAD.WIDE R8, R2, 0x2, R8 ;  /* 0x0000000202087825 */ /* 0x000fca00078e0208 */
[----:B-1----:R1:W5:Y:S04]  /*1c6a0*/  LDG.E.U16 R24, desc[UR10][R8.64] ;  /* 0x0000000a08187981 */ /* 0x002368000c1e1500 */
[----:B------:R0:W-:Y:S01]  /*1c6b0*/  STL [R1+0x3f4], R3 ;  /* 0x0003f40301007387 */ /* 0x0001e20000100800 */
[----:B------:R-:W-:-:S05]  /*1c6c0*/  IMAD.WIDE R10, R2, 0x2, R10 ;  /* 0x00000002020a7825 */ /* 0x000fca00078e020a */
[----:B0-----:R-:W5:Y:S01]  /*1c6d0*/  LDG.E.U16 R3, desc[UR10][R10.64] ;  /* 0x0000000a0a037981 */ /* 0x001f62000c1e1500 */
[----:B------:R-:W-:-:S04]  /*1c6e0*/  IMAD.WIDE R6, R2, 0x2, R20 ;  /* 0x0000000202067825 */ /* 0x000fc800078e0214 */
[C---:B-1----:R-:W-:Y:S01]  /*1c6f0*/  IMAD.WIDE R8, R2.reuse, 0x2, R18 ;  /* 0x0000000202087825 */ /* 0x042fe200078e0212 */
[----:B---3--:R-:W-:Y:S04]  /*1c700*/  STL [R1+0x3f0], R29 ;  /* 0x0003f01d01007387 */ /* 0x008fe80000100800 */
[----:B----4-:R0:W-:Y:S01]  /*1c710*/  STL [R1+0x3ec], R5 ;  /* 0x0003ec0501007387 */ /* 0x0101e20000100800 */
[----:B------:R-:W-:-:S04]  /*1c720*/  IMAD.WIDE R12, R2, 0x2, R12 ;  /* 0x00000002020c7825 */ /* 0x000fc800078e020c */
[C---:B0-----:R-:W-:Y:S01]  /*1c730*/  IMAD.WIDE R4, R2.reuse, 0x2, R22 ;  /* 0x0000000202047825 */ /* 0x041fe200078e0216 */
[----:B------:R0:W3:Y:S04]  /*1c740*/  LDG.E.U16 R29, desc[UR10][R12.64] ;  /* 0x0000000a0c1d7981 */ /* 0x0000e8000c1e1500 */
[----:B--2---:R1:W-:Y:S04]  /*1c750*/  STL [R1+0x3e8], R27 ;  /* 0x0003e81b01007387 */ /* 0x0043e80000100800 */
[----:B-1----:R-:W2:Y:S04]  /*1c760*/  LDG.E.U16 R27, desc[UR10][R4.64] ;  /* 0x0000000a041b7981 */ /* 0x002ea8000c1e1500 */
[----:B------:R-:W4:Y:S04]  /*1c770*/  LDL.64 R4, [R1+0xb40] ;  /* 0x000b400001047983 */ /* 0x000f280000100a00 */
[----:B-----5:R1:W-:Y:S04]  /*1c780*/  STL [R1+0x3e4], R24 ;  /* 0x0003e41801007387 */ /* 0x0203e80000100800 */
[----:B-1----:R-:W5:Y:S04]  /*1c790*/  LDG.E.U16 R24, desc[UR10][R6.64] ;  /* 0x0000000a06187981 */ /* 0x002f68000c1e1500 */
[----:B------:R-:W5:Y:S04]  /*1c7a0*/  LDL.64 R6, [R1+0xb38] ;  /* 0x000b380001067983 */ /* 0x000f680000100a00 */
[----:B------:R1:W-:Y:S01]  /*1c7b0*/  STL [R1+0x3e0], R3 ;  /* 0x0003e00301007387 */ /* 0x0003e20000100800 */
        /* <DEDUP_REMOVED lines=13> */
[----:B----4-:R-:W-:-:S03]  /*1c890*/  IMAD.WIDE R4, R2, 0x2, R4 ;  /* 0x0000000202047825 */ /* 0x010fc600078e0204 */
[----:B0-----:R-:W2:Y:S04]  /*1c8a0*/  LDG.E.U16 R27, desc[UR10][R12.64] ;  /* 0x0000000a0c1b7981 */ /* 0x001ea8000c1e1500 */
[----:B------:R-:W4:Y:S04]  /*1c8b0*/  LDG.E.U16 R5, desc[UR10][R4.64] ;  /* 0x0000000a04057981 */ /* 0x000f28000c1e1500 */
[----:B------:R-:W4:Y:S04]  /*1c8c0*/  LDL.64 R12, [R1+0xb20] ;  /* 0x000b2000010c7983 */ /* 0x000f280000100a00 */
[----:B-----5:R0:W-:Y:S01]  /*1c8d0*/  STL [R1+0x2f8], R24 ;  /* 0x0002f81801007387 */ /* 0x0201e20000100800 */
[----:B------:R-:W-:-:S05]  /*1c8e0*/  IMAD.WIDE R6, R2, 0x2, R6 ;  /* 0x0000000202067825 */ /* 0x000fca00078e0206 */
[----:B0-----:R0:W5:Y:S04]  /*1c8f0*/  LDG.E.U16 R24, desc[UR10][R6.64] ;  /* 0x0000000a06187981 */ /* 0x001168000c1e1500 */
[----:B------:R1:W-:Y:S01]  /*1c900*/  STL [R1+0x2f4], R3 ;  /* 0x0002f40301007387 */ /* 0x0003e20000100800 */
[----:B------:R-:W-:-:S05]  /*1c910*/  IMAD.WIDE R8, R2, 0x2, R8 ;  /* 0x0000000202087825 */ /* 0x000fca00078e0208 */
[----:B-1----:R-:W5:Y:S01]  /*1c920*/  LDG.E.U16 R3, desc[UR10][R8.64] ;  /* 0x0000000a08037981 */ /* 0x002f62000c1e1500 */
[----:B0-----:R-:W-:-:S03]  /*1c930*/  IMAD.WIDE R6, R2, 0x2, R20 ;  /* 0x0000000202067825 */ /* 0x001fc600078e0214 */
[----:B---3--:R0:W-:Y:S01]  /*1c940*/  STL [R1+0x2f0], R29 ;  /* 0x0002f01d01007387 */ /* 0x0081e20000100800 */
[----:B------:R-:W-:-:S05]  /*1c950*/  IMAD.WIDE R10, R2, 0x2, R10 ;  /* 0x00000002020a7825 */ /* 0x000fca00078e020a */
[----:B0-----:R0:W3:Y:S04]  /*1c960*/  LDG.E.U16 R29, desc[UR10][R10.64] ;  /* 0x0000000a0a1d7981 */ /* 0x0010e8000c1e1500 */
[----:B--2---:R-:W-:Y:S04]  /*1c970*/  STL [R1+0x2ec], R27 ;  /* 0x0002ec1b01007387 */ /* 0x004fe80000100800 */
[----:B----4-:R1:W-:Y:S01]  /*1c980*/  STL [R1+0x2e8], R5 ;  /* 0x0002e80501007387 */ /* 0x0103e20000100800 */
[----:B------:R-:W-:-:S04]  /*1c990*/  IMAD.WIDE R12, R2, 0x2, R12 ;  /* 0x00000002020c7825 */ /* 0x000fc800078e020c */
[C---:B-1----:R-:W-:Y:S01]  /*1c9a0*/  IMAD.WIDE R4, R2.reuse, 0x2, R22 ;  /* 0x0000000202047825 */ /* 0x042fe200078e0216 */
[----:B------:R1:W2:Y:S04]  /*1c9b0*/  LDG.E.U16 R27, desc[UR10][R12.64] ;  /* 0x0000000a0c1b7981 */ /* 0x0002a8000c1e1500 */
[----:B-----5:R4:W-:Y:S04]  /*1c9c0*/  STL [R1+0x2e0], R24 ;  /* 0x0002e01801007387 */ /* 0x0209e80000100800 */
[----:B----4-:R-:W4:Y:S04]  /*1c9d0*/  LDG.E.U16 R24, desc[UR10][R4.64] ;  /* 0x0000000a04187981 */ /* 0x010f28000c1e1500 */
[----:B------:R-:W5:Y:S04]  /*1c9e0*/  LDL.64 R4, [R1+0xaf0] ;  /* 0x000af00001047983 */ /* 0x000f680000100a00 */
[----:B------:R0:W-:Y:S04]  /*1c9f0*/  STL [R1+0x2c4], R3 ;  /* 0x0002c40301007387 */ /* 0x0001e80000100800 */
[----:B0-----:R-:W5:Y:S04]  /*1ca00*/  LDG.E.U16 R3, desc[UR10][R6.64] ;  /* 0x0000000a06037981 */ /* 0x001f68000c1e1500 */
[----:B------:R-:W5:Y:S01]  /*1ca10*/  LDL.64 R6, [R1+0xae8] ;  /* 0x000ae80001067983 */ /* 0x000f620000100a00 */
[----:B------:R-:W-:-:S04]  /*1ca20*/  IMAD.WIDE R8, R2, 0x2, R18 ;  /* 0x0000000202087825 */ /* 0x000fc800078e0212 */
[----:B------:R-:W-:-:S04]  /*1ca30*/  IMAD.WIDE R10, R2, 0x2, R16 ;  /* 0x00000002020a7825 */ /* 0x000fc800078e0210 */
[C---:B-1----:R-:W-:Y:S01]  /*1ca40*/  IMAD.WIDE R12, R2.reuse, 0x2, R14 ;  /* 0x00000002020c7825 */ /* 0x042fe200078e020e */
[----:B---3--:R0:W-:Y:S04]  /*1ca50*/  STL [R1+0x2a4], R29 ;  /* 0x0002a41d01007387 */ /* 0x0081e80000100800 */
        /* <DEDUP_REMOVED lines=10> */
[----:B----4-:R0:W-:Y:S04]  /*1cb00*/  STL [R1+0x2d4], R24 ;  /* 0x0002d41801007387 */ /* 0x0101e80000100800 */
[----:B0-----:R-:W4:Y:S01]  /*1cb10*/  LDG.E.U16 R24, desc[UR10][R12.64] ;  /* 0x0000000a0c187981 */ /* 0x001f22000c1e1500 */
[----:B-----5:R-:W-:-:S06]  /*1cb20*/  IMAD.WIDE R4, R2, 0x2, R4 ;  /* 0x0000000202047825 */ /* 0x020fcc00078e0204 */
[----:B------:R-:W5:Y:S04]  /*1cb30*/  LDG.E.U16 R5, desc[UR10][R4.64] ;  /* 0x0000000a04057981 */ /* 0x000f68000c1e1500 */
[----:B------:R-:W5:Y:S04]  /*1cb40*/  LDL.64 R12, [R1+0xad0] ;  /* 0x000ad000010c7983 */ /* 0x000f680000100a00 */
[----:B------:R0:W-:Y:S01]  /*1cb50*/  STL [R1+0x2d0], R3 ;  /* 0x0002d00301007387 */ /* 0x0001e20000100800 */
[----:B------:R-:W-:-:S05]  /*1cb60*/  IMAD.WIDE R6, R2, 0x2, R6 ;  /* 0x0000000202067825 */ /* 0x000fca00078e0206 */
[----:B0-----:R3:W5:Y:S02]  /*1cb70*/  LDG.E.U16 R3, desc[UR10][R6.64] ;  /* 0x0000000a06037981 */ /* 0x001764000c1e1500 */
[C---:B---3--:R-:W-:Y:S02]  /*1cb80*/  IMAD.WIDE R6, R2.reuse, 0x2, R22 ;  /* 0x0000000202067825 */ /* 0x048fe400078e0216 */
[----:B------:R0:W-:Y:S02]  /*1cb90*/  STL [R1+0x2cc], R29 ;  /* 0x0002cc1d01007387 */ /* 0x0001e40000100800 */
[----:B------:R-:W-:-:S05]  /*1cba0*/  IMAD.WIDE R8, R2, 0x2, R8 ;  /* 0x0000000202087825 */ /* 0x000fca00078e0208 */
[----:B0-----:R0:W3:Y:S04]  /*1cbb0*/  LDG.E.U16 R29, desc[UR10][R8.64] ;  /* 0x0000000a081d7981 */ /* 0x0010e8000c1e1500 */
[----:B--2---:R1:W-:Y:S01]  /*1cbc0*/  STL [R1+0x2c8], R27 ;  /* 0x0002c81b01007387 */ /* 0x0043e20000100800 */
[----:B------:R-:W-:-:S05]  /*1cbd0*/  IMAD.WIDE R10, R2, 0x2, R10 ;  /* 0x00000002020a7825 */ /* 0x000fca00078e020a */
[----:B-1----:R1:W2:Y:S04]  /*1cbe0*/  LDG.E.U16 R27, desc[UR10][R10.64] ;  /* 0x0000000a0a1b7981 */ /* 0x0022a8000c1e1500 */
[----:B----4-:R4:W-:Y:S01]  /*1cbf0*/  STL [R1+0x2c0], R24 ;  /* 0x0002c01801007387 */ /* 0x0109e20000100800 */
[----:B-----5:R-:W-:-:S03]  /*1cc00*/  IMAD.WIDE R12, R2, 0x2, R12 ;  /* 0x00000002020c7825 */ /* 0x020fc600078e020c */
[----:B------:R-:W-:Y:S04]  /*1cc10*/  STL [R1+0x254], R5 ;  /* 0x0002540501007387 */ /* 0x000fe80000100800 */
[----:B----4-:R4:W5:Y:S04]  /*1cc20*/  LDG.E.U16 R24, desc[UR10][R12.64] ;  /* 0x0000000a0c187981 */ /* 0x010968000c1e1500 */
[----:B------:R0:W-:Y:S04]  /*1cc30*/  STL [R1+0x24c], R3 ;  /* 0x00024c0301007387 */ /* 0x0001e80000100800 */
[----:B0-----:R-:W5:Y:S01]  /*1cc40*/  LDG.E.U16 R3, desc[UR10][R6.64] ;  /* 0x0000000a06037981 */ /* 0x001f62000c1e1500 */
[----:B------:R-:W-:-:S04]  /*1cc50*/  IMAD.WIDE R8, R2, 0x2, R20 ;  /* 0x0000000202087825 */ /* 0x000fc800078e0214 */
[C---:B-1----:R-:W-:Y:S01]  /*1cc60*/  IMAD.WIDE R10, R2.reuse, 0x2, R18 ;  /* 0x00000002020a7825 */ /* 0x042fe200078e0212 */
[----:B------:R-:W5:Y:S03]  /*1cc70*/  LDL.64 R6, [R1+0xa98] ;  /* 0x000a980001067983 */ /* 0x000f660000100a00 */
[----:B----4-:R-:W-:-:S04]  /*1cc80*/  IMAD.WIDE R12, R2, 0x2, R16 ;  /* 0x00000002020c7825 */ /* 0x010fc800078e0210 */
[C---:B------:R-:W-:Y:S01]  /*1cc90*/  IMAD.WIDE R4, R2.reuse, 0x2, R14 ;  /* 0x0000000202047825 */ /* 0x040fe200078e020e */
[----:B---3--:R0:W-:Y:S04]  /*1cca0*/  STL [R1+0x2a0], R29 ;  /* 0x0002a01d01007387 */ /* 0x0081e80000100800 */
[----:B0-----:R-:W3:Y:S04]  /*1ccb0*/  LDG.E.U16 R29, desc[UR10][R8.64] ;  /* 0x0000000a081d7981 */ /* 0x001ee8000c1e1500 */
        /* <DEDUP_REMOVED lines=9> */
[----:B-----5:R0:W-:Y:S04]  /*1cd50*/  STL [R1+0x270], R24 ;  /* 0x0002701801007387 */ /* 0x0201e80000100800 */
[----:B0-----:R-:W5:Y:S04]  /*1cd60*/  LDG.E.U16 R24, desc[UR10][R12.64] ;  /* 0x0000000a0c187981 */ /* 0x001f68000c1e1500 */
[----:B------:R-:W2:Y:S04]  /*1cd70*/  LDL.64 R12, [R1+0xa80] ;  /* 0x000a8000010c7983 */ /* 0x000ea80000100a00 */
[----:B------:R0:W-:Y:S04]  /*1cd80*/  STL [R1+0x25c], R3 ;  /* 0x00025c0301007387 */ /* 0x0001e80000100800 */
[----:B0-----:R0:W2:Y:S04]  /*1cd90*/  LDG.E.U16 R3, desc[UR10][R4.64] ;  /* 0x0000000a04037981 */ /* 0x0010a8000c1e1500 */
[----:B------:R-:W0:Y:S01]  /*1cda0*/  LDL.64 R4, [R1+0xaa0] ;  /* 0x000aa00001047983 */ /* 0x000e220000100a00 */
[----:B------:R-:W-:-:S03]  /*1cdb0*/  IMAD.WIDE R6, R2, 0x2, R6 ;  /* 0x0000000202067825 */ /* 0x000fc600078e0206 */
[----:B---3--:R1:W-:Y:S04]  /*1cdc0*/  STL [R1+0x258], R29 ;  /* 0x0002581d01007387 */ /* 0x0083e80000100800 */
[----:B-1----:R-:W3:Y:S01]  /*1cdd0*/  LDG.E.U16 R29, desc[UR10][R6.64] ;  /* 0x0000000a061d7981 */ /* 0x002ee2000c1e1500 */
[----:B0-----:R-:W-:-:S06]  /*1cde0*/  IMAD.WIDE R4, R2, 0x2, R4 ;  /* 0x0000000202047825 */ /* 0x001fcc00078e0204 */
[----:B------:R-:W3:Y:S01]  /*1cdf0*/  LDG.E.U16 R5, desc[UR10][R4.64] ;  /* 0x0000000a04057981 */ /* 0x000ee2000c1e1500 */
[----:B----4-:R-:W-:-:S03]  /*1ce00*/  IMAD.WIDE R8, R2, 0x2, R8 ;  /* 0x0000000202087825 */ /* 0x010fc600078e0208 */
[----:B--2---:R0:W-:Y:S01]  /*1ce10*/  STL [R1+0x250], R27 ;  /* 0x0002501b01007387 */ /* 0x0041e20000100800 */
[----:B------:R-:W-:-:S03]  /*1ce20*/  IMAD.WIDE R10, R2, 0x2, R10 ;  /* 0x00000002020a7825 */ /* 0x000fc600078e020a */
[----:B-----5:R1:W-:Y:S01]  /*1ce30*/  STL [R1+0x22c], R24 ;  /* 0x00022c1801007387 */ /* 0x0203e20000100800 */
[----:B------:R-:W-:-:S03]  /*1ce40*/  IMAD.WIDE R12, R2, 0x2, R12 ;  /* 0x00000002020c7825 */ /* 0x000fc600078e020c */
[----:B0-----:R-:W2:Y:S04]  /*1ce50*/  LDG.E.U16 R27, desc[UR10][R8.64] ;  /* 0x0000000a081b7981 */ /* 0x001ea8000c1e1500 */
[----:B-1----:R0:W4:Y:S04]  /*1ce60*/  LDG.E.U16 R24, desc[UR10][R10.64] ;  /* 0x0000000a0a187981 */ /* 0x002128000c1e1500 */
[----:B------:R1:W-:Y:S01]  /*1ce70*/  STL [R1+0x230], R3 ;  /* 0x0002300301007387 */ /* 0x0003e20000100800 */
[----:B0-----:R-:W-:-:S03]  /*1ce80*/  IMAD.WIDE R10, R2, 0x2, R22 ;  /* 0x00000002020a7825 */ /* 0x001fc600078e0216 */
[----:B-1----:R0:W5:Y:S04]  /*1ce90*/  LDG.E.U16 R3, desc[UR10][R12.64] ;  /* 0x0000000a0c037981 */ /* 0x002168000c1e1500 */
[----:B---3--:R-:W-:Y:S04]  /*1cea0*/  STL [R1+0x248], R5 ;  /* 0x0002480501007387 */ /* 0x008fe80000100800 */
[----:B------:R1:W-:Y:S04]  /*1ceb0*/  STL [R1+0x244], R29 ;  /* 0x0002441d01007387 */ /* 0x0003e80000100800 */
[----:B-1----:R-:W3:Y:S01]  /*1cec0*/  LDG.E.U16 R29, desc[UR10][R10.64] ;  /* 0x0000000a0a1d7981 */ /* 0x002ee2000c1e1500 */
[----:B0-----:R-:W-:-:S04]  /*1ced0*/  IMAD.WIDE R12, R2, 0x2, R20 ;  /* 0x00000002020c7825 */ /* 0x001fc800078e0214 */
[C---:B------:R-:W-:Y:S01]  /*1cee0*/  IMAD.WIDE R8, R2.reuse, 0x2, R18 ;  /* 0x0000000202087825 */ /* 0x040fe200078e0212 */
[----:B------:R-:W3:Y:S03]  /*1cef0*/  LDL.64 R10, [R1+0xa38] ;  /* 0x000a3800010a7983 */ /* 0x000ee60000100a00 */
[C---:B------:R-:W-:Y:S01]  /*1cf00*/  IMAD.WIDE R6, R2.reuse, 0x2, R16 ;  /* 0x0000000202067825 */ /* 0x040fe200078e0210 */
[----:B--2---:R0:W-:Y:S03]  /*1cf10*/  STL [R1+0x240], R27 ;  /* 0x0002401b01007387 */ /* 0x0041e60000100800 */
[C---:B------:R-:W-:Y:S01]  /*1cf20*/  IMAD.WIDE R4, R2.reuse, 0x2, R14 ;  /* 0x0000000202047825 */ /* 0x040fe200078e020e */
[----:B0-----:R-:W2:Y:S04]  /*1cf30*/  LDG.E.U16 R27, desc[UR10][R12.64] ;  /* 0x0000000a0c1b7981 */ /* 0x001ea8000c1e1500 */
[----:B------:R-:W2:Y:S04]  /*1cf40*/  LDL.64 R12, [R1+0xa30] ;  /* 0x000a3000010c7983 */ /* 0x000ea80000100a00 */
[----:B----4-:R0:W-:Y:S04]  /*1cf50*/  STL [R1+0x23c], R24 ;  /* 0x00023c1801007387 */ /* 0x0101e80000100800 */
[----:B------:R-:W4:Y:S04]  /*1cf60*/  LDL.64 R22, [R1+0xa28] ;  /* 0x000a280001167983 */ /* 0x000f280000100a00 */
[----:B------:R-:W4:Y:S04]  /*1cf70*/  LDL.64 R20, [R1+0xa20] ;  /* 0x000a200001147983 */ /* 0x000f280000100a00 */
[----:B0-----:R-:W4:Y:S04]  /*1cf80*/  LDG.E.U16 R24, desc[UR10][R8.64] ;  /* 0x0000000a08187981 */ /* 0x001f28000c1e1500 */
[----:B------:R-:W4:Y:S04]  /*1cf90*/  LDL.64 R18, [R1+0xa18] ;  /* 0x000a180001127983 */ /* 0x000f280000100a00 */
[----:B------:R-:W4:Y:S04]  /*1cfa0*/  LDL.64 R16, [R1+0xa10] ;  /* 0x000a100001107983 */ /* 0x000f280000100a00 */
[----:B------:R-:W4:Y:S04]  /*1cfb0*/  LDL.64 R8, [R1+0xa40] ;  /* 0x000a400001087983 */ /* 0x000f280000100a00 */
[----:B------:R-:W4:Y:S04]  /*1cfc0*/  LDL.64 R14, [R1+0xa08] ;  /* 0x000a0800010e7983 */ /* 0x000f280000100a00 */
[----:B-----5:R0:W-:Y:S04]  /*1cfd0*/  STL [R1+0x238], R3 ;  /* 0x0002380301007387 */ /* 0x0201e80000100800 */
[----:B0-----:R0:W5:Y:S04]  /*1cfe0*/  LDG.E.U16 R3, desc[UR10][R6.64] ;  /* 0x0000000a06037981 */ /* 0x001168000c1e1500 */
[----:B------:R-:W0:Y:S04]  /*1cff0*/  LDL.64 R6, [R1+0xa48] ;  /* 0x000a480001067983 */ /* 0x000e280000100a00 */
[----:B---3--:R1:W-:Y:S04]  /*1d000*/  STL [R1+0x234], R29 ;  /* 0x0002341d01007387 */ /* 0x0083e80000100800 */
[----:B-1----:R1:W3:Y:S04]  /*1d010*/  LDG.E.U16 R29, desc[UR10][R4.64] ;  /* 0x0000000a041d7981 */ /* 0x0022e8000c1e1500 */
[----:B------:R-:W1:Y:S04]  /*1d020*/  LDL.64 R4, [R1+0xa50] ;  /* 0x000a500001047983 */ /* 0x000e680000100a00 */
[----:B--2---:R2:W-:Y:S01]  /*1d030*/  STL [R1+0x20c], R27 ;  /* 0x00020c1b01007387 */ /* 0x0045e20000100800 */
[----:B0-----:R-:W-:-:S05]  /*1d040*/  IMAD.WIDE R6, R2, 0x2, R6 ;  /* 0x0000000202067825 */ /* 0x001fca00078e0206 */
[----:B--2---:R-:W2:Y:S01]  /*1d050*/  LDG.E.U16 R27, desc[UR10][R6.64] ;  /* 0x0000000a061b7981 */ /* 0x004ea2000c1e1500 */
[----:B-1----:R-:W-:-:S06]  /*1d060*/  IMAD.WIDE R4, R2, 0x2, R4 ;  /* 0x0000000202047825 */ /* 0x002fcc00078e0204 */
[----:B------:R-:W2:Y:S01]  /*1d070*/  LDG.E.U16 R5, desc[UR10][R4.64] ;  /* 0x0000000a04057981 */ /* 0x000ea2000c1e1500 */
[----:B----4-:R-:W-:-:S03]  /*1d080*/  IMAD.WIDE R8, R2, 0x2, R8 ;  /* 0x0000000202087825 */ /* 0x010fc600078e0208 */
[----:B------:R0:W-:Y:S01]  /*1d090*/  STL [R1+0x210], R24 ;  /* 0x0002101801007387 */ /* 0x0001e20000100800 */
[----:B------:R-:W-:-:S04]  /*1d0a0*/  IMAD.WIDE R10, R2, 0x2, R10 ;  /* 0x00000002020a7825 */ /* 0x000fc800078e020a */
[C---:B------:R-:W-:Y:S01]  /*1d0b0*/  IMAD.WIDE R12, R2.reuse, 0x2, R12 ;  /* 0x00000002020c7825 */ /* 0x040fe200078e020c */
[----:B-----5:R1:W-:Y:S04]  /*1d0c0*/  STL [R1+0x224], R3 ;  /* 0x0002240301007387 */ /* 0x0203e80000100800 */
[----:B0-----:R-:W4:Y:S04]  /*1d0d0*/  LDG.E.U16 R24, desc[UR10][R8.64] ;  /* 0x0000000a08187981 */ /* 0x001f28000c1e1500 */
[----:B---3--:R0:W-:Y:S04]  /*1d0e0*/  STL [R1+0x228], R29 ;  /* 0x0002281d01007387 */ /* 0x0081e80000100800 */
[----:B-1----:R-:W3:Y:S04]  /*1d0f0*/  LDG.E.U16 R3, desc[UR10][R10.64] ;  /* 0x0000000a0a037981 */ /* 0x002ee8000c1e1500 */
[----:B0-----:R0:W5:Y:S02]  /*1d100*/  LDG.E.U16 R29, desc[UR10][R12.64] ;  /* 0x0000000a0c1d7981 */ /* 0x001164000c1e1500 */
[----:B0-----:R-:W-:-:S02]  /*1d110*/  IMAD.WIDE R12, R2, 0x2, R22 ;  /* 0x00000002020c7825 */ /* 0x001fc400078e0216 */
[----:B--2---:R-:W-:Y:S04]  /*1d120*/  STL [R1+0x220], R5 ;  /* 0x0002200501007387 */ /* 0x004fe80000100800 */
[----:B------:R0:W-:Y:S04]  /*1d130*/  STL [R1+0x21c], R27 ;  /* 0x00021c1b01007387 */ /* 0x0001e80000100800 */
[----:B0-----:R-:W2:Y:S01]  /*1d140*/  LDG.E.U16 R27, desc[UR10][R12.64] ;  /* 0x0000000a0c1b7981 */ /* 0x001ea2000c1e1500 */
[----:B------:R-:W-:-:S04]  /*1d150*/  IMAD.WIDE R4, R2, 0x2, R20 ;  /* 0x0000000202047825 */ /* 0x000fc800078e0214 */
[C---:B------:R-:W-:Y:S01]  /*1d160*/  IMAD.WIDE R6, R2.reuse, 0x2, R18 ;  /* 0x0000000202067825 */ /* 0x040fe200078e0212 */
[----:B------:R-:W2:Y:S03]  /*1d170*/  LDL.64 R12, [R1+0x9f0] ;  /* 0x0009f000010c7983 */ /* 0x000ea60000100a00 */
[C---:B------:R-:W-:Y:S01]  /*1d180*/  IMAD.WIDE R8, R2.reuse, 0x2, R16 ;  /* 0x0000000202087825 */ /* 0x040fe200078e0210 */
[----:B----4-:R0:W-:Y:S03]  /*1d190*/  STL [R1+0x218], R24 ;  /* 0x0002181801007387 */ /* 0x0101e60000100800 */
[C---:B------:R-:W-:Y:S01]  /*1d1a0*/  IMAD.WIDE R10, R2.reuse, 0x2, R14 ;  /* 0x00000002020a7825 */ /* 0x040fe200078e020e */
[----:B0-----:R-:W4:Y:S04]  /*1d1b0*/  LDG.E.U16 R24, desc[UR10][R4.64] ;  /* 0x0000000a04187981 */ /* 0x001f28000c1e1500 */
[----:B------:R-:W4:Y:S04]  /*1d1c0*/  LDL.64 R4, [R1+0x9e0] ;  /* 0x0009e00001047983 */ /* 0x000f280000100a00 */
        /* <DEDUP_REMOVED lines=8> */
[----:B-----5:R0:W-:Y:S04]  /*1d250*/  STL [R1+0x1f4], R29 ;  /* 0x0001f41d01007387 */ /* 0x0201e80000100800 */
[----:B0-----:R0:W5:Y:S04]  /*1d260*/  LDG.E.U16 R29, desc[UR10][R8.64] ;  /* 0x0000000a081d7981 */ /* 0x001168000c1e1500 */
[----:B------:R-:W0:Y:S04]  /*1d270*/  LDL.64 R8, [R1+0xa00] ;  /* 0x000a000001087983 */ /* 0x000e280000100a00 */
[----:B--2---:R1:W-:Y:S04]  /*1d280*/  STL [R1+0x1ec], R27 ;  /* 0x0001ec1b01007387 */ /* 0x0043e80000100800 */
[----:B-1----:R1:W2:Y:S04]  /*1d290*/  LDG.E.U16 R27, desc[UR10][R10.64] ;  /* 0x0000000a0a1b7981 */ /* 0x0022a8000c1e1500 */
[----:B------:R-:W1:Y:S04]  /*1d2a0*/  LDL.64 R10, [R1+0x9f8] ;  /* 0x0009f800010a7983 */ /* 0x000e680000100a00 */
[----:B----4-:R4:W-:Y:S01]  /*1d2b0*/  STL [R1+0x208], R24 ;  /* 0x0002081801007387 */ /* 0x0109e20000100800 */
[----:B0-----:R-:W-:-:S06]  /*1d2c0*/  IMAD.WIDE R8, R2, 0x2, R8 ;  /* 0x0000000202087825 */ /* 0x001fcc00078e0208 */
[----:B------:R-:W2:Y:S01]  /*1d2d0*/  LDG.E.U16 R9, desc[UR10][R8.64] ;  /* 0x0000000a08097981 */ /* 0x000ea2000c1e1500 */
[----:B-1----:R-:W-:-:S05]  /*1d2e0*/  IMAD.WIDE R10, R2, 0x2, R10 ;  /* 0x00000002020a7825 */ /* 0x002fca00078e020a */
[----:B----4-:R-:W4:Y:S01]  /*1d2f0*/  LDG.E.U16 R24, desc[UR10][R10.64] ;  /* 0x0000000a0a187981 */ /* 0x010f22000c1e1500 */
[----:B------:R-:W-:-:S03]  /*1d300*/  IMAD.WIDE R12, R2, 0x2, R12 ;  /* 0x00000002020c7825 */ /* 0x000fc600078e020c */
[----:B---3--:R0:W-:Y:S01]  /*1d310*/  STL [R1+0x204], R3 ;  /* 0x0002040301007387 */ /* 0x0081e20000100800 */
[----:B------:R-:W-:-:S04]  /*1d320*/  IMAD.WIDE R6, R2, 0x2, R6 ;  /* 0x0000000202067825 */ /* 0x000fc800078e0206 */
[C---:B------:R-:W-:Y:S01]  /*1d330*/  IMAD.WIDE R4, R2.reuse, 0x2, R4 ;  /* 0x0000000202047825 */ /* 0x040fe200078e0204 */
[----:B-----5:R1:W-:Y:S04]  /*1d340*/  STL [R1+0x200], R29 ;  /* 0x0002001d01007387 */ /* 0x0203e80000100800 */
[----:B0-----:R-:W3:Y:S04]  /*1d350*/  LDG.E.U16 R3, desc[UR10][R12.64] ;  /* 0x0000000a0c037981 */ /* 0x001ee8000c1e1500 */
[----:B--2---:R0:W-:Y:S04]  /*1d360*/  STL [R1+0x1fc], R27 ;  /* 0x0001fc1b01007387 */ /* 0x0041e80000100800 */
[----:B-1----:R-:W2:Y:S04]  /*1d370*/  LDG.E.U16 R29, desc[UR10][R6.64] ;  /* 0x0000000a061d7981 */ /* 0x002ea8000c1e1500 */
[----:B0-----:R0:W5:Y:S02]  /*1d380*/  LDG.E.U16 R27, desc[UR10][R4.64] ;  /* 0x0000000a041b7981 */ /* 0x001164000c1e1500 */
[----:B0-----:R-:W-:-:S02]  /*1d390*/  IMAD.WIDE R4, R2, 0x2, R22 ;  /* 0x0000000202047825 */ /* 0x001fc400078e0216 */
[----:B------:R-:W-:Y:S04]  /*1d3a0*/  STL [R1+0x1f8], R9 ;  /* 0x0001f80901007387 */ /* 0x000fe80000100800 */
[----:B----4-:R0:W-:Y:S04]  /*1d3b0*/  STL [R1+0x1f0], R24 ;  /* 0x0001f01801007387 */ /* 0x0101e80000100800 */
[----:B0-----:R-:W4:Y:S01]  /*1d3c0*/  LDG.E.U16 R24, desc[UR10][R4.64] ;  /* 0x0000000a04187981 */ /* 0x001f22000c1e1500 */
[----:B------:R-:W-:-:S04]  /*1d3d0*/  IMAD.WIDE R6, R2, 0x2, R20 ;  /* 0x0000000202067825 */ /* 0x000fc800078e0214 */
[C---:B------:R-:W-:Y:S01]  /*1d3e0*/  IMAD.WIDE R8, R2.reuse, 0x2, R18 ;  /* 0x0000000202087825 */ /* 0x040fe200078e0212 */
[----:B------:R-:W4:Y:S03]  /*1d3f0*/  LDL.64 R4, [R1+0x990] ;  /* 0x0009900001047983 */ /* 0x000f260000100a00 */
[C---:B------:R-:W-:Y:S01]  /*1d400*/  IMAD.WIDE R10, R2.reuse, 0x2, R16 ;  /* 0x00000002020a7825 */ /* 0x040fe200078e0210 */
[----:B---3--:R0:W-:Y:S03]  /*1d410*/  STL [R1+0x1cc], R3 ;  /* 0x0001cc0301007387 */ /* 0x0081e60000100800 */
[C---:B------:R-:W-:Y:S01]  /*1d420*/  IMAD.WIDE R12, R2.reuse, 0x2, R14 ;  /* 0x00000002020c7825 */ /* 0x040fe200078e020e */
[----:B0-----:R-:W3:Y:S04]  /*1d430*/  LDG.E.U16 R3, desc[UR10][R6.64] ;  /* 0x0000000a06037981 */ /* 0x001ee8000c1e1500 */
[----:B------:R-:W3:Y:S04]  /*1d440*/  LDL.64 R6, [R1+0x998] ;  /* 0x0009980001067983 */ /* 0x000ee80000100a00 */
        /* <DEDUP_REMOVED lines=9> */
[----:B0-----:R0:W5:Y:S04]  /*1d4e0*/  LDG.E.U16 R27, desc[UR10][R10.64] ;  /* 0x0000000a0a1b7981 */ /* 0x001168000c1e1500 */
[----:B------:R-:W0:Y:S04]  /*1d4f0*/  LDL.64 R10, [R1+0x9a8] ;  /* 0x0009a800010a7983 */ /* 0x000e280000100a00 */
[----:B----4-:R1:W-:Y:S04]  /*1d500*/  STL [R1+0x1e4], R24 ;  /* 0x0001e41801007387 */ /* 0x0103e80000100800 */
[----:B-1----:R1:W4:Y:S04]  /*1d510*/  LDG.E.U16 R24, desc[UR10][R12.64] ;  /* 0x0000000a0c187981 */ /* 0x002328000c1e1500 */
[----:B------:R-:W1:Y:S04]  /*1d520*/  LDL.64 R12, [R1+0x9b0] ;  /* 0x0009b000010c7983 */ /* 0x000e680000100a00 */
[----:B---3--:R3:W-:Y:S01]  /*1d530*/  STL [R1+0x1e0], R3 ;  /* 0x0001e00301007387 */ /* 0x0087e20000100800 */
[----:B0-----:R-:W-:-:S05]  /*1d540*/  IMAD.WIDE R10, R2, 0x2, R10 ;  /* 0x00000002020a7825 */ /* 0x001fca00078e020a */
[----:B---3--:R-:W3:Y:S01]  /*1d550*/  LDG.E.U16 R3, desc[UR10][R10.64] ;  /* 0x0000000a0a037981 */ /* 0x008ee2000c1e1500 */
[----:B-1----:R-:W-:-:S06]  /*1d560*/  IMAD.WIDE R12, R2, 0x2, R12 ;  /* 0x00000002020c7825 */ /* 0x002fcc00078e020c */
[----:B------:R-:W3:Y:S01]  /*1d570*/  LDG.E.U16 R13, desc[UR10][R12.64] ;  /* 0x0000000a0c0d7981 */ /* 0x000ee2000c1e1500 */
[----:B--2---:R-:W-:-:S03]  /*1d580*/  IMAD.WIDE R8, R2, 0x2, R8 ;  /* 0x0000000202087825 */ /* 0x004fc600078e0208 */
[----:B------:R0:W-:Y:S01]  /*1d590*/  STL [R1+0x1dc], R29 ;  /* 0x0001dc1d01007387 */ /* 0x0001e20000100800 */
[----:B------:R-:W-:-:S03]  /*1d5a0*/  IMAD.WIDE R6, R2, 0x2, R6 ;  /* 0x0000000202067825 */ /* 0x000fc600078e0206 */
[----:B-----5:R1:W-:Y:S01]  /*1d5b0*/  STL [R1+0x1d8], R27 ;  /* 0x0001d81b01007387 */ /* 0x0203e20000100800 */
[----:B------:R-:W-:-:S03]  /*1d5c0*/  IMAD.WIDE R4, R2, 0x2, R4 ;  /* 0x0000000202047825 */ /* 0x000fc600078e0204 */
[----:B0-----:R-:W2:Y:S04]  /*1d5d0*/  LDG.E.U16 R29, desc[UR10][R8.64] ;  /* 0x0000000a081d7981 */ /* 0x001ea8000c1e1500 */
[----:B-1----:R0:W5:Y:S04]  /*1d5e0*/  LDG.E.U16 R27, desc[UR10][R6.64] ;  /* 0x0000000a061b7981 */ /* 0x002168000c1e1500 */
[----:B----4-:R1:W-:Y:S01]  /*1d5f0*/  STL [R1+0x1d4], R24 ;  /* 0x0001d41801007387 */ /* 0x0103e20000100800 */
[----:B0-----:R-:W-:-:S03]  /*1d600*/  IMAD.WIDE R6, R2, 0x2, R22 ;  /* 0x0000000202067825 */ /* 0x001fc600078e0216 */
[----:B-1----:R0:W4:Y:S04]  /*1d610*/  LDG.E.U16 R24, desc[UR10][R4.64] ;  /* 0x0000000a04187981 */ /* 0x002128000c1e1500 */
[----:B---3--:R-:W-:Y:S04]  /*1d620*/  STL [R1+0x1a8], R13 ;  /* 0x0001a80d01007387 */ /* 0x008fe80000100800 */
[----:B------:R1:W-:Y:S04]  /*1d630*/  STL [R1+0x1ac], R3 ;  /* 0x0001ac0301007387 */ /* 0x0003e80000100800 */
[----:B-1----:R-:W3:Y:S01]  /*1d640*/  LDG.E.U16 R3, desc[UR10][R6.64] ;  /* 0x0000000a06037981 */ /* 0x002ee2000c1e1500 */
[----:B------:R-:W-:-:S04]  /*1d650*/  IMAD.WIDE R8, R2, 0x2, R20 ;  /* 0x0000000202087825 */ /* 0x000fc800078e0214 */
[C---:B------:R-:W-:Y:S01]  /*1d660*/  IMAD.WIDE R10, R2.reuse, 0x2, R18 ;  /* 0x00000002020a7825 */ /* 0x040fe200078e0212 */
[----:B------:R-:W3:Y:S03]  /*1d670*/  LDL.64 R6, [R1+0x958] ;  /* 0x0009580001067983 */ /* 0x000ee60000100a00 */
[C---:B------:R-:W-:Y:S01]  /*1d680*/  IMAD.WIDE R12, R2.reuse, 0x2, R16 ;  /* 0x00000002020c7825 */ /* 0x040fe200078e0210 */
[----:B--2---:R1:W-:Y:S03]  /*1d690*/  STL [R1+0x1bc], R29 ;  /* 0x0001bc1d01007387 */ /* 0x0043e60000100800 */
[C---:B0-----:R-:W-:Y:S01]  /*1d6a0*/  IMAD.WIDE R4, R2.reuse, 0x2, R14 ;  /* 0x0000000202047825 */ /* 0x041fe200078e020e */
[----:B-1----:R-:W2:Y:S04]  /*1d6b0*/  LDG.E.U16 R29, desc[UR10][R8.64] ;  /* 0x0000000a081d7981 */ /* 0x002ea8000c1e1500 */
[----:B------:R-:W2:Y:S04]  /*1d6c0*/  LDL.64 R8, [R1+0x950] ;  /* 0x0009500001087983 */ /* 0x000ea80000100a00 */
[----:B-----5:R0:W-:Y:S04]  /*1d6d0*/  STL [R1+0x1c4], R27 ;  /* 0x0001c41b01007387 */ /* 0x0201e80000100800 */
[----:B------:R-:W5:Y:S04]  /*1d6e0*/  LDL.64 R22, [R1+0x938] ;  /* 0x0009380001167983 */ /* 0x000f680000100a00 */
[----:B------:R-:W5:Y:S04]  /*1d6f0*/  LDL.64 R16, [R1+0x930] ;  /* 0x0009300001107983 */ /* 0x000f680000100a00 */
[----:B0-----:R-:W5:Y:S04]  /*1d700*/  LDG.E.U16 R27, desc[UR10][R10.64] ;  /* 0x0000000a0a1b7981 */ /* 0x001f68000c1e1500 */
[----:B------:R-:W5:Y:S04]  /*1d710*/  LDL.64 R10, [R1+0x948] ;  /* 0x00094800010a7983 */ /* 0x000f680000100a00 */
[----:B----4-:R0:W-:Y:S04]  /*1d720*/  STL [R1+0x1c8], R24 ;  /* 0x0001c81801007387 */ /* 0x0101e80000100800 */
[----:B------:R-:W4:Y:S04]  /*1d730*/  LDL.64 R20, [R1+0x928] ;  /* 0x0009280001147983 */ /* 0x000f280000100a00 */
[----:B------:R-:W4:Y:S04]  /*1d740*/  LDL.64 R18, [R1+0x920] ;  /* 0x0009200001127983 */ /* 0x000f280000100a00 */
[----:B0-----:R-:W4:Y:S04]  /*1d750*/  LDG.E.U16 R24, desc[UR10][R12.64] ;  /* 0x0000000a0c187981 */ /* 0x001f28000c1e1500 */
[----:B------:R-:W4:Y:S04]  /*1d760*/  LDL.64 R14, [R1+0x918] ;  /* 0x00091800010e7983 */ /* 0x000f280000100a00 */
[----:B------:R-:W4:Y:S04]  /*1d770*/  LDL.64 R12, [R1+0x940] ;  /* 0x00094000010c7983 */ /* 0x000f280000100a00 */
[----:B---3--:R0:W-:Y:S04]  /*1d780*/  STL [R1+0x1c0], R3 ;  /* 0x0001c00301007387 */ /* 0x0081e80000100800 */
[----:B0-----:R0:W3:Y:S04]  /*1d790*/  LDG.E.U16 R3, desc[UR10][R4.64] ;  /* 0x0000000a04037981 */ /* 0x0010e8000c1e1500 */
[----:B------:R-:W0:Y:S01]  /*1d7a0*/  LDL.64 R4, [R1+0x960] ;  /* 0x0009600001047983 */ /* 0x000e220000100a00 */
[----:B------:R-:W-:-:S03]  /*1d7b0*/  IMAD.WIDE R6, R2, 0x2, R6 ;  /* 0x0000000202067825 */ /* 0x000fc600078e0206 */
[----:B--2---:R1:W-:Y:S01]  /*1d7c0*/  STL [R1+0x1b8], R29 ;  /* 0x0001b81d01007387 */ /* 0x0043e20000100800 */
[----:B------:R-:W-:-:S03]  /*1d7d0*/  IMAD.WIDE R8, R2, 0x2, R8 ;  /* 0x0000000202087825 */ /* 0x000fc600078e0208 */
[----:B-1----:R-:W2:Y:S04]  /*1d7e0*/  LDG.E.U16 R29, desc[UR10][R6.64] ;  /* 0x0000000a061d7981 */ /* 0x002ea8000c1e1500 */
[----:B-----5:R1:W-:Y:S01]  /*1d7f0*/  STL [R1+0x1b4], R27 ;  /* 0x0001b41b01007387 */ /* 0x0203e20000100800 */
[----:B------:R-:W-:-:S03]  /*1d800*/  IMAD.WIDE R10, R2, 0x2, R10 ;  /* 0x00000002020a7825 */ /* 0x000fc600078e020a */
[----:B-1----:R-:W5:Y:S04]  /*1d810*/  LDG.E.U16 R27, desc[UR10][R8.64] ;  /* 0x0000000a081b7981 */ /* 0x002f68000c1e1500 */
[----:B----4-:R1:W-:Y:S04]  /*1d820*/  STL [R1+0x184], R24 ;  /* 0x0001841801007387 */ /* 0x0103e80000100800 */
[----:B-1----:R1:W4:Y:S01]  /*1d830*/  LDG.E.U16 R24, desc[UR10][R10.64] ;  /* 0x0000000a0a187981 */ /* 0x002322000c1e1500 */
[----:B------:R-:W-:-:S04]  /*1d840*/  IMAD.WIDE R12, R2, 0x2, R12 ;  /* 0x00000002020c7825 */ /* 0x000fc800078e020c */
[----:B0-----:R-:W-:-:S06]  /*1d850*/  IMAD.WIDE R4, R2, 0x2, R4 ;  /* 0x0000000202047825 */ /* 0x001fcc00078e0204 */
[----:B------:R-:W2:Y:S04]  /*1d860*/  LDG.E.U16 R5, desc[UR10][R4.64] ;  /* 0x0000000a04057981 */ /* 0x000ea8000c1e1500 */
[----:B---3--:R0:W-:Y:S04]  /*1d870*/  STL [R1+0x188], R3 ;  /* 0x0001880301007387 */ /* 0x0081e80000100800 */
[----:B0-----:R0:W3:Y:S01]  /*1d880*/  LDG.E.U16 R3, desc[UR10][R12.64] ;  /* 0x0000000a0c037981 */ /* 0x0010e2000c1e1500 */
[----:B-1----:R-:W-:-:S04]  /*1d890*/  IMAD.WIDE R10, R2, 0x2, R22 ;  /* 0x00000002020a7825 */ /* 0x002fc800078e0216 */
[C---:B------:R-:W-:Y:S02]  /*1d8a0*/  IMAD.WIDE R6, R2.reuse, 0x2, R18 ;  /* 0x0000000202067825 */ /* 0x040fe400078e0212 */
[----:B------:R-:W3:Y:S02]  /*1d8b0*/  LDG.E.U16 R19, desc[UR10][R10.64] ;  /* 0x0000000a0a137981 */ /* 0x000ee4000c1e1500 */
[C---:B0-----:R-:W-:Y:S02]  /*1d8c0*/  IMAD.WIDE R12, R2.reuse, 0x2, R16 ;  /* 0x00000002020c7825 */ /* 0x041fe400078e0210 */
[----:B------:R-:W3:Y:S02]  /*1d8d0*/  LDL.64 R16, [R1+0x910] ;  /* 0x0009100001107983 */ /* 0x000ee40000100a00 */
[C---:B------:R-:W-:Y:S02]  /*1d8e0*/  IMAD.WIDE R8, R2.reuse, 0x2, R20 ;  /* 0x0000000202087825 */ /* 0x040fe400078e0214 */
[----:B--2---:R0:W-:Y:S04]  /*1d8f0*/  STL [R1+0x1b0], R5 ;  /* 0x0001b00501007387 */ /* 0x0041e80000100800 */
[----:B------:R-:W2:Y:S04]  /*1d900*/  LDL.64 R10, [R1+0x8f8] ;  /* 0x0008f800010a7983 */ /* 0x000ea80000100a00 */
[----:B------:R1:W-:Y:S01]  /*1d910*/  STL [R1+0x19c], R29 ;  /* 0x00019c1d01007387 */ /* 0x0003e20000100800 */
[----:B0-----:R-:W-:-:S03]  /*1d920*/  IMAD.WIDE R4, R2, 0x2, R14 ;  /* 0x0000000202047825 */ /* 0x001fc600078e020e */
[----:B-1----:R-:W2:Y:S04]  /*1d930*/  LDG.E.U16 R29, desc[UR10][R12.64] ;  /* 0x0000000a0c1d7981 */ /* 0x002ea8000c1e1500 */
[----:B------:R-:W2:Y:S04]  /*1d940*/  LDL.64 R12, [R1+0x8f0] ;  /* 0x0008f000010c7983 */ /* 0x000ea80000100a00 */
[----:B-----5:R0:W-:Y:S04]  /*1d950*/  STL [R1+0x198], R27 ;  /* 0x0001981b01007387 */ /* 0x0201e80000100800 */
        /* <DEDUP_REMOVED lines=8> */
[----:B---3--:R0:W-:Y:S04]  /*1d9e0*/  STL [R1+0x190], R3 ;  /* 0x0001900301007387 */ /* 0x0081e80000100800 */
[----:B0-----:R0:W3:Y:S02]  /*1d9f0*/  LDG.E.U16 R3, desc[UR10][R4.64] ;  /* 0x0000000a04037981 */ /* 0x0010e4000c1e1500 */
[----:B0-----:R-:W-:-:S02]  /*1da00*/  IMAD.WIDE R4, R2, 0x2, R16 ;  /* 0x0000000202047825 */ /* 0x001fc400078e0210 */
[----:B------:R0:W-:Y:S04]  /*1da10*/  STL [R1+0x18c], R19 ;  /* 0x00018c1301007387 */ /* 0x0001e80000100800 */
[----:B------:R-:W3:Y:S04]  /*1da20*/  LDL.64 R16, [R1+0x8c8] ;  /* 0x0008c80001107983 */ /* 0x000ee80000100a00 */
[----:B------:R-:W3:Y:S04]  /*1da30*/  LDG.E.U16 R5, desc[UR10][R4.64] ;  /* 0x0000000a04057981 */ /* 0x000ee8000c1e1500 */
[----:B0-----:R-:W3:Y:S01]  /*1da40*/  LDL.64 R18, [R1+0x8d0] ;  /* 0x0008d00001127983 */ /* 0x001ee20000100a00 */
[----:B--2---:R-:W-:-:S03]  /*1da50*/  IMAD.WIDE R10, R2, 0x2, R10 ;  /* 0x00000002020a7825 */ /* 0x004fc600078e020a */
[----:B------:R-:W-:Y:S01]  /*1da60*/  STL [R1+0x164], R29 ;  /* 0x0001641d01007387 */ /* 0x000fe20000100800 */
[----:B------:R-:W-:-:S03]  /*1da70*/  IMAD.WIDE R12, R2, 0x2, R12 ;  /* 0x00000002020c7825 */ /* 0x000fc600078e020c */
[----:B-----5:R0:W-:Y:S01]  /*1da80*/  STL [R1+0x168], R27 ;  /* 0x0001681b01007387 */ /* 0x0201e20000100800 */
[----:B------:R-:W-:-:S05]  /*1da90*/  IMAD.WIDE R8, R2, 0x2, R8 ;  /* 0x0000000202087825 */ /* 0x000fca00078e0208 */
[----:B0-----:R-:W2:Y:S01]  /*1daa0*/  LDG.E.U16 R27, desc[UR10][R8.64] ;  /* 0x0000000a081b7981 */ /* 0x001ea2000c1e1500 */
[----:B----4-:R-:W-:-:S05]  /*1dab0*/  IMAD.WIDE R6, R2, 0x2, R6 ;  /* 0x0000000202067825 */ /* 0x010fca00078e0206 */
[----:B------:R0:W4:Y:S04]  /*1dac0*/  LDG.E.U16 R29, desc[UR10][R6.64] ;  /* 0x0000000a061d7981 */ /* 0x000128000c1e1500 */
[----:B------:R1:W-:Y:S04]  /*1dad0*/  STL [R1+0x17c], R24 ;  /* 0x00017c1801007387 */ /* 0x0003e80000100800 */
[----:B---3--:R3:W-:Y:S04]  /*1dae0*/  STL [R1+0x180], R3 ;  /* 0x0001800301007387 */ /* 0x0087e80000100800 */
[----:B-1----:R-:W5:Y:S04]  /*1daf0*/  LDG.E.U16 R24, desc[UR10][R10.64] ;  /* 0x0000000a0a187981 */ /* 0x002f68000c1e1500 */
[----:B---3--:R1:W3:Y:S01]  /*1db00*/  LDG.E.U16 R3, desc[UR10][R12.64] ;  /* 0x0000000a0c037981 */ /* 0x0082e2000c1e1500 */
[----:B0-----:R-:W-:-:S04]  /*1db10*/  IMAD.WIDE R6, R2, 0x2, R20 ;  /* 0x0000000202067825 */ /* 0x001fc800078e0214 */
[C---:B-1----:R-:W-:Y:S02]  /*1db20*/  IMAD.WIDE R12, R2.reuse, 0x2, R14 ;  /* 0x00000002020c7825 */ /* 0x042fe400078e020e */
[----:B------:R-:W3:Y:S04]  /*1db30*/  LDL.64 R14, [R1+0x8c0] ;  /* 0x0008c000010e7983 */ /* 0x000ee80000100a00 */
[----:B------:R0:W-:Y:S01]  /*1db40*/  STL [R1+0x178], R5 ;  /* 0x0001780501007387 */ /* 0x0001e20000100800 */
[----:B------:R-:W-:-:S03]  /*1db50*/  IMAD.WIDE R8, R2, 0x2, R18 ;  /* 0x0000000202087825 */ /* 0x000fc600078e0212 */
[----:B------:R-:W3:Y:S01]  /*1db60*/  LDG.E.U16 R18, desc[UR10][R12.64] ;  /* 0x0000000a0c127981 */ /* 0x000ee2000c1e1500 */
[----:B------:R-:W-:-:S04]  /*1db70*/  IMAD.WIDE R10, R2, 0x2, R16 ;  /* 0x00000002020a7825 */ /* 0x000fc800078e0210 */
[C---:B0-----:R-:W-:Y:S02]  /*1db80*/  IMAD.WIDE R4, R2.reuse, 0x2, R22 ;  /* 0x0000000202047825 */ /* 0x041fe400078e0216 */
[----:B------:R-:W3:Y:S04]  /*1db90*/  LDL.64 R22, [R1+0x8a0] ;  /* 0x0008a00001167983 */ /* 0x000ee80000100a00 */
[----:B------:R-:W3:Y:S04]  /*1dba0*/  LDG.E.U16 R19, desc[UR10][R4.64] ;  /* 0x0000000a04137981 */ /* 0x000ee8000c1e1500 */
[----:B----4-:R0:W-:Y:S04]  /*1dbb0*/  STL [R1+0x174], R29 ;  /* 0x0001741d01007387 */ /* 0x0101e80000100800 */
[----:B0-----:R-:W4:Y:S04]  /*1dbc0*/  LDL.LU R29, [R1+0x564] ;  /* 0x00056400011d7983 */ /* 0x001f280000300800 */
[----:B------:R-:W4:Y:S04]  /*1dbd0*/  LDL.64 R12, [R1+0x8b0] ;  /* 0x0008b000010c7983 */ /* 0x000f280000100a00 */
[----:B------:R-:W4:Y:S04]  /*1dbe0*/  LDL.64 R4, [R1+0x8a8] ;  /* 0x0008a80001047983 */ /* 0x000f280000100a00 */
[----:B------:R-:W4:Y:S04]  /*1dbf0*/  LDL.64 R20, [R1+0x898] ;  /* 0x0008980001147983 */ /* 0x000f280000100a00 */
[----:B------:R-:W4:Y:S04]  /*1dc00*/  LDL.64 R16, [R1+0x890] ;  /* 0x0008900001107983 */ /* 0x000f280000100a00 */
[----:B--2---:R0:W-:Y:S04]  /*1dc10*/  STL [R1+0x170], R27 ;  /* 0x0001701b01007387 */ /* 0x0041e80000100800 */
[----:B0-----:R-:W2:Y:S04]  /*1dc20*/  LDG.E.U16 R27, desc[UR10][R6.64] ;  /* 0x0000000a061b7981 */ /* 0x001ea8000c1e1500 */
[----:B------:R-:W2:Y:S04]  /*1dc30*/  LDL.64 R6, [R1+0x8b8] ;  /* 0x0008b80001067983 */ /* 0x000ea80000100a00 */
[----:B-----5:R0:W-:Y:S04]  /*1dc40*/  STL [R1+0x16c], R24 ;  /* 0x00016c1801007387 */ /* 0x0201e80000100800 */
[----:B---3--:R1:W-:Y:S04]  /*1dc50*/  STL [R1+0x14c], R3 ;  /* 0x00014c0301007387 */ /* 0x0083e80000100800 */
[----:B0-----:R0:W3:Y:S04]  /*1dc60*/  LDG.E.U16 R24, desc[UR10][R8.64] ;  /* 0x0000000a08187981 */ /* 0x0010e8000c1e1500 */
[----:B-1----:R1:W5:Y:S01]  /*1dc70*/  LDG.E.U16 R3, desc[UR10][R10.64] ;  /* 0x0000000a0a037981 */ /* 0x002362000c1e1500 */
[----:B0-----:R-:W-:-:S03]  /*1dc80*/  IMAD.WIDE R8, R2, 0x2, R14 ;  /* 0x0000000202087825 */ /* 0x001fc600078e020e */
[----:B------:R-:W-:Y:S04]  /*1dc90*/  STL [R1+0x160], R19 ;  /* 0x0001601301007387 */ /* 0x000fe80000100800 */
[----:B------:R0:W-:Y:S04]  /*1dca0*/  STL [R1+0x144], R18 ;  /* 0x0001441201007387 */ /* 0x0001e80000100800 */
[----:B------:R-:W5:Y:S04]  /*1dcb0*/  LDL.64 R14, [R1+0x880] ;  /* 0x00088000010e7983 */ /* 0x000f680000100a00 */
[----:B0-----:R-:W5:Y:S01]  /*1dcc0*/  LDL.64 R18, [R1+0x888] ;  /* 0x0008880001127983 */ /* 0x001f620000100a00 */
[----:B----4-:R-:W-:-:S03]  /*1dcd0*/  IMAD.WIDE R12, R2, 0x2, R12 ;  /* 0x00000002020c7825 */ /* 0x010fc600078e020c */
[----:B--2---:R0:W-:Y:S01]  /*1dce0*/  STL [R1+0x15c], R27 ;  /* 0x00015c1b01007387 */ /* 0x0041e20000100800 */
[----:B-1----:R-:W-:-:S03]  /*1dcf0*/  IMAD.WIDE R10, R2, 0x2, R6 ;  /* 0x00000002020a7825 */ /* 0x002fc600078e0206 */
[----:B0-----:R-:W2:Y:S01]  /*1dd00*/  LDG.E.U16 R27, desc[UR10][R12.64] ;  /* 0x0000000a0c1b7981 */ /* 0x001ea2000c1e1500 */
[----:B------:R-:W-:-:S04]  /*1dd10*/  IMAD.WIDE R6, R2, 0x2, R4 ;  /* 0x0000000202067825 */ /* 0x000fc800078e0204 */
[C---:B------:R-:W-:Y:S02]  /*1dd20*/  IMAD.WIDE R4, R2.reuse, 0x2, R22 ;  /* 0x0000000202047825 */ /* 0x040fe400078e0216 */
[----:B------:R-:W4:Y:S04]  /*1dd30*/  LDG.E.U16 R23, desc[UR10][R10.64] ;  /* 0x0000000a0a177981 */ /* 0x000f28000c1e1500 */
[----:B------:R0:W2:Y:S04]  /*1dd40*/  LDG.E.U16 R22, desc[UR10][R8.64] ;  /* 0x0000000a08167981 */ /* 0x0000a8000c1e1500 */
[----:B---3--:R1:W-:Y:S04]  /*1dd50*/  STL [R1+0x158], R24 ;  /* 0x0001581801007387 */ /* 0x0083e80000100800 */
[----:B-----5:R3:W-:Y:S04]  /*1dd60*/  STL [R1+0x154], R3 ;  /* 0x0001540301007387 */ /* 0x0207e80000100800 */
[----:B-1----:R1:W5:Y:S04]  /*1dd70*/  LDG.E.U16 R24, desc[UR10][R6.64] ;  /* 0x0000000a06187981 */ /* 0x002368000c1e1500 */
[----:B---3--:R3:W5:Y:S01]  /*1dd80*/  LDG.E.U16 R3, desc[UR10][R4.64] ;  /* 0x0000000a04037981 */ /* 0x008762000c1e1500 */
[----:B0-----:R-:W-:-:S03]  /*1dd90*/  IMAD.WIDE R8, R2, 0x2, R16 ;  /* 0x0000000202087825 */ /* 0x001fc600078e0210 */
[----:B------:R-:W5:Y:S01]  /*1dda0*/  LDL.64 R16, [R1+0x870] ;  /* 0x0008700001107983 */ /* 0x000f620000100a00 */
[----:B-1----:R-:W-:-:S03]  /*1ddb0*/  IMAD.WIDE R6, R2, 0x2, R20 ;  /* 0x0000000202067825 */ /* 0x002fc600078e0214 */
[----:B------:R-:W5:Y:S01]  /*1ddc0*/  LDL.64 R20, [R1+0x878] ;  /* 0x0008780001147983 */ /* 0x000f620000100a00 */
[----:B------:R-:W-:-:S03]  /*1ddd0*/  IMAD.WIDE R10, R2, 0x2, R18 ;  /* 0x00000002020a7825 */ /* 0x000fc600078e0212 */
[----:B---3--:R-:W-:Y:S01]  /*1dde0*/  LDS R4, [R26] ;  /* 0x000000001a047984 */ /* 0x008fe20000000800 */
[----:B------:R-:W-:-:S03]  /*1ddf0*/  IMAD.WIDE R12, R2, 0x2, R14 ;  /* 0x00000002020c7825 */ /* 0x000fc600078e020e */
[----:B------:R0:W1:Y:S04]  /*1de00*/  LDS R5, [R26+0x80] ;  /* 0x000080001a057984 */ /* 0x0000680000000800 */
[----:B0-----:R0:W3:Y:S04]  /*1de10*/  LDG.E.U16 R26, desc[UR10][R6.64] ;  /* 0x0000000a061a7981 */ /* 0x0010e8000c1e1500 */
[----:B----4-:R-:W-:Y:S04]  /*1de20*/  STL [R1+0x148], R23 ;  /* 0x0001481701007387 */ /* 0x010fe80000100800 */
[----:B--2---:R2:W-:Y:S04]  /*1de30*/  STL [R1+0x150], R22 ;  /* 0x0001501601007387 */ /* 0x0045e80000100800 */
[----:B------:R-:W4:Y:S04]  /*1de40*/  LDL.64 R18, [R1+0x860] ;  /* 0x0008600001127983 */ /* 0x000f280000100a00 */
[----:B------:R-:W3:Y:S04]  /*1de50*/  LDL.64 R14, [R1+0x858] ;  /* 0x00085800010e7983 */ /* 0x000ee80000100a00 */
[----:B--2---:R-:W2:Y:S04]  /*1de60*/  LDL.64 R22, [R1+0x868] ;  /* 0x0008680001167983 */ /* 0x004ea80000100a00 */
[----:B------:R0:W-:Y:S04]  /*1de70*/  STL [R1+0x124], R27 ;  /* 0x0001241b01007387 */ /* 0x0001e80000100800 */
[----:B-----5:R5:W-:Y:S04]  /*1de80*/  STL [R1+0x128], R24 ;  /* 0x0001281801007387 */ /* 0x020be80000100800 */
[----:B0-----:R0:W2:Y:S04]  /*1de90*/  LDG.E.U16 R27, desc[UR10][R8.64] ;  /* 0x0000000a081b7981 */ /* 0x0010a8000c1e1500 */
[----:B-----5:R-:W5:Y:S04]  /*1dea0*/  LDG.E.U16 R24, desc[UR10][R10.64] ;  /* 0x0000000a0a187981 */ /* 0x020f68000c1e1500 */
[----:B------:R0:W-:Y:S02]  /*1deb0*/  STL [R1+0x140], R3 ;  /* 0x0001400301007387 */ /* 0x0001e40000100800 */
[----:B0-----:R-:W-:-:S02]  /*1dec0*/  FADD R3, -R25, R29 ;  /* 0x0000001d19037221 */ /* 0x001fc40000000100 */
[----:B------:R4:W5:Y:S02]  /*1ded0*/  LDG.E.U16 R29, desc[UR10][R12.64] ;  /* 0x0000000a0c1d7981 */ /* 0x000964000c1e1500 */
[----:B------:R-:W-:Y:S01]  /*1dee0*/  FMUL R6, R3, 1.4426950216293334961 ;  /* 0x3fb8aa3b03067820 */ /* 0x000fe20000400000 */
[----:B------:R-:W-:-:S03]  /*1def0*/  FADD R3, -R0, R28 ;  /* 0x0000001c00037221 */ /* 0x000fc60000000100 */
[----:B------:R0:W-:Y:S01]  /*1df00*/  MUFU.EX2 R28, R6 ;  /* 0x00000006001c7308 */ /* 0x0001e20000000800 */
[----:B------:R-:W-:-:S06]  /*1df10*/  IMAD.WIDE R8, R2, 0x2, R16 ;  /* 0x0000000202087825 */ /* 0x000fcc00078e0210 */
[----:B------:R-:W5:Y:S01]  /*1df20*/  LDG.E.U16 R9, desc[UR10][R8.64] ;  /* 0x0000000a08097981 */ /* 0x000f62000c1e1500 */
[----:B0-----:R-:W-:-:S03]  /*1df30*/  IMAD.WIDE R6, R2, 0x2, R20 ;  /* 0x0000000202067825 */ /* 0x001fc600078e0214 */
[----:B------:R-:W5:Y:S04]  /*1df40*/  LDL.64 R20, [R1+0x850] ;  /* 0x0008500001147983 */ /* 0x000f680000100a00 */
[----:B------:R-:W5:Y:S01]  /*1df50*/  LDG.E.U16 R7, desc[UR10][R6.64] ;  /* 0x0000000a06077981 */ /* 0x000f62000c1e1500 */
[----:B------:R-:W-:Y:S01]  /*1df60*/  FMUL R3, R3, 1.4426950216293334961 ;  /* 0x3fb8aa3b03037820 */ /* 0x000fe20000400000 */
[----:B----4-:R-:W-:-:S04]  /*1df70*/  IMAD.WIDE R12, R2, 0x2, R18 ;  /* 0x00000002020c7825 */ /* 0x010fc800078e0212 */
[C---:B---3--:R-:W-:Y:S02]  /*1df80*/  IMAD.WIDE R14, R2.reuse, 0x2, R14 ;  /* 0x00000002020e7825 */ /* 0x048fe400078e020e */
[----:B------:R-:W3:Y:S02]  /*1df90*/  LDG.E.U16 R13, desc[UR10][R12.64] ;  /* 0x0000000a0c0d7981 */ /* 0x000ee4000c1e1500 */
[C---:B--2---:R-:W-:Y:S02]  /*1dfa0*/  IMAD.WIDE R10, R2.reuse, 0x2, R22 ;  /* 0x00000002020a7825 */ /* 0x044fe400078e0216 */
[----:B------:R-:W2:Y:S04]  /*1dfb0*/  LDG.E.U16 R0, desc[UR10][R14.64] ;  /* 0x0000000a0e007981 */ /* 0x000ea8000c1e1500 */
[----:B------:R-:W-:Y:S04]  /*1dfc0*/  STL [R1+0x138], R27 ;  /* 0x0001381b01007387 */ /* 0x000fe80000100800 */
[----:B------:R0:W-:Y:S04]  /*1dfd0*/  STL [R1+0x13c], R26 ;  /* 0x00013c1a01007387 */ /* 0x0001e80000100800 */
[----:B------:R-:W4:Y:S04]  /*1dfe0*/  LDL.64 R16, [R1+0x840] ;  /* 0x0008400001107983 */ /* 0x000f280000100a00 */
[----:B0-----:R-:W2:Y:S04]  /*1dff0*/  LDL.64 R26, [R1+0x848] ;  /* 0x00084800011a7983 */ /* 0x001ea80000100a00 */
[----:B-----5:R0:W-:Y:S04]  /*1e000*/  STL [R1+0x134], R24 ;  /* 0x0001341801007387 */ /* 0x0201e80000100800 */
[----:B0-----:R-:W1:Y:S04]  /*1e010*/  LDL.LU.64 R24, [R1+0x568] ;  /* 0x0005680001187983 */ /* 0x001e680000300a00 */
[----:B------:R0:W-:Y:S04]  /*1e020*/  STL [R1+0x130], R29 ;  /* 0x0001301d01007387 */ /* 0x0001e80000100800 */
[----:B------:R-:W5:Y:S04]  /*1e030*/  LDL.64 R18, [R1+0x830] ;  /* 0x0008300001127983 */ /* 0x000f680000100a00 */
[----:B------:R-:W3:Y:S01]  /*1e040*/  LDL.64 R22, [R1+0x838] ;  /* 0x0008380001167983 */ /* 0x000ee20000100a00 */
[----:B0-----:R0:W1:Y:S03]  /*1e050*/  MUFU.EX2 R29, R3 ;  /* 0x00000003001d7308 */ /* 0x0010660000000800 */
[----:B0-----:R4:W3:Y:S04]  /*1e060*/  LDG.E.U16 R3, desc[UR10][R10.64] ;  /* 0x0000000a0a037981 */ /* 0x0018e8000c1e1500 */
[----:B------:R0:W-:Y:S02]  /*1e070*/  STL [R1+0x12c], R7 ;  /* 0x00012c0701007387 */ /* 0x0001e40000100800 */
[----:B0-----:R-:W-:-:S02]  /*1e080*/  IMAD.WIDE R6, R2, 0x2, R20 ;  /* 0x0000000202067825 */ /* 0x001fc400078e0214 */
[----:B------:R-:W3:Y:S04]  /*1e090*/  LDL.64 R20, [R1+0x828] ;  /* 0x0008280001147983 */ /* 0x000ee80000100a00 */
[----:B------:R2:W-:Y:S01]  /*1e0a0*/  STL [R1+0x10c], R9 ;  /* 0x00010c0901007387 */ /* 0x0005e20000100800 */
[----:B----4-:R-:W-:-:S04]  /*1e0b0*/  IMAD.WIDE R10, R2, 0x2, R16 ;  /* 0x00000002020a7825 */ /* 0x010fc800078e0210 */
[C---:B--2---:R-:W-:Y:S02]  /*1e0c0*/  IMAD.WIDE R8, R2.reuse, 0x2, R26 ;  /* 0x0000000202087825 */ /* 0x044fe400078e021a */
[----:B------:R-:W2:Y:S04]  /*1e0d0*/  LDG.E.U16 R11, desc[UR10][R10.64] ;  /* 0x0000000a0a0b7981 */ /* 0x000ea8000c1e1500 */
[----:B------:R5:W4:Y:S02]  /*1e0e0*/  LDG.E.U16 R26, desc[UR10][R6.64] ;  /* 0x0000000a061a7981 */ /* 0x000b24000c1e1500 */
[----:B-----5:R-:W-:-:S04]  /*1e0f0*/  IMAD.WIDE R6, R2, 0x2, R18 ;  /* 0x0000000202067825 */ /* 0x020fc800078e0212 */
[----:B-1----:R-:W-:Y:S01]  /*1e100*/  FFMA2 R4, R24.F32x2.HI_LO, R28.F32x2.HI_LO, R4.F32x2.HI_LO ;  /* 0x0000001c18047249 */ /* 0x002fe20000000004 */
[----:B------:R-:W5:Y:S04]  /*1e110*/  LDG.E.U16 R10, desc[UR10][R6.64] ;  /* 0x0000000a060a7981 */ /* 0x000f68000c1e1500 */
[----:B---3--:R0:W-:Y:S04]  /*1e120*/  STL [R1+0x104], R3 ;  /* 0x0001040301007387 */ /* 0x0081e80000100800 */
[----:B------:R-:W3:Y:S04]  /*1e130*/  LDL.64 R16, [R1+0x820] ;  /* 0x0008200001107983 */ /* 0x000ee80000100a00 */
[----:B------:R-:W2:Y:S04]  /*1e140*/  LDL.64 R14, [R1+0x818] ;  /* 0x00081800010e7983 */ /* 0x000ea80000100a00 */
[----:B------:R-:W2:Y:S04]  /*1e150*/  LDL.64 R24, [R1+0x810] ;  /* 0x0008100001187983 */ /* 0x000ea80000100a00 */
[----:B------:R-:W-:Y:S04]  /*1e160*/  STL [R1+0x1e5c], R28 ;  /* 0x001e5c1c01007387 */ /* 0x000fe80000100800 */
[----:B0-----:R0:W2:Y:S04]  /*1e170*/  LDG.E.U16 R3, desc[UR10][R8.64] ;  /* 0x0000000a08037981 */ /* 0x0010a8000c1e1500 */
[----:B------:R1:W-:Y:S04]  /*1e180*/  STL.64 [R1+0x2a8], R4 ;  /* 0x0002a80401007387 */ /* 0x0003e80000100a00 */
[----:B------:R-:W-:Y:S01]  /*1e190*/  STL [R1+0x1e58], R29 ;  /* 0x001e581d01007387 */ /* 0x000fe20000100800 */
[----:B0-----:R-:W-:-:S03]  /*1e1a0*/  IMAD.WIDE R8, R2, 0x2, R22 ;  /* 0x0000000202087825 */ /* 0x001fc600078e0216 */
[----:B------:R-:W4:Y:S04]  /*1e1b0*/  LDL.64 R22, [R1+0x808] ;  /* 0x0008080001167983 */ /* 0x000f280000100a00 */
[----:B------:R-:W4:Y:S04]  /*1e1c0*/  LDL.64 R18, [R1+0x800] ;  /* 0x0008000001127983 */ /* 0x000f280000100a00 */
[----:B------:R0:W-:Y:S01]  /*1e1d0*/  STL [R1+0x120], R13 ;  /* 0x0001200d01007387 */ /* 0x0001e20000100800 */
[----:B-1----:R-:W-:-:S03]  /*1e1e0*/  IMAD.WIDE R4, R2, 0x2, R20 ;  /* 0x0000000202047825 */ /* 0x002fc600078e0214 */
[----:B------:R-:W4:Y:S04]  /*1e1f0*/  LDG.E.U16 R27, desc[UR10][R8.64] ;  /* 0x0000000a081b7981 */ /* 0x000f28000c1e1500 */
[----:B0-----:R-:W4:Y:S04]  /*1e200*/  LDL.64 R12, [R1+0x7f8] ;  /* 0x0007f800010c7983 */ /* 0x001f280000100a00 */
[----:B-----5:R-:W-:Y:S04]  /*1e210*/  STL [R1+0x1ee0], R10 ;  /* 0x001ee00a01007387 */ /* 0x020fe80000100800 */
[----:B------:R0:W-:Y:S04]  /*1e220*/  STL [R1+0x11c], R0 ;  /* 0x00011c0001007387 */ /* 0x0001e80000100800 */
[----:B------:R-:W5:Y:S04]  /*1e230*/  LDL.64 R20, [R1+0x7f0] ;  /* 0x0007f00001147983 */ /* 0x000f680000100a00 */
[----:B0-----:R3:W5:Y:S02]  /*1e240*/  LDG.E.U16 R0, desc[UR10][R4.64] ;  /* 0x0000000a04007981 */ /* 0x001764000c1e1500 */
[----:B---3--:R-:W-:-:S02]  /*1e250*/  IMAD.WIDE R4, R2, 0x2, R16 ;  /* 0x0000000202047825 */ /* 0x008fc400078e0210 */
[----:B------:R-:W3:Y:S04]  /*1e260*/  LDL.64 R16, [R1+0x7e8] ;  /* 0x0007e80001107983 */ /* 0x000ee80000100a00 */
[----:B------:R4:W3:Y:S01]  /*1e270*/  LDG.E.U16 R28, desc[UR10][R4.64] ;  /* 0x0000000a041c7981 */ /* 0x0008e2000c1e1500 */
[----:B--2---:R-:W-:-:S03]  /*1e280*/  IMAD.WIDE R6, R2, 0x2, R14 ;  /* 0x0000000202067825 */ /* 0x004fc600078e020e */
[----:B------:R-:W2:Y:S01]  /*1e290*/  LDL.64 R14, [R1+0x7e0] ;  /* 0x0007e000010e7983 */ /* 0x000ea20000100a00 */
[----:B----4-:R-:W-:-:S05]  /*1e2a0*/  IMAD.WIDE R4, R2, 0x2, R22 ;  /* 0x0000000202047825 */ /* 0x010fca00078e0216 */
[----:B------:R-:W4:Y:S01]  /*1e2b0*/  LDG.E.U16 R29, desc[UR10][R4.64] ;  /* 0x0000000a041d7981 */ /* 0x000f22000c1e1500 */
[----:B------:R-:W-:-:S03]  /*1e2c0*/  IMAD.WIDE R8, R2, 0x2, R24 ;  /* 0x0000000202087825 */ /* 0x000fc600078e0218 */
[----:B------:R0:W-:Y:S04]  /*1e2d0*/  STL [R1+0x118], R26 ;  /* 0x0001181a01007387 */ /* 0x0001e80000100800 */
[----:B------:R1:W-:Y:S04]  /*1e2e0*/  STL [R1+0x114], R3 ;  /* 0x0001140301007387 */ /* 0x0003e80000100800 */
[----:B0-----:R-:W3:Y:S04]  /*1e2f0*/  LDG.E.U16 R26, desc[UR10][R6.64] ;  /* 0x0000000a061a7981 */ /* 0x001ee8000c1e1500 */
[----:B-1----:R0:W3:Y:S02]  /*1e300*/  LDG.E.U16 R3, desc[UR10][R8.64] ;  /* 0x0000000a08037981 */ /* 0x0020e4000c1e1500 */
[----:B0-----:R-:W-:-:S02]  /*1e310*/  IMAD.WIDE R8, R2, 0x2, R12 ;  /* 0x0000000202087825 */ /* 0x001fc400078e020c */
[----:B------:R-:W3:Y:S04]  /*1e320*/  LDL.64 R12, [R1+0x7d0] ;  /* 0x0007d000010c7983 */ /* 0x000ee80000100a00 */
[----:B------:R5:W3:Y:S01]  /*1e330*/  LDG.E.U16 R24, desc[UR10][R8.64] ;  /* 0x0000000a08187981 */ /* 0x000ae2000c1e1500 */
[----:B------:R-:W-:-:S03]  /*1e340*/  IMAD.WIDE R6, R2, 0x2, R18 ;  /* 0x0000000202067825 */ /* 0x000fc600078e0212 */
[----:B------:R-:W3:Y:S04]  /*1e350*/  LDL.64 R18, [R1+0x7d8] ;  /* 0x0007d80001127983 */ /* 0x000ee80000100a00 */
[----:B------:R0:W-:Y:S04]  /*1e360*/  STL [R1+0x110], R11 ;  /* 0x0001100b01007387 */ /* 0x0001e80000100800 */
[----:B0-----:R-:W3:Y:S01]  /*1e370*/  LDL.64 R10, [R1+0x7c8] ;  /* 0x0007c800010a7983 */ /* 0x001ee20000100a00 */
[----:B-----5:R-:W-:-:S06]  /*1e380*/  IMAD.WIDE R8, R2, 0x2, R20 ;  /* 0x0000000202087825 */ /* 0x020fcc00078e0214 */
[----:B------:R-:W5:Y:S01]  /*1e390*/  LDG.E.U16 R9, desc[UR10][R8.64] ;  /* 0x0000000a08097981 */ /* 0x000f62000c1e1500 */
[----:B--2---:R-:W-:-:S03]  /*1e3a0*/  IMAD.WIDE R4, R2, 0x2, R14 ;  /* 0x0000000202047825 */ /* 0x004fc600078e020e */
[----:B----4-:R-:W-:Y:S04]  /*1e3b0*/  STL [R1+0x1eb4], R29 ;  /* 0x001eb41d01007387 */ /* 0x010fe80000100800 */
[----:B------:R0:W-:Y:S04]  /*1e3c0*/  STL [R1+0x108], R27 ;  /* 0x0001081b01007387 */ /* 0x0001e80000100800 */
[----:B------:R-:W2:Y:S04]  /*1e3d0*/  LDL.64 R14, [R1+0x7b0] ;  /* 0x0007b000010e7983 */ /* 0x000ea80000100a00 */
[----:B------:R-:W4:Y:S04]  /*1e3e0*/  LDL.64 R22, [R1+0x7c0] ;  /* 0x0007c00001167983 */ /* 0x000f280000100a00 */
[----:B0-----:R3:W2:Y:S02]  /*1e3f0*/  LDG.E.U16 R27, desc[UR10][R6.64] ;  /* 0x0000000a061b7981 */ /* 0x0016a4000c1e1500 */
[----:B---3--:R-:W-:-:S02]  /*1e400*/  IMAD.WIDE R6, R2, 0x2, R16 ;  /* 0x0000000202067825 */ /* 0x008fc400078e0210 */
[----:B------:R-:W3:Y:S04]  /*1e410*/  LDL.64 R16, [R1+0x7b8] ;  /* 0x0007b80001107983 */ /* 0x000ee80000100a00 */
[----:B------:R0:W2:Y:S02]  /*1e420*/  LDG.E.U16 R25, desc[UR10][R6.64] ;  /* 0x0000000a06197981 */ /* 0x0000a4000c1e1500 */
[----:B0-----:R-:W-:-:S04]  /*1e430*/  IMAD.WIDE R6, R2, 0x2, R12 ;  /* 0x0000000202067825 */ /* 0x001fc800078e020c */
[C---:B------:R-:W-:Y:S01]  /*1e440*/  IMAD.WIDE R12, R2.reuse, 0x2, R10 ;  /* 0x00000002020c7825 */ /* 0x040fe200078e020a */
[----:B-----5:R-:W-:Y:S04]  /*1e450*/  STL [R1+0x1ee4], R9 ;  /* 0x001ee40901007387 */ /* 0x020fe80000100800 */
[----:B------:R0:W-:Y:S04]  /*1e460*/  STL [R1+0xe8], R0 ;  /* 0x0000e80001007387 */ /* 0x0001e80000100800 */
[----:B------:R-:W5:Y:S04]  /*1e470*/  LDL.64 R20, [R1+0x7a8] ;  /* 0x0007a80001147983 */ /* 0x000f680000100a00 */
[----:B------:R-:W5:Y:S04]  /*1e480*/  LDL.64 R10, [R1+0x798] ;  /* 0x00079800010a7983 */ /* 0x000f680000100a00 */
[----:B0-----:R0:W5:Y:S02]  /*1e490*/  LDG.E.U16 R0, desc[UR10][R4.64] ;  /* 0x0000000a04007981 */ /* 0x001164000c1e1500 */
[----:B0-----:R-:W-:-:S02]  /*1e4a0*/  IMAD.WIDE R4, R2, 0x2, R18 ;  /* 0x0000000202047825 */ /* 0x001fc400078e0212 */
[----:B------:R-:W5:Y:S04]  /*1e4b0*/  LDL.64 R18, [R1+0x7a0] ;  /* 0x0007a00001127983 */ /* 0x000f680000100a00 */
[----:B------:R0:W-:Y:S04]  /*1e4c0*/  STL [R1+0x100], R28 ;  /* 0x0001001c01007387 */ /* 0x0001e80000100800 */
[----:B------:R4:W5:Y:S04]  /*1e4d0*/  LDG.E.U16 R9, desc[UR10][R4.64] ;  /* 0x0000000a04097981 */ /* 0x000968000c1e1500 */
[----:B0-----:R-:W5:Y:S04]  /*1e4e0*/  LDL.64 R28, [R1+0x1a0] ;  /* 0x0001a000011c7983 */ /* 0x001f680000100a00 */
[----:B------:R0:W-:Y:S04]  /*1e4f0*/  STL [R1+0xfc], R26 ;  /* 0x0000fc1a01007387 */ /* 0x0001e80000100800 */
[----:B------:R1:W-:Y:S01]  /*1e500*/  STL [R1+0xf8], R3 ;  /* 0x0000f80301007387 */ /* 0x0003e20000100800 */
[----:B----4-:R-:W-:-:S03]  /*1e510*/  IMAD.WIDE R4, R2, 0x2, R22 ;  /* 0x0000000202047825 */ /* 0x010fc600078e0216 */
[----:B0-----:R-:W4:Y:S04]  /*1e520*/  LDG.E.U16 R26, desc[UR10][R6.64] ;  /* 0x0000000a061a7981 */ /* 0x001f28000c1e1500 */
[----:B-1----:R2:W4:Y:S02]  /*1e530*/  LDG.E.U16 R3, desc[UR10][R12.64] ;  /* 0x0000000a0c037981 */ /* 0x002524000c1e1500 */
[----:B--2---:R-:W-:-:S05]  /*1e540*/  IMAD.WIDE R12, R2, 0x2, R14 ;  /* 0x00000002020c7825 */ /* 0x004fca00078e020e */
[----:B------:R5:W2:Y:S01]  /*1e550*/  LDG.E.U16 R8, desc[UR10][R12.64] ;  /* 0x0000000a0c087981 */ /* 0x000aa2000c1e1500 */
[----:B---3--:R-:W-:-:S03]  /*1e560*/  IMAD.WIDE R6, R2, 0x2, R16 ;  /* 0x0000000202067825 */ /* 0x008fc600078e0210 */
[----:B------:R0:W-:Y:S04]  /*1e570*/  STL [R1+0xf0], R27 ;  /* 0x0000f01b01007387 */ /* 0x0001e80000100800 */
[----:B------:R1:W-:Y:S04]  /*1e580*/  STL [R1+0xec], R24 ;  /* 0x0000ec1801007387 */ /* 0x0003e80000100800 */
[----:B------:R-:W3:Y:S04]  /*1e590*/  LDL.64 R22, [R1+0x790] ;  /* 0x0007900001167983 */ /* 0x000ee80000100a00 */
[----:B0-----:R0:W3:Y:S04]  /*1e5a0*/  LDG.E.U16 R27, desc[UR10][R4.64] ;  /* 0x0000000a041b7981 */ /* 0x0010e8000c1e1500 */
[----:B-1----:R1:W3:Y:S04]  /*1e5b0*/  LDG.E.U16 R24, desc[UR10][R6.64] ;  /* 0x0000000a06187981 */ /* 0x0022e8000c1e1500 */
[----:B------:R-:W3:Y:S04]  /*1e5c0*/  LDL.64 R16, [R1+0x788] ;  /* 0x0007880001107983 */ /* 0x000ee80000100a00 */
[----:B------:R-:W3:Y:S01]  /*1e5d0*/  LDL.64 R14, [R1+0x780] ;  /* 0x00078000010e7983 */ /* 0x000ee20000100a00 */
[----:B-----5:R-:W-:-:S04]  /*1e5e0*/  IMAD.WIDE R12, R2, 0x2, R20 ;  /* 0x00000002020c7825 */ /* 0x020fc800078e0214 */
[----:B0-----:R-:W-:-:S04]  /*1e5f0*/  IMAD.WIDE R4, R2, 0x2, R10 ;  /* 0x0000000202047825 */ /* 0x001fc800078e020a */
[C---:B-1----:R-:W-:Y:S01]  /*1e600*/  IMAD.WIDE R6, R2.reuse, 0x2, R18 ;  /* 0x0000000202067825 */ /* 0x042fe200078e0212 */
[----:B--2---:R-:W-:Y:S04]  /*1e610*/  STL [R1+0x1ee8], R8 ;  /* 0x001ee80801007387 */ /* 0x004fe80000100800 */
[----:B------:R-:W2:Y:S04]  /*1e620*/  LDL.64 R20, [R1+0x778] ;  /* 0x0007780001147983 */ /* 0x000ea80000100a00 */
[----:B------:R-:W5:Y:S04]  /*1e630*/  LDL.64 R18, [R1+0x770] ;  /* 0x0007700001127983 */ /* 0x000f680000100a00 */
[----:B------:R-:W2:Y:S04]  /*1e640*/  LDL.64 R10, [R1+0x768] ;  /* 0x00076800010a7983 */ /* 0x000ea80000100a00 */
[----:B------:R0:W-:Y:S04]  /*1e650*/  STL [R1+0xcc], R25 ;  /* 0x0000cc1901007387 */ /* 0x0001e80000100800 */
[----:B------:R1:W-:Y:S04]  /*1e660*/  STL [R1+0xe4], R0 ;  /* 0x0000e40001007387 */ /* 0x0003e80000100800 */
[----:B------:R3:W-:Y:S04]  /*1e670*/  STL [R1+0xe0], R9 ;  /* 0x0000e00901007387 */ /* 0x0007e80000100800 */
[----:B0-----:R0:W2:Y:S04]  /*1e680*/  LDG.E.U16 R25, desc[UR10][R12.64] ;  /* 0x0000000a0c197981 */ /* 0x0010a8000c1e1500 */
[----:B-1----:R1:W2:Y:S04]  /*1e690*/  LDG.E.U16 R0, desc[UR10][R6.64] ;  /* 0x0000000a06007981 */ /* 0x0022a8000c1e1500 */
[----:B---3--:R-:W3:Y:S01]  /*1e6a0*/  LDL.64 R8, [R1+0x660] ;  /* 0x0006600001087983 */ /* 0x008ee20000100a00 */
[----:B0-----:R-:W-:-:S03]  /*1e6b0*/  IMAD.WIDE R12, R2, 0x2, R14 ;  /* 0x00000002020c7825 */ /* 0x001fc600078e020e */
[----:B----4-:R0:W-:Y:S01]  /*1e6c0*/  STL [R1+0xdc], R26 ;  /* 0x0000dc1a01007387 */ /* 0x0101e20000100800 */
[----:B-1----:R-:W-:-:S03]  /*1e6d0*/  IMAD.WIDE R6, R2, 0x2, R16 ;  /* 0x0000000202067825 */ /* 0x002fc600078e0210 */
[----:B0-----:R-:W4:Y:S04]  /*1e6e0*/  LDG.E.U16 R26, desc[UR10][R4.64] ;  /* 0x0000000a041a7981 */ /* 0x001f28000c1e1500 */
[----:B---3--:R-:W3:Y:S04]  /*1e6f0*/  LDL.64 R8, [R1+0x660] ;  /* 0x0006600001087983 */ /* 0x008ee80000100a00 */
[----:B------:R0:W-:Y:S04]  /*1e700*/  STL [R1+0xd8], R3 ;  /* 0x0000d80301007387 */ /* 0x0001e80000100800 */
[----:B------:R-:W4:Y:S04]  /*1e710*/  LDL.64 R16, [R1+0x760] ;  /* 0x0007600001107983 */ /* 0x000f280000100a00 */
[----:B------:R-:W4:Y:S01]  /*1e720*/  LDL.64 R14, [R1+0x758] ;  /* 0x00075800010e7983 */ /* 0x000f220000100a00 */
[----:B0-----:R-:W3:Y:S03]  /*1e730*/  LDC R3, c[0x0][0x3d8] ;  /* 0x0000f600ff037b82 */ /* 0x001ee60000000800 */
[----:B------:R-:W-:Y:S04]  /*1e740*/  STL [R1+0xd4], R27 ;  /* 0x0000d41b01007387 */ /* 0x000fe80000100800 */
[----:B------:R0:W-:Y:S04]  /*1e750*/  STL [R1+0xd0], R24 ;  /* 0x0000d01801007387 */ /* 0x0001e80000100800 */
[----:B--2---:R1:W-:Y:S04]  /*1e760*/  STL [R1+0xb0], R25 ;  /* 0x0000b01901007387 */ /* 0x0043e80000100800 */
[----:B0-----:R0:W2:Y:S04]  /*1e770*/  LDG.E.U16 R24, desc[UR10][R6.64] ;  /* 0x0000000a06187981 */ /* 0x0010a8000c1e1500 */
[----:B-1----:R5:W2:Y:S01]  /*1e780*/  LDG.E.U16 R25, desc[UR10][R12.64] ;  /* 0x0000000a0c197981 */ /* 0x002aa2000c1e1500 */
[----:B0-----:R-:W-:-:S04]  /*1e790*/  IMAD.WIDE R6, R2, 0x2, R20 ;  /* 0x0000000202067825 */ /* 0x001fc800078e0214 */
[C---:B-----5:R-:W-:Y:S02]  /*1e7a0*/  IMAD.WIDE R12, R2.reuse, 0x2, R18 ;  /* 0x00000002020c7825 */ /* 0x060fe400078e0212 */
[----:B------:R0:W5:Y:S04]  /*1e7b0*/  LDG.E.U16 R18, desc[UR10][R6.64] ;  /* 0x0000000a06127981 */ /* 0x000168000c1e1500 */
[----:B------:R-:W2:Y:S01]  /*1e7c0*/  LDG.E.U16 R7, desc[UR10][R12.64] ;  /* 0x0000000a0c077981 */ /* 0x000ea2000c1e1500 */
[----:B------:R-:W-:Y:S01]  /*1e7d0*/  IMAD.WIDE R4, R2, 0x2, R22 ;  /* 0x0000000202047825 */ /* 0x000fe200078e0216 */
[----:B0-----:R-:W0:Y:S04]  /*1e7e0*/  LDC R6, c[0x0][0x3d8] ;  /* 0x0000f600ff067b82 */ /* 0x001e280000000800 */
[----:B------:R1:W4:Y:S01]  /*1e7f0*/  LDG.E.U16 R27, desc[UR10][R4.64] ;  /* 0x0000000a041b7981 */ /* 0x000322000c1e1500 */
[----:B---3--:R-:W-:-:S03]  /*1e800*/  LEA R8, R3, R28, 0x4 ;  /* 0x0000001c03087211 */ /* 0x008fc600078e20ff */
[----:B--2---:R-:W-:Y:S01]  /*1e810*/  STL [R1+0x1eec], R7 ;  /* 0x001eec0701007387 */ /* 0x004fe20000100800 */
[C---:B-1----:R-:W-:Y:S01]  /*1e820*/  IMAD.WIDE R4, R2.reuse, 0x2, R10 ;  /* 0x0000000202047825 */ /* 0x042fe200078e020a */
[----:B------:R-:W1:Y:S02]  /*1e830*/  LDC R3, c[0x0][0x3d8] ;  /* 0x0000f600ff037b82 */ /* 0x000e640000000800 */
[----:B------:R2:W-:Y:S04]  /*1e840*/  STL [R1+0xc4], R0 ;  /* 0x0000c40001007387 */ /* 0x0005e80000100800 */
[----:B------:R-:W-:Y:S01]  /*1e850*/  STL [R1+0x660], R8 ;  /* 0x0006600801007387 */ /* 0x000fe20000100800 */
[C---:B----4-:R-:W-:Y:S01]  /*1e860*/  IMAD.WIDE R12, R2.reuse, 0x2, R14 ;  /* 0x00000002020c7825 */ /* 0x050fe200078e020e */
[----:B------:R-:W3:Y:S02]  /*1e870*/  LDC R11, c[0x0][0x3d8] ;  /* 0x0000f600ff0b7b82 */ /* 0x000ee40000000800 */
[----:B------:R-:W4:Y:S04]  /*1e880*/  LDL.64 R22, [R1+0x650] ;  /* 0x0006500001167983 */ /* 0x000f280000100a00 */
[----:B--2---:R2:W3:Y:S04]  /*1e890*/  LDG.E.U16 R0, desc[UR10][R4.64] ;  /* 0x0000000a04007981 */ /* 0x0044e8000c1e1500 */
[----:B------:R-:W3:Y:S01]  /*1e8a0*/  LDL.64 R20, [R1+0x648] ;  /* 0x0006480001147983 */ /* 0x000ee20000100a00 */
[----:B------:R-:W-:-:S03]  /*1e8b0*/  IMAD.WIDE R14, R2, 0x2, R8 ;  /* 0x00000002020e7825 */ /* 0x000fc600078e0208 */
[----:B------:R-:W3:Y:S01]  /*1e8c0*/  LDG.E.U16 R19, desc[UR10][R12.64] ;  /* 0x0000000a0c137981 */ /* 0x000ee2000c1e1500 */
[----:B--2---:R-:W-:-:S03]  /*1e8d0*/  IMAD.WIDE R4, R2, 0x2, R16 ;  /* 0x0000000202047825 */ /* 0x004fc600078e0210 */
[----:B------:R-:W2:Y:S01]  /*1e8e0*/  LDG.E.U16 R10, desc[UR10][R14.64] ;  /* 0x0000000a0e0a7981 */ /* 0x000ea2000c1e1500 */
[----:B------:R-:W0:Y:S03]  /*1e8f0*/  LDC R17, c[0x0][0x3d8] ;  /* 0x0000f600ff117b82 */ /* 0x000e260000000800 */
[----:B------:R0:W2:Y:S05]  /*1e900*/  LDG.E.U16 R7, desc[UR10][R4.64] ;  /* 0x0000000a04077981 */ /* 0x0000aa000c1e1500 */
[----:B------:R-:W0:Y:S01]  /*1e910*/  LDC R16, c[0x0][0x3d8] ;  /* 0x0000f600ff107b82 */ /* 0x000e220000000800 */
[----:B----4-:R-:W4:Y:S04]  /*1e920*/  LDL.64 R22, [R1+0x650] ;  /* 0x0006500001167983 */ /* 0x010f280000100a00 */
[----:B------:R-:W-:Y:S04]  /*1e930*/  STL [R1+0xc8], R26 ;  /* 0x0000c81a01007387 */ /* 0x000fe80000100800 */
[----:B------:R-:W2:Y:S04]  /*1e940*/  LDL.64 R4, [R1+0x658] ;  /* 0x0006580001047983 */ /* 0x000ea80000100a00 */
[----:B---3--:R-:W1:Y:S04]  /*1e950*/  LDL.64 R20, [R1+0x648] ;  /* 0x0006480001147983 */ /* 0x008e680000100a00 */
[----:B--2---:R-:W0:Y:S04]  /*1e960*/  LDL.64 R4, [R1+0x658] ;  /* 0x0006580001047983 */ /* 0x004e280000100a00 */
[----:B------:R2:W-:Y:S04]  /*1e970*/  STL [R1+0xc0], R27 ;  /* 0x0000c01b01007387 */ /* 0x0005e80000100800 */
[----:B--2---:R-:W2:Y:S04]  /*1e980*/  LDL.64 R26, [R1+0x640] ;  /* 0x00064000011a7983 */ /* 0x004ea80000100a00 */
[----:B--2---:R-:W2:Y:S04]  /*1e990*/  LDL.64 R26, [R1+0x640] ;  /* 0x00064000011a7983 */ /* 0x004ea80000100a00 */
[----:B------:R-:W-:Y:S04]  /*1e9a0*/  STL [R1+0xb8], R25 ;  /* 0x0000b81901007387 */ /* 0x000fe80000100800 */
[----:B------:R3:W-:Y:S04]  /*1e9b0*/  STL [R1+0xbc], R24 ;  /* 0x0000bc1801007387 */ /* 0x0007e80000100800 */
[----:B------:R-:W2:Y:S04]  /*1e9c0*/  LDL.64 R8, [R1+0x5c0] ;  /* 0x0005c00001087983 */ /* 0x000ea80000100a00 */
[----:B---3--:R-:W3:Y:S01]  /*1e9d0*/  LDL.64 R24, [R1+0x600] ;  /* 0x0006000001187983 */ /* 0x008ee20000100a00 */
[----:B0-----:R-:W-:-:S02]  /*1e9e0*/  LEA R4, R11, R28, 0x5 ;  /* 0x0000001c0b047211 */ /* 0x001fc400078e28ff */
[-C--:B-1----:R-:W-:Y:S01]  /*1e9f0*/  LEA R20, R3, R28.reuse, 0x7 ;  /* 0x0000001c03147211 */ /* 0x082fe200078e38ff */
[----:B------:R-:W0:Y:S01]  /*1ea00*/  LDC R11, c[0x0][0x3d8] ;  /* 0x0000f600ff0b7b82 */ /* 0x000e220000000800 */
[----:B----4-:R-:W-:Y:S01]  /*1ea10*/  LEA R22, R6, R28, 0x6 ;  /* 0x0000001c06167211 */ /* 0x010fe200078e30ff */
[----:B------:R-:W-:-:S04]  /*1ea20*/  IMAD.WIDE R14, R2, 0x2, R4 ;  /* 0x00000002020e7825 */ /* 0x000fc800078e0204 */
[C---:B------:R-:W-:Y:S01]  /*1ea30*/  IMAD.WIDE R12, R2.reuse, 0x2, R22 ;  /* 0x00000002020c7825 */ /* 0x040fe200078e0216 */
[----:B------:R1:W4:Y:S04]  /*1ea40*/  LDG.E.U16 R3, desc[UR10][R14.64] ;  /* 0x0000000a0e037981 */ /* 0x000328000c1e1500 */
[----:B--2---:R-:W2:Y:S04]  /*1ea50*/  LDL.64 R8, [R1+0x5c0] ;  /* 0x0005c00001087983 */ /* 0x004ea80000100a00 */
[----:B---3--:R-:W3:Y:S04]  /*1ea60*/  LDL.64 R24, [R1+0x600] ;  /* 0x0006000001187983 */ /* 0x008ee80000100a00 */
[----:B-----5:R5:W-:Y:S04]  /*1ea70*/  STL [R1+0xb4], R18 ;  /* 0x0000b41201007387 */ /* 0x020be80000100800 */
[----:B------:R-:W-:Y:S04]  /*1ea80*/  STL [R1+0xa4], R0 ;  /* 0x0000a40001007387 */ /* 0x000fe80000100800 */
[----:B------:R0:W-:Y:S01]  /*1ea90*/  STL [R1+0x658], R4 ;  /* 0x0006580401007387 */ /* 0x0001e20000100800 */
[----:B-----5:R-:W5:Y:S03]  /*1eaa0*/  LDC R18, c[0x0][0x3d8] ;  /* 0x0000f600ff127b82 */ /* 0x020f660000000800 */
[----:B------:R1:W-:Y:S04]  /*1eab0*/  STL [R1+0x650], R22 ;  /* 0x0006501601007387 */ /* 0x0003e80000100800 */
[----:B------:R4:W-:Y:S01]  /*1eac0*/  STL [R1+0x648], R20 ;  /* 0x0006481401007387 */ /* 0x0009e20000100800 */
[----:B0-----:R-:W-:-:S03]  /*1ead0*/  IMAD.WIDE R4, R2, 0x2, R20 ;  /* 0x0000000202047825 */ /* 0x001fc600078e0214 */
[----:B------:R0:W3:Y:S04]  /*1eae0*/  LDG.E.U16 R0, desc[UR10][R12.64] ;  /* 0x0000000a0c007981 */ /* 0x0000e8000c1e1500 */
[----:B-1----:R-:W3:Y:S04]  /*1eaf0*/  LDL.64 R22, [R1+0x730] ;  /* 0x0007300001167983 */ /* 0x002ee80000100a00 */
[----:B----4-:R-:W4:Y:S04]  /*1eb00*/  LDL.64 R20, [R1+0x6f0] ;  /* 0x0006f00001147983 */ /* 0x010f280000100a00 */
[----:B------:R1:W-:Y:S04]  /*1eb10*/  STL [R1+0xac], R7 ;  /* 0x0000ac0701007387 */ /* 0x0003e80000100800 */
[----:B-1----:R1:W4:Y:S01]  /*1eb20*/  LDG.E.U16 R7, desc[UR10][R4.64] ;  /* 0x0000000a04077981 */ /* 0x002322000c1e1500 */
[----:B-----5:R-:W-:-:S02]  /*1eb30*/  LEA R26, R18, R28, 0x8 ;  /* 0x0000001c121a7211 */ /* 0x020fc400078e40ff */
[----:B------:R-:W5:Y:S03]  /*1eb40*/  LDC R18, c[0x0][0x3d8] ;  /* 0x0000f600ff127b82 */ /* 0x000f660000000800 */
[----:B------:R-:W-:-:S04]  /*1eb50*/  IMAD.WIDE R14, R2, 0x2, R26 ;  /* 0x00000002020e7825 */ /* 0x000fc800078e021a */
[--C-:B--2---:R-:W-:Y:S02]  /*1eb60*/  IMAD R8, R16, 0x120, R28.reuse ;  /* 0x0000012010087824 */ /* 0x104fe400078e021c */
[----:B---3--:R-:W-:-:S04]  /*1eb70*/  IMAD R24, R17, 0x110, R28 ;  /* 0x0000011011187824 */ /* 0x008fc800078e021c */
[----:B0-----:R-:W-:-:S04]  /*1eb80*/  IMAD.WIDE R12, R2, 0x2, R24 ;  /* 0x00000002020c7825 */ /* 0x001fc800078e0218 */
[C---:B-1----:R-:W-:Y:S02]  /*1eb90*/  IMAD.WIDE R4, R2.reuse, 0x2, R8 ;  /* 0x0000000202047825 */ /* 0x042fe400078e0208 */
[----:B------:R-:W2:Y:S04]  /*1eba0*/  LDG.E.U16 R9, desc[UR10][R12.64] ;  /* 0x0000000a0c097981 */ /* 0x000ea8000c1e1500 */
[----:B----4-:R0:W-:Y:S04]  /*1ebb0*/  STL [R1+0x1ef0], R7 ;  /* 0x001ef00701007387 */ /* 0x0101e80000100800 */
[----:B------:R-:W-:Y:S04]  /*1ebc0*/  STL [R1+0xa8], R19 ;  /* 0x0000a81301007387 */ /* 0x000fe80000100800 */
[----:B------:R1:W-:Y:S04]  /*1ebd0*/  STL [R1+0xa0], R10 ;  /* 0x0000a00a01007387 */ /* 0x0003e80000100800 */
[----:B------:R-:W-:Y:S04]  /*1ebe0*/  STL [R1+0x640], R26 ;  /* 0x0006401a01007387 */ /* 0x000fe80000100800 */
[----:B------:R-:W-:Y:S04]  /*1ebf0*/  STL [R1+0x600], R24 ;  /* 0x0006001801007387 */ /* 0x000fe80000100800 */
[----:B------:R3:W-:Y:S04]  /*1ec00*/  STL [R1+0x5c0], R8 ;  /* 0x0005c00801007387 */ /* 0x0007e80000100800 */
[----:B0-----:R-:W4:Y:S04]  /*1ec10*/  LDL.64 R6, [R1+0x6b0] ;  /* 0x0006b00001067983 */ /* 0x001f280000100a00 */
[----:B-1----:R0:W2:Y:S04]  /*1ec20*/  LDG.E.U16 R10, desc[UR10][R4.64] ;  /* 0x0000000a040a7981 */ /* 0x0020a8000c1e1500 */
[----:B---3--:R-:W2:Y:S04]  /*1ec30*/  LDG.E.U16 R8, desc[UR10][R14.64] ;  /* 0x0000000a0e087981 */ /* 0x008ea8000c1e1500 */
[----:B--2---:R1:W-:Y:S04]  /*1ec40*/  STL.64 [R1+0x1ef8], R8 ;  /* 0x001ef80801007387 */ /* 0x0043e80000100a00 */
[----:B------:R-:W2:Y:S01]  /*1ec50*/  LDL.64 R26, [R1+0x638] ;  /* 0x00063800011a7983 */ /* 0x000ea20000100a00 */
[----:B------:R-:W-:-:S03]  /*1ec60*/  IMAD.WIDE R14, R2, 0x2, R22 ;  /* 0x00000002020e7825 */ /* 0x000fc600078e0216 */
[----:B------:R-:W3:Y:S04]  /*1ec70*/  LDL.64 R28, [R1+0x750] ;  /* 0x00075000011c7983 */ /* 0x000ee80000100a00 */
[----:B-1----:R-:W5:Y:S04]  /*1ec80*/  LDL.64 R8, [R1+0x1a0] ;  /* 0x0001a00001087983 */ /* 0x002f680000100a00 */
[----:B------:R-:W3:Y:S04]  /*1ec90*/  LDL.64 R22, [R1+0x748] ;  /* 0x0007480001167983 */ /* 0x000ee80000100a00 */
[----:B------:R-:W3:Y:S04]  /*1eca0*/  LDL.64 R16, [R1+0x728] ;  /* 0x0007280001107983 */ /* 0x000ee80000100a00 */
[----:B--2---:R-:W5:Y:S04]  /*1ecb0*/  LDL.64 R26, [R1+0x638] ;  /* 0x00063800011a7983 */ /* 0x004f680000100a00 */
[----:B------:R1:W-:Y:S04]  /*1ecc0*/  STL [R1+0x94], R3 ;  /* 0x0000940301007387 */ /* 0x0003e80000100800 */
[----:B------:R-:W2:Y:S01]  /*1ecd0*/  LDL.64 R24, [R1+0x5f8] ;  /* 0x0005f80001187983 */ /* 0x000ea20000100a00 */
[----:B0-----:R-:W-:-:S04]  /*1ece0*/  IMAD.WIDE R4, R2, 0x2, R20 ;  /* 0x0000000202047825 */ /* 0x001fc800078e0214 */
[C---:B----4-:R-:W-:Y:S01]  /*1ecf0*/  IMAD.WIDE R12, R2.reuse, 0x2, R6 ;  /* 0x00000002020c7825 */ /* 0x050fe200078e0206 */
[----:B-1----:R-:W0:Y:S01]  /*1ed00*/  LDC R3, c[0x0][0x3d8] ;  /* 0x0000f600ff037b82 */ /* 0x002e220000000800 */
[----:B------:R-:W4:Y:S04]  /*1ed10*/  LDG.E.U16 R5, desc[UR10][R4.64] ;  /* 0x0000000a04057981 */ /* 0x000f28000c1e1500 */
[----:B------:R-:W4:Y:S04]  /*1ed20*/  LDG.E.U16 R6, desc[UR10][R14.64] ;  /* 0x0000000a0e067981 */ /* 0x000f28000c1e1500 */
[----:B------:R3:W4:Y:S04]  /*1ed30*/  LDG.E.U16 R4, desc[UR10][R12.64] ;  /* 0x0000000a0c047981 */ /* 0x000728000c1e1500 */
[----:B--2---:R-:W2:Y:S04]  /*1ed40*/  LDL.64 R24, [R1+0x5f8] ;  /* 0x0005f80001187983 */ /* 0x004ea80000100a00 */
[----:B------:R1:W-:Y:S04]  /*1ed50*/  STL [R1+0x90], R0 ;  /* 0x0000900001007387 */ /* 0x0003e80000100800 */
[----:B------:R-:W2:Y:S01]  /*1ed60*/  LDL.64 R20, [R1+0x5b8] ;  /* 0x0005b80001147983 */ /* 0x000ea20000100a00 */
[----:B---3--:R-:W-:-:S03]  /*1ed70*/  IMAD.WIDE R12, R2, 0x2, R28 ;  /* 0x00000002020c7825 */ /* 0x008fc600078e021c */
[----:B------:R-:W3:Y:S01]  /*1ed80*/  LDL.64 R28, [R1+0x6e8] ;  /* 0x0006e800011c7983 */ /* 0x000ee20000100a00 */
[----:B------:R-:W-:-:S03]  /*1ed90*/  IMAD.WIDE R14, R2, 0x2, R22 ;  /* 0x00000002020e7825 */ /* 0x000fc600078e0216 */
[----:B------:R-:W3:Y:S04]  /*1eda0*/  LDG.E.U16 R13, desc[UR10][R12.64] ;  /* 0x0000000a0c0d7981 */ /* 0x000ee8000c1e1500 */
[----:B------:R-:W3:Y:S01]  /*1edb0*/  LDG.E.U16 R7, desc[UR10][R14.64] ;  /* 0x0000000a0e077981 */ /* 0x000ee2000c1e1500 */
[----:B------:R-:W-:-:S03]  /*1edc0*/  IMAD.WIDE R16, R2, 0x2, R16 ;  /* 0x0000000202107825 */ /* 0x000fc600078e0210 */
[----:B------:R-:W3:Y:S01]  /*1edd0*/  LDL.64 R22, [R1+0x6a8] ;  /* 0x0006a80001167983 */ /* 0x000ee20000100a00 */
[----:B-----5:R-:W-:-:S03]  /*1ede0*/  IMAD R26, R18, 0x102, R8 ;  /* 0x00000102121a7824 */ /* 0x020fc600078e0208 */
[----:B-1----:R1:W5:Y:S04]  /*1edf0*/  LDG.E.U16 R0, desc[UR10][R16.64] ;  /* 0x0000000a10007981 */ /* 0x002368000c1e1500 */
[----:B------:R-:W3:Y:S04]  /*1ee00*/  LDL.64 R18, [R1+0x720] ;  /* 0x0007200001127983 */ /* 0x000ee80000100a00 */
[----:B--2---:R-:W0:Y:S01]  /*1ee10*/  LDL.64 R20, [R1+0x5b8] ;  /* 0x0005b80001147983 */ /* 0x004e220000100a00 */
[----:B------:R-:W-:Y:S02]  /*1ee20*/  IMAD R24, R11, 0x112, R8 ;  /* 0x000001120b187824 */ /* 0x000fe400078e0208 */
[C---:B-1----:R-:W-:Y:S01]  /*1ee30*/  IMAD.WIDE R16, R2.reuse, 0x2, R26 ;  /* 0x0000000202107825 */ /* 0x042fe200078e021a */
[----:B------:R1:W-:Y:S01]  /*1ee40*/  STL [R1+0x638], R26 ;  /* 0x0006381a01007387 */ /* 0x0003e20000100800 */
[----:B------:R-:W2:Y:S02]  /*1ee50*/  LDC R11, c[0x0][0x3d8] ;  /* 0x0000f600ff0b7b82 */ /* 0x000ea40000000800 */
[----:B------:R-:W-:Y:S01]  /*1ee60*/  IMAD.WIDE R14, R2, 0x2, R24 ;  /* 0x00000002020e7825 */ /* 0x000fe200078e0218 */
[----:B------:R-:W-:Y:S04]  /*1ee70*/  STL [R1+0x5f8], R24 ;  /* 0x0005f81801007387 */ /* 0x000fe80000100800 */
[----:B------:R-:W2:Y:S01]  /*1ee80*/  LDG.E.U16 R17, desc[UR10][R16.64] ;  /* 0x0000000a10117981 */ /* 0x000ea2000c1e1500 */
[----:B0-----:R-:W-:-:S02]  /*1ee90*/  IMAD R20, R3, 0x122, R8 ;  /* 0x0000012203147824 */ /* 0x001fc400078e0208 */
[----:B------:R-:W0:Y:S03]  /*1eea0*/  LDC R3, c[0x0][0x3d8] ;  /* 0x0000f600ff037b82 */ /* 0x000e260000000800 */
[----:B------:R-:W-:Y:S04]  /*1eeb0*/  STL [R1+0x5b8], R20 ;  /* 0x0005b81401007387 */ /* 0x000fe80000100800 */
[----:B---3--:R-:W-:Y:S04]  /*1eec0*/  STL [R1+0x9c], R13 ;  /* 0x00009c0d01007387 */ /* 0x008fe80000100800 */
[----:B------:R3:W-:Y:S04]  /*1eed0*/  STL [R1+0x98], R7 ;  /* 0x0000980701007387 */ /* 0x0007e80000100800 */
[----:B-1----:R-:W4:Y:S04]  /*1eee0*/  LDL.64 R26, [R1+0x718] ;  /* 0x00071800011a7983 */ /* 0x002f280000100a00 */
[----:B---3--:R-:W3:Y:S01]  /*1eef0*/  LDG.E.U16 R7, desc[UR10][R14.64] ;  /* 0x0000000a0e077981 */ /* 0x008ee2000c1e1500 */
[----:B------:R-:W-:-:S03]  /*1ef00*/  IMAD.WIDE R12, R2, 0x2, R20 ;  /* 0x00000002020c7825 */ /* 0x000fc600078e0214 */
[----:B-----5:R1:W-:Y:S04]  /*1ef10*/  STL [R1+0x78], R0 ;  /* 0x0000780001007387 */ /* 0x0203e80000100800 */
[----:B------:R-:W5:Y:S04]  /*1ef20*/  LDL.64 R24, [R1+0x710] ;  /* 0x0007100001187983 */ /* 0x000f680000100a00 */
[----:B------:R-:W4:Y:S04]  /*1ef30*/  LDL.64 R20, [R1+0x708] ;  /* 0x0007080001147983 */ /* 0x000f280000100a00 */
[----:B--2---:R2:W-:Y:S04]  /*1ef40*/  STL [R1+0x6c], R17 ;  /* 0x00006c1101007387 */ /* 0x0045e80000100800 */
[----:B-1----:R1:W4:Y:S01]  /*1ef50*/  LDG.E.U16 R0, desc[UR10][R12.64] ;  /* 0x0000000a0c007981 */ /* 0x002322000c1e1500 */
[----:B--2---:R-:W-:-:S03]  /*1ef60*/  IMAD.WIDE R16, R2, 0x2, R28 ;  /* 0x0000000202107825 */ /* 0x004fc600078e021c */
[----:B---3--:R2:W-:Y:S04]  /*1ef70*/  STL [R1+0x68], R7 ;  /* 0x0000680701007387 */ /* 0x0085e80000100800 */
[----:B------:R-:W3:Y:S01]  /*1ef80*/  LDL.64 R28, [R1+0x630] ;  /* 0x00063000011c7983 */ /* 0x000ee20000100a00 */
[----:B-1----:R-:W-:-:S03]  /*1ef90*/  IMAD.WIDE R12, R2, 0x2, R22 ;  /* 0x00000002020c7825 */ /* 0x002fc600078e0216 */
[----:B------:R-:W4:Y:S01]  /*1efa0*/  LDL.64 R22, [R1+0x5f0] ;  /* 0x0005f00001167983 */ /* 0x000f220000100a00 */
[C---:B------:R-:W-:Y:S02]  /*1efb0*/  IMAD.WIDE R14, R2.reuse, 0x2, R18 ;  /* 0x00000002020e7825 */ /* 0x040fe400078e0212 */
[----:B------:R-:W1:Y:S01]  /*1efc0*/  LDC R18, c[0x0][0x3d8] ;  /* 0x0000f600ff127b82 */ /* 0x000e620000000800 */
[----:B------:R-:W5:Y:S04]  /*1efd0*/  LDG.E.U16 R19, desc[UR10][R16.64] ;  /* 0x0000000a10137981 */ /* 0x000f68000c1e1500 */
[----:B--2---:R-:W2:Y:S04]  /*1efe0*/  LDG.E.U16 R7, desc[UR10][R14.64] ;  /* 0x0000000a0e077981 */ /* 0x004ea8000c1e1500 */
[----:B---3--:R-:W0:Y:S04]  /*1eff0*/  LDL.64 R28, [R1+0x630] ;  /* 0x00063000011c7983 */ /* 0x008e280000100a00 */
[----:B----4-:R3:W-:Y:S04]  /*1f000*/  STL [R1+0x64], R0 ;  /* 0x0000640001007387 */ /* 0x0107e80000100800 */
[----:B---3--:R3:W4:Y:S02]  /*1f010*/  LDG.E.U16 R0, desc[UR10][R12.64] ;  /* 0x0000000a0c007981 */ /* 0x008724000c1e1500 */
[----:B---3--:R-:W-:-:S02]  /*1f020*/  IMAD.WIDE R12, R2, 0x2, R26 ;  /* 0x00000002020c7825 */ /* 0x008fc400078e021a */
[----:B----4-:R-:W-:Y:S04]  /*1f030*/  STL [R1+0x1ec8], R0 ;  /* 0x001ec80001007387 */ /* 0x010fe80000100800 */
[----:B------:R-:W1:Y:S04]  /*1f040*/  LDL.64 R22, [R1+0x5f0] ;  /* 0x0005f00001167983 */ /* 0x000e680000100a00 */
[----:B--2---:R2:W-:Y:S04]  /*1f050*/  STL [R1+0x7c], R7 ;  /* 0x00007c0701007387 */ /* 0x0045e80000100800 */
[----:B--2---:R-:W2:Y:S04]  /*1f060*/  LDG.E.U16 R7, desc[UR10][R12.64] ;  /* 0x0000000a0c077981 */ /* 0x004ea8000c1e1500 */
[----:B------:R-:W3:Y:S01]  /*1f070*/  LDL.64 R12, [R1+0x670] ;  /* 0x00067000010c7983 */ /* 0x000ee20000100a00 */
[----:B-----5:R-:W-:-:S05]  /*1f080*/  IMAD.WIDE R14, R2, 0x2, R24 ;  /* 0x00000002020e7825 */ /* 0x020fca00078e0218 */
[----:B------:R-:W4:Y:S04]  /*1f090*/  LDG.E.U16 R0, desc[UR10][R14.64] ;  /* 0x0000000a0e007981 */ /* 0x000f28000c1e1500 */
[----:B---3--:R-:W3:Y:S04]  /*1f0a0*/  LDL.64 R12, [R1+0x670] ;  /* 0x00067000010c7983 */ /* 0x008ee80000100a00 */
[----:B------:R5:W-:Y:S04]  /*1f0b0*/  STL [R1+0x58], R19 ;  /* 0x0000581301007387 */ /* 0x000be80000100800 */
[----:B------:R-:W2:Y:S01]  /*1f0c0*/  LDL.64 R24, [R1+0x5b0] ;  /* 0x0005b00001187983 */ /* 0x000ea20000100a00 */
[----:B0-----:R-:W-:-:S02]  /*1f0d0*/  IMAD R28, R3, 0x104, R8 ;  /* 0x00000104031c7824 */ /* 0x001fc400078e0208 */
[----:B-1----:R-:W-:Y:S01]  /*1f0e0*/  IMAD R22, R18, 0x114, R8 ;  /* 0x0000011412167824 */ /* 0x002fe200078e0208 */
[----:B------:R-:W4:Y:S01]  /*1f0f0*/  LDL.64 R26, [R1+0x6e0] ;  /* 0x0006e000011a7983 */ /* 0x000f220000100a00 */
[C---:B------:R-:W-:Y:S01]  /*1f100*/  IMAD.WIDE R16, R2.reuse, 0x2, R20 ;  /* 0x0000000202107825 */ /* 0x040fe200078e0214 */
[----:B------:R-:W0:Y:S02]  /*1f110*/  LDC R3, c[0x0][0x3d8] ;  /* 0x0000f600ff037b82 */ /* 0x000e240000000800 */
[----:B------:R-:W4:Y:S04]  /*1f120*/  LDL.64 R20, [R1+0x6a0] ;  /* 0x0006a00001147983 */ /* 0x000f280000100a00 */
[----:B-----5:R1:W5:Y:S02]  /*1f130*/  LDG.E.U16 R19, desc[UR10][R16.64] ;  /* 0x0000000a10137981 */ /* 0x020364000c1e1500 */
[----:B------:R-:W0:Y:S01]  /*1f140*/  LDC R18, c[0x0][0x3d8] ;  /* 0x0000f600ff127b82 */ /* 0x000e220000000800 */
[----:B-1----:R-:W-:-:S04]  /*1f150*/  IMAD.WIDE R16, R2, 0x2, R28 ;  /* 0x0000000202107825 */ /* 0x002fc800078e021c */
[----:B---3--:R-:W-:-:S03]  /*1f160*/  IMAD R12, R11, 0x4, R8 ;  /* 0x000000040b0c7824 */ /* 0x008fc600078e0208 */
[----:B------:R-:W1:Y:S01]  /*1f170*/  LDC R11, c[0x0][0x3d8] ;  /* 0x0000f600ff0b7b82 */ /* 0x000e620000000800 */
[C---:B------:R-:W-:Y:S01]  /*1f180*/  IMAD.WIDE R14, R2.reuse, 0x2, R12 ;  /* 0x00000002020e7825 */ /* 0x040fe200078e020c */
[----:B--2---:R-:W0:Y:S04]  /*1f190*/  LDL.64 R24, [R1+0x5b0] ;  /* 0x0005b00001187983 */ /* 0x004e280000100a00 */
[----:B------:R2:W-:Y:S04]  /*1f1a0*/  STL [R1+0x670], R12 ;  /* 0x0006700c01007387 */ /* 0x0005e80000100800 */
[----:B------:R3:W-:Y:S04]  /*1f1b0*/  STL [R1+0x630], R28 ;  /* 0x0006301c01007387 */ /* 0x0007e80000100800 */
[----:B------:R3:W-:Y:S04]  /*1f1c0*/  STL [R1+0x5f0], R22 ;  /* 0x0005f01601007387 */ /* 0x0007e80000100800 */
[----:B------:R5:W-:Y:S01]  /*1f1d0*/  STL [R1+0x74], R7 ;  /* 0x0000740701007387 */ /* 0x000be20000100800 */
[----:B--2---:R-:W-:-:S03]  /*1f1e0*/  IMAD.WIDE R12, R2, 0x2, R22 ;  /* 0x00000002020c7825 */ /* 0x004fc600078e0216 */
[----:B----4-:R2:W-:Y:S04]  /*1f1f0*/  STL [R1+0x70], R0 ;  /* 0x0000700001007387 */ /* 0x0105e80000100800 */
[----:B---3--:R-:W3:Y:S04]  /*1f200*/  LDL.64 R28, [R1+0x5e8] ;  /* 0x0005e800011c7983 */ /* 0x008ee80000100a00 */
[----:B------:R-:W4:Y:S04]  /*1f210*/  LDG.E.U16 R15, desc[UR10][R14.64] ;  /* 0x0000000a0e0f7981 */ /* 0x000f28000c1e1500 */
[----:B------:R-:W4:Y:S04]  /*1f220*/  LDL.64 R22, [R1+0x5a8] ;  /* 0x0005a80001167983 */ /* 0x000f280000100a00 */
[----:B-----5:R5:W4:Y:S04]  /*1f230*/  LDG.E.U16 R7, desc[UR10][R16.64] ;  /* 0x0000000a10077981 */ /* 0x020b28000c1e1500 */
[----:B--2---:R2:W2:Y:S01]  /*1f240*/  LDG.E.U16 R0, desc[UR10][R12.64] ;  /* 0x0000000a0c007981 */ /* 0x0044a2000c1e1500 */
[----:B0-----:R-:W-:-:S04]  /*1f250*/  IMAD R24, R3, 0x124, R8 ;  /* 0x0000012403187824 */ /* 0x001fc800078e0208 */
[----:B-----5:R-:W-:-:S05]  /*1f260*/  IMAD.WIDE R16, R2, 0x2, R24 ;  /* 0x0000000202107825 */ /* 0x020fca00078e0218 */
[----:B------:R0:W5:Y:S04]  /*1f270*/  LDG.E.U16 R3, desc[UR10][R16.64] ;  /* 0x0000000a10037981 */ /* 0x000168000c1e1500 */
[----:B---3--:R-:W3:Y:S04]  /*1f280*/  LDL.64 R28, [R1+0x5e8] ;  /* 0x0005e800011c7983 */ /* 0x008ee80000100a00 */
[----:B------:R0:W-:Y:S04]  /*1f290*/  STL [R1+0x60], R19 ;  /* 0x0000601301007387 */ /* 0x0001e80000100800 */
[----:B----4-:R4:W-:Y:S04]  /*1f2a0*/  STL [R1+0x5c], R15 ;  /* 0x00005c0f01007387 */ /* 0x0109e80000100800 */
[----:B------:R-:W1:Y:S01]  /*1f2b0*/  LDL.64 R22, [R1+0x5a8] ;  /* 0x0005a80001167983 */ /* 0x000e620000100a00 */
[C---:B--2---:R-:W-:Y:S01]  /*1f2c0*/  IMAD.WIDE R12, R2.reuse, 0x2, R20 ;  /* 0x00000002020c7825 */ /* 0x044fe200078e0214 */
[----:B0-----:R-:W0:Y:S02]  /*1f2d0*/  LDC R19, c[0x0][0x3d8] ;  /* 0x0000f600ff137b82 */ /* 0x001e240000000800 */
[----:B------:R-:W-:Y:S04]  /*1f2e0*/  STL [R1+0x5b0], R24 ;  /* 0x0005b01801007387 */ /* 0x000fe80000100800 */
[----:B------:R-:W2:Y:S01]  /*1f2f0*/  LDL.64 R16, [R1+0x628] ;  /* 0x0006280001107983 */ /* 0x000ea20000100a00 */
[----:B----4-:R-:W-:-:S03]  /*1f300*/  IMAD.WIDE R14, R2, 0x2, R26 ;  /* 0x00000002020e7825 */ /* 0x010fc600078e021a */
[----:B--2---:R-:W0:Y:S04]  /*1f310*/  LDL.64 R16, [R1+0x628] ;  /* 0x0006280001107983 */ /* 0x004e280000100a00 */
[----:B------:R2:W-:Y:S04]  /*1f320*/  STL [R1+0x50], R7 ;  /* 0x0000500701007387 */ /* 0x0005e80000100800 */
[----:B------:R-:W4:Y:S04]  /*1f330*/  LDL.64 R20, [R1+0x668] ;  /* 0x0006680001147983 */ /* 0x000f280000100a00 */
[----:B------:R5:W-:Y:S04]  /*1f340*/  STL [R1+0x4c], R0 ;  /* 0x00004c0001007387 */ /* 0x000be80000100800 */
[----:B--2---:R-:W2:Y:S01]  /*1f350*/  LDG.E.U16 R7, desc[UR10][R14.64] ;  /* 0x0000000a0e077981 */ /* 0x004ea2000c1e1500 */
[----:B---3--:R-:W-:-:S02]  /*1f360*/  IMAD R28, R18, 0x116, R8 ;  /* 0x00000116121c7824 */ /* 0x008fc400078e0208 */
[--C-:B-1----:R-:W-:Y:S01]  /*1f370*/  IMAD R22, R11, 0x126, R8.reuse ;  /* 0x000001260b167824 */ /* 0x102fe200078e0208 */
[----:B------:R-:W3:Y:S01]  /*1f380*/  LDL.64 R26, [R1+0x6d8] ;  /* 0x0006d800011a7983 */ /* 0x000ee20000100a00 */
[----:B------:R-:W1:Y:S03]  /*1f390*/  LDC R18, c[0x0][0x3d8] ;  /* 0x0000f600ff127b82 */ /* 0x000e660000000800 */
[----:B-----5:R5:W2:Y:S04]  /*1f3a0*/  LDG.E.U16 R0, desc[UR10][R12.64] ;  /* 0x0000000a0c007981 */ /* 0x020aa8000c1e1500 */
[----:B------:R-:W2:Y:S01]  /*1f3b0*/  LDL.64 R24, [R1+0x698] ;  /* 0x0006980001187983 */ /* 0x000ea20000100a00 */
[----:B0-----:R-:W-:Y:S01]  /*1f3c0*/  IMAD R16, R19, 0x106, R8 ;  /* 0x0000010613107824 */ /* 0x001fe200078e0208 */
[----:B------:R-:W0:Y:S01]  /*1f3d0*/  LDC R11, c[0x0][0x3d8] ;  /* 0x0000f600ff0b7b82 */ /* 0x000e220000000800 */
[C---:B-----5:R-:W-:Y:S01]  /*1f3e0*/  IMAD.WIDE R12, R2.reuse, 0x2, R22 ;  /* 0x00000002020c7825 */ /* 0x060fe200078e0216 */
[----:B----4-:R-:W4:Y:S03]  /*1f3f0*/  LDL.64 R20, [R1+0x668] ;  /* 0x0006680001147983 */ /* 0x010f260000100a00 */
[----:B------:R-:W-:-:S03]  /*1f400*/  IMAD.WIDE R14, R2, 0x2, R28 ;  /* 0x00000002020e7825 */ /* 0x000fc600078e021c */
[----:B------:R-:W5:Y:S01]  /*1f410*/  LDC R19, c[0x0][0x3d8] ;  /* 0x0000f600ff137b82 */ /* 0x000f620000000800 */
[----:B------:R1:W-:Y:S04]  /*1f420*/  STL [R1+0x40], R3 ;  /* 0x0000400301007387 */ /* 0x0003e80000100800 */
[----:B------:R-:W-:Y:S04]  /*1f430*/  STL [R1+0x628], R16 ;  /* 0x0006281001007387 */ /* 0x000fe80000100800 */
[----:B------:R-:W-:Y:S01]  /*1f440*/  STL [R1+0x5e8], R28 ;  /* 0x0005e81c01007387 */ /* 0x000fe20000100800 */
[----:B-1----:R-:W4:Y:S03]  /*1f450*/  LDC R3, c[0x0][0x3d8] ;  /* 0x0000f600ff037b82 */ /* 0x002f260000000800 */
[----:B------:R1:W-:Y:S04]  /*1f460*/  STL [R1+0x5a8], R22 ;  /* 0x0005a81601007387 */ /* 0x0003e80000100800 */
[----:B--2---:R2:W-:Y:S04]  /*1f470*/  STL [R1+0x48], R7 ;  /* 0x0000480701007387 */ /* 0x0045e80000100800 */
[----:B------:R0:W-:Y:S04]  /*1f480*/  STL [R1+0x44], R0 ;  /* 0x0000440001007387 */ /* 0x0001e80000100800 */
[----:B-1----:R-:W5:Y:S01]  /*1f490*/  LDL.64 R22, [R1+0x5a0] ;  /* 0x0005a00001167983 */ /* 0x002f620000100a00 */
[----:B------:R-:W-:-:S03]  /*1f4a0*/  IMAD.WIDE R16, R2, 0x2, R16 ;  /* 0x0000000202107825 */ /* 0x000fc600078e0210 */
[----:B--2---:R1:W2:Y:S04]  /*1f4b0*/  LDG.E.U16 R7, desc[UR10][R14.64] ;  /* 0x0000000a0e077981 */ /* 0x0042a8000c1e1500 */
[----:B------:R3:W2:Y:S04]  /*1f4c0*/  LDG.E.U16 R28, desc[UR10][R16.64] ;  /* 0x0000000a101c7981 */ /* 0x0006a8000c1e1500 */
[----:B0-----:R0:W2:Y:S01]  /*1f4d0*/  LDG.E.U16 R0, desc[UR10][R12.64] ;  /* 0x0000000a0c007981 */ /* 0x0010a2000c1e1500 */
[----:B-1----:R-:W-:-:S04]  /*1f4e0*/  IMAD.WIDE R14, R2, 0x2, R24 ;  /* 0x00000002020e7825 */ /* 0x002fc800078e0218 */
[----:B---3--:R-:W-:Y:S01]  /*1f4f0*/  IMAD.WIDE R16, R2, 0x2, R26 ;  /* 0x0000000202107825 */ /* 0x008fe200078e021a */
[----:B------:R-:W3:Y:S01]  /*1f500*/  LDG.E.U16 R29, desc[UR10][R14.64] ;  /* 0x0000000a0e1d7981 */ /* 0x000ee2000c1e1500 */
[----:B----4-:R-:W-:-:S03]  /*1f510*/  LEA R20, R3, R8, 0x3 ;  /* 0x0000000803147211 */ /* 0x010fc600078e18ff */
[----:B------:R-:W4:Y:S04]  /*1f520*/  LDG.E.U16 R3, desc[UR10][R16.64] ;  /* 0x0000000a10037981 */ /* 0x000f28000c1e1500 */
[----:B-----5:R-:W5:Y:S04]  /*1f530*/  LDL.64 R22, [R1+0x5a0] ;  /* 0x0005a00001167983 */ /* 0x020f680000100a00 */
[----:B------:R1:W-:Y:S04]  /*1f540*/  STL [R1+0x668], R20 ;  /* 0x0006681401007387 */ /* 0x0003e80000100800 */
[----:B------:R-:W2:Y:S04]  /*1f550*/  LDL.64 R16, [R1+0x620] ;  /* 0x0006200001107983 */ /* 0x000ea80000100a00 */
[----:B------:R-:W3:Y:S04]  /*1f560*/  LDL.64 R14, [R1+0x5e0] ;  /* 0x0005e000010e7983 */ /* 0x000ee80000100a00 */
[----:B------:R-:W4:Y:S04]  /*1f570*/  LDL.64 R24, [R1+0x618] ;  /* 0x0006180001187983 */ /* 0x000f280000100a00 */
[----:B--2---:R-:W2:Y:S04]  /*1f580*/  LDL.64 R16, [R1+0x620] ;  /* 0x0006200001107983 */ /* 0x004ea80000100a00 */
[----:B---3--:R-:W3:Y:S01]  /*1f590*/  LDL.64 R14, [R1+0x5e0] ;  /* 0x0005e000010e7983 */ /* 0x008ee20000100a00 */
[----:B0-----:R-:W-:-:S04]  /*1f5a0*/  IMAD.WIDE R12, R2, 0x2, R20 ;  /* 0x00000002020c7825 */ /* 0x001fc800078e0214 */
[----:B-----5:R-:W-:Y:S01]  /*1f5b0*/  IMAD R22, R11, 0x128, R8 ;  /* 0x000001280b167824 */ /* 0x020fe200078e0208 */
[----:B-1----:R-:W0:Y:S01]  /*1f5c0*/  LDC R20, c[0x0][0x3d8] ;  /* 0x0000f600ff147b82 */ /* 0x002e220000000800 */
[----:B----4-:R-:W0:Y:S04]  /*1f5d0*/  LDL.64 R24, [R1+0x618] ;  /* 0x0006180001187983 */ /* 0x010e280000100a00 */
[----:B------:R-:W-:Y:S04]  /*1f5e0*/  STL [R1+0x1ecc], R29 ;  /* 0x001ecc1d01007387 */ /* 0x000fe80000100800 */
[----:B------:R1:W-:Y:S04]  /*1f5f0*/  STL [R1+0x3c], R28 ;  /* 0x00003c1c01007387 */ /* 0x0003e80000100800 */
[----:B------:R-:W4:Y:S04]  /*1f600*/  LDL.64 R26, [R1+0x690] ;  /* 0x00069000011a7983 */ /* 0x000f280000100a00 */
[----:B------:R5:W4:Y:S01]  /*1f610*/  LDG.E.U16 R21, desc[UR10][R12.64] ;  /* 0x0000000a0c157981 */ /* 0x000b22000c1e1500 */
[----:B------:R-:W0:Y:S03]  /*1f620*/  LDC R11, c[0x0][0x3d8] ;  /* 0x0000f600ff0b7b82 */ /* 0x000e260000000800 */
[----:B-1----:R-:W4:Y:S04]  /*1f630*/  LDL.64 R28, [R1+0x6d0] ;  /* 0x0006d000011c7983 */ /* 0x002f280000100a00 */
[----:B------:R-:W-:Y:S01]  /*1f640*/  STL [R1+0x38], R7 ;  /* 0x0000380701007387 */ /* 0x000fe20000100800 */
[----:B-----5:R-:W-:-:S04]  /*1f650*/  IMAD.WIDE R12, R2, 0x2, R22 ;  /* 0x00000002020c7825 */ /* 0x020fc800078e0216 */
[--C-:B--2---:R-:W-:Y:S02]  /*1f660*/  IMAD R16, R19, 0x108, R8.reuse ;  /* 0x0000010813107824 */ /* 0x104fe400078e0208 */
[----:B------:R1:W2:Y:S01]  /*1f670*/  LDG.E.U16 R19, desc[UR10][R12.64] ;  /* 0x0000000a0c137981 */ /* 0x0002a2000c1e1500 */
[----:B---3--:R-:W-:-:S03]  /*1f680*/  IMAD R14, R18, 0x118, R8 ;  /* 0x00000118120e7824 */ /* 0x008fc600078e0208 */
[----:B------:R-:W-:Y:S04]  /*1f690*/  STL [R1+0x620], R16 ;  /* 0x0006201001007387 */ /* 0x000fe80000100800 */
[----:B------:R-:W-:Y:S04]  /*1f6a0*/  STL [R1+0x34], R0 ;  /* 0x0000340001007387 */ /* 0x000fe80000100800 */
[----:B------:R-:W-:Y:S04]  /*1f6b0*/  STL [R1+0x5e0], R14 ;  /* 0x0005e00e01007387 */ /* 0x000fe80000100800 */
[----:B------:R3:W-:Y:S04]  /*1f6c0*/  STL [R1+0x5a0], R22 ;  /* 0x0005a01601007387 */ /* 0x0007e80000100800 */
[----:B---3--:R-:W3:Y:S01]  /*1f6d0*/  LDL.64 R22, [R1+0x598] ;  /* 0x0005980001167983 */ /* 0x008ee20000100a00 */
[----:B------:R-:W-:-:S04]  /*1f6e0*/  IMAD.WIDE R16, R2, 0x2, R16 ;  /* 0x0000000202107825 */ /* 0x000fc800078e0210 */
[----:B0-----:R-:W-:Y:S01]  /*1f6f0*/  IMAD R24, R20, 0x10a, R8 ;  /* 0x0000010a14187824 */ /* 0x001fe200078e0208 */
[----:B------:R0:W-:Y:S04]  /*1f700*/  STL [R1+0x2c], R3 ;  /* 0x00002c0301007387 */ /* 0x0001e80000100800 */
[----:B------:R4:W5:Y:S01]  /*1f710*/  LDG.E.U16 R7, desc[UR10][R16.64] ;  /* 0x0000000a10077981 */ /* 0x000962000c1e1500 */
[----:B------:R-:W-:-:S05]  /*1f720*/  IMAD.WIDE R14, R2, 0x2, R14 ;  /* 0x00000002020e7825 */ /* 0x000fca00078e020e */
[----:B------:R2:W5:Y:S01]  /*1f730*/  LDG.E.U16 R0, desc[UR10][R14.64] ;  /* 0x0000000a0e007981 */ /* 0x000562000c1e1500 */
[----:B-1----:R-:W-:-:S04]  /*1f740*/  IMAD.WIDE R12, R2, 0x2, R24 ;  /* 0x00000002020c7825 */ /* 0x002fc800078e0218 */
[C---:B----4-:R-:W-:Y:S01]  /*1f750*/  IMAD.WIDE R16, R2.reuse, 0x2, R28 ;  /* 0x0000000202107825 */ /* 0x050fe200078e021c */
[----:B0-----:R-:W0:Y:S04]  /*1f760*/  LDC R3, c[0x0][0x3d8] ;  /* 0x0000f600ff037b82 */ /* 0x001e280000000800 */
[----:B------:R-:W4:Y:S04]  /*1f770*/  LDG.E.U16 R18, desc[UR10][R16.64] ;  /* 0x0000000a10127981 */ /* 0x000f28000c1e1500 */
[----:B---3--:R-:W0:Y:S04]  /*1f780*/  LDL.64 R22, [R1+0x598] ;  /* 0x0005980001167983 */ /* 0x008e280000100a00 */
[----:B------:R-:W-:Y:S04]  /*1f790*/  STL [R1+0x618], R24 ;  /* 0x0006181801007387 */ /* 0x000fe80000100800 */
[----:B------:R1:W-:Y:S04]  /*1f7a0*/  STL [R1+0x30], R21 ;  /* 0x0000301501007387 */ /* 0x0003e80000100800 */
[----:B------:R-:W3:Y:S01]  /*1f7b0*/  LDL.64 R16, [R1+0x5d8] ;  /* 0x0005d80001107983 */ /* 0x000ee20000100a00 */
[----:B--2---:R-:W-:-:S03]  /*1f7c0*/  IMAD.WIDE R14, R2, 0x2, R26 ;  /* 0x00000002020e7825 */ /* 0x004fc600078e021a */
[----:B-1----:R-:W2:Y:S04]  /*1f7d0*/  LDL.64 R20, [R1+0x6c8] ;  /* 0x0006c80001147983 */ /* 0x002ea80000100a00 */
[----:B---3--:R-:W3:Y:S04]  /*1f7e0*/  LDL.64 R16, [R1+0x5d8] ;  /* 0x0005d80001107983 */ /* 0x008ee80000100a00 */
[----:B-----5:R1:W-:Y:S04]  /*1f7f0*/  STL [R1+0x24], R7 ;  /* 0x0000240701007387 */ /* 0x0203e80000100800 */
[----:B------:R5:W-:Y:S04]  /*1f800*/  STL [R1+0x20], R0 ;  /* 0x0000200001007387 */ /* 0x000be80000100800 */
[----:B------:R-:W4:Y:S04]  /*1f810*/  LDL.64 R24, [R1+0x610] ;  /* 0x0006100001187983 */ /* 0x000f280000100a00 */
[----:B------:R-:W4:Y:S01]  /*1f820*/  LDL.64 R26, [R1+0x5d0] ;  /* 0x0005d000011a7983 */ /* 0x000f220000100a00 */
[----:B0-----:R-:W-:-:S03]  /*1f830*/  IMAD R22, R3, 0x12a, R8 ;  /* 0x0000012a03167824 */ /* 0x001fc600078e0208 */
[----:B------:R-:W4:Y:S01]  /*1f840*/  LDL.64 R28, [R1+0x688] ;  /* 0x00068800011c7983 */ /* 0x000f220000100a00 */
[----:B------:R-:W0:Y:S03]  /*1f850*/  LDC R3, c[0x0][0x3d8] ;  /* 0x0000f600ff037b82 */ /* 0x000e260000000800 */
[----:B-1----:R-:W4:Y:S04]  /*1f860*/  LDG.E.U16 R7, desc[UR10][R14.64] ;  /* 0x0000000a0e077981 */ /* 0x002f28000c1e1500 */
[----:B-----5:R2:W5:Y:S02]  /*1f870*/  LDG.E.U16 R0, desc[UR10][R12.64] ;  /* 0x0000000a0c007981 */ /* 0x020564000c1e1500 */
[----:B--2---:R-:W-:-:S04]  /*1f880*/  IMAD.WIDE R12, R2, 0x2, R20 ;  /* 0x00000002020c7825 */ /* 0x004fc800078e0214 */
[----:B---3--:R-:W-:Y:S01]  /*1f890*/  IMAD R16, R11, 0x11a, R8 ;  /* 0x0000011a0b107824 */ /* 0x008fe200078e0208 */
[----:B----4-:R-:W2:Y:S04]  /*1f8a0*/  LDL.64 R24, [R1+0x610] ;  /* 0x0006100001187983 */ /* 0x010ea80000100a00 */
[----:B------:R-:W3:Y:S04]  /*1f8b0*/  LDL.64 R26, [R1+0x5d0] ;  /* 0x0005d000011a7983 */ /* 0x000ee80000100a00 */
[----:B------:R1:W-:Y:S04]  /*1f8c0*/  STL [R1+0x1c], R19 ;  /* 0x00001c1301007387 */ /* 0x0003e80000100800 */
[----:B------:R4:W-:Y:S04]  /*1f8d0*/  STL [R1+0x14], R18 ;  /* 0x0000141201007387 */ /* 0x0009e80000100800 */
[----:B------:R0:W-:Y:S04]  /*1f8e0*/  STL [R1+0x5d8], R16 ;  /* 0x0005d81001007387 */ /* 0x0001e80000100800 */
[----:B------:R0:W-:Y:S04]  /*1f8f0*/  STL [R1+0x598], R22 ;  /* 0x0005981601007387 */ /* 0x0001e80000100800 */
[----:B------:R0:W-:Y:S04]  /*1f900*/  STL [R1+0x10], R7 ;  /* 0x0000100701007387 */ /* 0x0001e80000100800 */
[----:B-----5:R5:W-:Y:S04]  /*1f910*/  STL [R1+0x18], R0 ;  /* 0x0000180001007387 */ /* 0x020be80000100800 */
[----:B------:R-:W3:Y:S01]  /*1f920*/  LDL.64 R20, [R1+0x590] ;  /* 0x0005900001147983 */ /* 0x000ee20000100a00 */
[----:B-1----:R-:W2:Y:S08]  /*1f930*/  LDC R19, c[0x0][0x3d8] ;  /* 0x0000f600ff137b82 */ /* 0x002eb00000000800 */
[----:B----4-:R-:W3:Y:S01]  /*1f940*/  LDC R18, c[0x0][0x3d8] ;  /* 0x0000f600ff127b82 */ /* 0x010ee20000000800 */
[----:B0-----:R-:W-:-:S04]  /*1f950*/  IMAD.WIDE R16, R2, 0x2, R16 ;  /* 0x0000000202107825 */ /* 0x001fc800078e0210 */
[C---:B------:R-:W-:Y:S02]  /*1f960*/  IMAD.WIDE R14, R2.reuse, 0x2, R22 ;  /* 0x00000002020e7825 */ /* 0x040fe400078e0216 */
[----:B------:R-:W4:Y:S04]  /*1f970*/  LDL.64 R22, [R1+0x740] ;  /* 0x0007400001167983 */ /* 0x000f280000100a00 */
[----:B------:R0:W4:Y:S04]  /*1f980*/  LDG.E.U16 R11, desc[UR10][R16.64] ;  /* 0x0000000a100b7981 */ /* 0x000128000c1e1500 */
[----:B------:R1:W4:Y:S04]  /*1f990*/  LDG.E.U16 R7, desc[UR10][R14.64] ;  /* 0x0000000a0e077981 */ /* 0x000328000c1e1500 */
[----:B-----5:R5:W4:Y:S01]  /*1f9a0*/  LDG.E.U16 R0, desc[UR10][R12.64] ;  /* 0x0000000a0c007981 */ /* 0x020b22000c1e1500 */
[----:B0-----:R-:W-:-:S04]  /*1f9b0*/  IMAD.WIDE R16, R2, 0x2, R28 ;  /* 0x0000000202107825 */ /* 0x001fc800078e021c */
[--C-:B--2---:R-:W-:Y:S02]  /*1f9c0*/  IMAD R24, R19, 0x10c, R8.reuse ;  /* 0x0000010c13187824 */ /* 0x104fe400078e0208 */
[----:B---3--:R-:W-:Y:S02]  /*1f9d0*/  IMAD R26, R18, 0x11c, R8 ;  /* 0x0000011c121a7824 */ /* 0x008fe400078e0208 */
[----:B-1----:R-:W-:-:S04]  /*1f9e0*/  IMAD.WIDE R14, R2, 0x2, R24 ;  /* 0x00000002020e7825 */ /* 0x002fc800078e0218 */
[C---:B-----5:R-:W-:Y:S01]  /*1f9f0*/  IMAD.WIDE R12, R2.reuse, 0x2, R26 ;  /* 0x00000002020c7825 */ /* 0x060fe200078e021a */
[----:B------:R4:W2:Y:S04]  /*1fa00*/  LDG.E.U16 R28, desc[UR10][R14.64] ;  /* 0x0000000a0e1c7981 */ /* 0x0008a8000c1e1500 */
[----:B------:R-:W3:Y:S04]  /*1fa10*/  LDL.64 R20, [R1+0x590] ;  /* 0x0005900001147983 */ /* 0x000ee80000100a00 */
[----:B------:R0:W-:Y:S04]  /*1fa20*/  STL [R1+0x610], R24 ;  /* 0x0006101801007387 */ /* 0x0001e80000100800 */
[----:B------:R-:W5:Y:S04]  /*1fa30*/  LDG.E.U16 R27, desc[UR10][R12.64] ;  /* 0x0000000a0c1b7981 */ /* 0x000f68000c1e1500 */
[----:B0-----:R-:W2:Y:S04]  /*1fa40*/  LDL.64 R24, [R1+0x738] ;  /* 0x0007380001187983 */ /* 0x001ea80000100a00 */
[----:B------:R0:W-:Y:S04]  /*1fa50*/  STL [R1+0x5d0], R26 ;  /* 0x0005d01a01007387 */ /* 0x0001e80000100800 */
[----:B------:R-:W5:Y:S04]  /*1fa60*/  LDL.64 R18, [R1+0x680] ;  /* 0x0006800001127983 */ /* 0x000f680000100a00 */
[----:B0-----:R0:W5:Y:S01]  /*1fa70*/  LDG.E.U16 R26, desc[UR10][R16.64] ;  /* 0x0000000a101a7981 */ /* 0x001162000c1e1500 */
[----:B----4-:R-:W-:-:S02]  /*1fa80*/  IMAD.WIDE R14, R2, 0x2, R22 ;  /* 0x00000002020e7825 */ /* 0x010fc400078e0216 */
[----:B------:R-:W1:Y:S02]  /*1fa90*/  LDC R22, c[0x0][0x3d8] ;  /* 0x0000f600ff167b82 */ /* 0x000e640000000800 */
[----:B---3--:R-:W-:-:S06]  /*1faa0*/  IMAD R20, R3, 0x12c, R8 ;  /* 0x0000012c03147824 */ /* 0x008fcc00078e0208 */
[----:B------:R-:W3:Y:S01]  /*1fab0*/  LDC R3, c[0x0][0x3d8] ;  /* 0x0000f600ff037b82 */ /* 0x000ee20000000800 */
[----:B0-----:R-:W-:-:S07]  /*1fac0*/  IMAD.WIDE R16, R2, 0x2, R20 ;  /* 0x0000000202107825 */ /* 0x001fce00078e0214 */
[----:B------:R-:W0:Y:S01]  /*1fad0*/  LDC R21, c[0x0][0x3d8] ;  /* 0x0000f600ff157b82 */ /* 0x000e220000000800 */
[C---:B--2---:R-:W-:Y:S02]  /*1fae0*/  IMAD.WIDE R12, R2.reuse, 0x2, R24 ;  /* 0x00000002020c7825 */ /* 0x044fe400078e0218 */
[----:B------:R-:W2:Y:S04]  /*1faf0*/  LDG.E.U16 R25, desc[UR10][R14.64] ;  /* 0x0000000a0e197981 */ /* 0x000ea8000c1e1500 */
[----:B------:R-:W4:Y:S04]  /*1fb00*/  LDG.E.U16 R24, desc[UR10][R12.64] ;  /* 0x0000000a0c187981 */ /* 0x000f28000c1e1500 */
[----:B-----5:R-:W-:Y:S04]  /*1fb10*/  STL [R1+0x1eb8], R26 ;  /* 0x001eb81a01007387 */ /* 0x020fe80000100800 */
[----:B------:R5:W-:Y:S04]  /*1fb20*/  STL [R1+0x1ebc], R28 ;  /* 0x001ebc1c01007387 */ /* 0x000be80000100800 */
[----:B-----5:R-:W5:Y:S04]  /*1fb30*/  LDL.64 R28, [R1+0x6c0] ;  /* 0x0006c000011c7983 */ /* 0x020f680000100a00 */
[----:B------:R1:W-:Y:S04]  /*1fb40*/  STL [R1+0x1ec0], R27 ;  /* 0x001ec01b01007387 */ /* 0x0003e80000100800 */
[----:B-1----:R-:W2:Y:S04]  /*1fb50*/  LDL.64 R26, [R1+0x700] ;  /* 0x00070000011a7983 */ /* 0x002ea80000100a00 */
[----:B------:R1:W-:Y:S04]  /*1fb60*/  STL [R1+0x590], R20 ;  /* 0x0005901401007387 */ /* 0x0003e80000100800 */
[----:B-1----:R2:W3:Y:S04]  /*1fb70*/  LDG.E.U16 R20, desc[UR10][R16.64] ;  /* 0x0000000a10147981 */ /* 0x0024e8000c1e1500 */
[----:B------:R1:W-:Y:S04]  /*1fb80*/  STL [R1+0xc], R11 ;  /* 0x00000c0b01007387 */ /* 0x0003e80000100800 */
[----:B------:R-:W-:Y:S04]  /*1fb90*/  STL [R1+0x8], R7 ;  /* 0x0000080701007387 */ /* 0x000fe80000100800 */
[----:B------:R-:W-:Y:S01]  /*1fba0*/  STL [R1+0x4], R0 ;  /* 0x0000040001007387 */ /* 0x000fe20000100800 */
[----:B--2---:R-:W-:-:S05]  /*1fbb0*/  IMAD.WIDE R16, R2, 0x2, R26 ;  /* 0x0000000202107825 */ /* 0x004fca00078e021a */
[----:B-1----:R-:W2:Y:S04]  /*1fbc0*/  LDG.E.U16 R11, desc[UR10][R16.64] ;  /* 0x0000000a100b7981 */ /* 0x002ea8000c1e1500 */
[----:B---3--:R-:W-:Y:S04]  /*1fbd0*/  STL [R1+0x1ec4], R20 ;  /* 0x001ec41401007387 */ /* 0x008fe80000100800 */
[----:B------:R-:W-:Y:S04]  /*1fbe0*/  STL [R1+0x1ea0], R25 ;  /* 0x001ea01901007387 */ /* 0x000fe80000100800 */
[----:B----4-:R1:W-:Y:S01]  /*1fbf0*/  STL [R1+0x1e7c], R24 ;  /* 0x001e7c1801007387 */ /* 0x0103e20000100800 */
[----:B-----5:R-:W-:-:S03]  /*1fc00*/  IMAD.WIDE R14, R2, 0x2, R28 ;  /* 0x00000002020e7825 */ /* 0x020fc600078e021c */
[----:B------:R-:W3:Y:S01]  /*1fc10*/  LDL.64 R16, [R1+0x588] ;  /* 0x0005880001107983 */ /* 0x000ee20000100a00 */
[----:B------:R-:W-:-:S03]  /*1fc20*/  IMAD.WIDE R12, R2, 0x2, R18 ;  /* 0x00000002020c7825 */ /* 0x000fc600078e0212 */
[----:B------:R-:W4:Y:S04]  /*1fc30*/  LDL.64 R28, [R1+0x6f8] ;  /* 0x0006f800011c7983 */ /* 0x000f280000100a00 */
[----:B------:R-:W5:Y:S04]  /*1fc40*/  LDL.64 R26, [R1+0x6b8] ;  /* 0x0006b800011a7983 */ /* 0x000f680000100a00 */
[----:B------:R-:W4:Y:S04]  /*1fc50*/  LDG.E.U16 R18, desc[UR10][R14.64] ;  /* 0x0000000a0e127981 */ /* 0x000f28000c1e1500 */
[----:B------:R-:W4:Y:S04]  /*1fc60*/  LDG.E.U16 R19, desc[UR10][R12.64] ;  /* 0x0000000a0c137981 */ /* 0x000f28000c1e1500 */
[----:B-1----:R-:W4:Y:S04]  /*1fc70*/  LDL.64 R24, [R1+0x678] ;  /* 0x0006780001187983 */ /* 0x002f280000100a00 */
[----:B---3--:R-:W3:Y:S04]  /*1fc80*/  LDL.64 R16, [R1+0x588] ;  /* 0x0005880001107983 */ /* 0x008ee80000100a00 */
[----:B--2---:R-:W-:Y:S04]  /*1fc90*/  STL [R1+0x1ea4], R11 ;  /* 0x001ea40b01007387 */ /* 0x004fe80000100800 */
[----:B------:R-:W2:Y:S04]  /*1fca0*/  LDL.64 R14, [R1+0x5c8] ;  /* 0x0005c800010e7983 */ /* 0x000ea80000100a00 */
[----:B--2---:R-:W0:Y:S04]  /*1fcb0*/  LDL.64 R14, [R1+0x5c8] ;  /* 0x0005c800010e7983 */ /* 0x004e280000100a00 */
[----:B----4-:R1:W-:Y:S04]  /*1fcc0*/  STL [R1+0x1ea8], R18 ;  /* 0x001ea81201007387 */ /* 0x0103e80000100800 */
[----:B------:R-:W2:Y:S04]  /*1fcd0*/  LDL.64 R12, [R1+0x608] ;  /* 0x00060800010c7983 */ /* 0x000ea80000100a00 */
[----:B--2---:R-:W2:Y:S01]  /*1fce0*/  LDL.64 R12, [R1+0x608] ;  /* 0x00060800010c7983 */ /* 0x004ea20000100a00 */
[----:B-1----:R-:W-:-:S03]  /*1fcf0*/  MOV R18, R8 ;  /* 0x0000000800127202 */ /* 0x002fc60000000f00 */
[----:B------:R1:W-:Y:S02]  /*1fd00*/  STL [R1+0x1eac], R19 ;  /* 0x001eac1301007387 */ /* 0x0003e40000100800 */
[--C-:B0-----:R-:W-:Y:S02]  /*1fd10*/  IMAD R14, R21, 0x11e, R18.reuse ;  /* 0x0000011e150e7824 */ /* 0x101fe400078e0212 */
[--C-:B---3--:R-:W-:Y:S01]  /*1fd20*/  IMAD R16, R3, 0x12e, R18.reuse ;  /* 0x0000012e03107824 */ /* 0x108fe200078e0212 */
[----:B-1----:R-:W-:Y:S02]  /*1fd30*/  MOV R19, R9 ;  /* 0x0000000900137202 */ /* 0x002fe40000000f00 */
[----:B------:R-:W3:Y:S01]  /*1fd40*/  LDL.LU.64 R8, [R1+0x1ef8] ;  /* 0x001ef80001087983 */ /* 0x000ee20000300a00 */
[----:B------:R-:W0:Y:S01]  /*1fd50*/  S2R R7, SR_TID.X ;  /* 0x0000000000077919 */ /* 0x000e220000002100 */
[----:B--2---:R-:W-:-:S05]  /*1fd60*/  IMAD R12, R22, 0x10e, R18 ;  /* 0x0000010e160c7824 */ /* 0x004fca00078e0212 */
[----:B------:R1:W-:Y:S04]  /*1fd70*/  STL [R1+0x608], R12 ;  /* 0x0006080c01007387 */ /* 0x0003e80000100800 */
[----:B------:R2:W-:Y:S04]  /*1fd80*/  STL [R1+0x5c8], R14 ;  /* 0x0005c80e01007387 */ /* 0x0005e80000100800 */
[----:B------:R4:W-:Y:S01]  /*1fd90*/  STL [R1+0x588], R16 ;  /* 0x0005881001007387 */ /* 0x0009e20000100800 */
[----:B-1----:R-:W-:-:S04]  /*1fda0*/  IMAD.WIDE R12, R2, 0x2, R12 ;  /* 0x00000002020c7825 */ /* 0x002fc800078e020c */
[----:B--2---:R-:W-:-:S04]  /*1fdb0*/  IMAD.WIDE R14, R2, 0x2, R14 ;  /* 0x00000002020e7825 */ /* 0x004fc800078e020e */
[C---:B----4-:R-:W-:Y:S01]  /*1fdc0*/  IMAD.WIDE R16, R2.reuse, 0x2, R16 ;  /* 0x0000000202107825 */ /* 0x050fe200078e0210 */
[----:B------:R1:W2:Y:S04]  /*1fdd0*/  LDG.E.U16 R21, desc[UR10][R12.64] ;  /* 0x0000000a0c157981 */ /* 0x0002a8000c1e1500 */
[----:B------:R5:W4:Y:S04]  /*1fde0*/  LDG.E.U16 R22, desc[UR10][R14.64] ;  /* 0x0000000a0e167981 */ /* 0x000b28000c1e1500 */
[----:B------:R0:W3:Y:S01]  /*1fdf0*/  LDG.E.U16 R23, desc[UR10][R16.64] ;  /* 0x0000000a10177981 */ /* 0x0000e2000c1e1500 */
[----:B-1----:R-:W-:-:S04]  /*1fe00*/  IMAD.WIDE R12, R2, 0x2, R28 ;  /* 0x00000002020c7825 */ /* 0x002fc800078e021c */
[----:B-----5:R-:W-:-:S04]  /*1fe10*/  IMAD.WIDE R14, R2, 0x2, R26 ;  /* 0x00000002020e7825 */ /* 0x020fc800078e021a */
[----:B0-----:R-:W-:Y:S01]  /*1fe20*/  IMAD.WIDE R16, R2, 0x2, R24 ;  /* 0x0000000202107825 */ /* 0x001fe200078e0218 */
[----:B------:R0:W5:Y:S04]  /*1fe30*/  LDG.E.U16 R12, desc[UR10][R12.64] ;  /* 0x0000000a0c0c7981 */ /* 0x000168000c1e1500 */
[----:B------:R-:W5:Y:S04]  /*1fe40*/  LDG.E.U16 R14, desc[UR10][R14.64] ;  /* 0x0000000a0e0e7981 */ /* 0x000f68000c1e1500 */
[----:B------:R-:W5:Y:S01]  /*1fe50*/  LDG.E.U16 R3, desc[UR10][R16.64] ;  /* 0x0000000a10037981 */ /* 0x000f62000c1e1500 */
[----:B------:R-:W-:-:S04]  /*1fe60*/  LOP3.LUT R7, R7, 0x1c, RZ, 0xc0, !PT ;  /* 0x0000001c07077812 */ /* 0x000fc800078ec0ff */
[----:B0-----:R-:W-:-:S05]  /*1fe70*/  LEA R13, R7, UR6, 0x2 ;  /* 0x00000006070d7c11 */ /* 0x001fca000f8e10ff */
[----:B------:R-:W0:Y:S04]  /*1fe80*/  LDS R7, [R13+0x100] ;  /* 0x000100000d077984 */ /* 0x000e280000000800 */
[----:B------:R-:W1:Y:S01]  /*1fe90*/  LDS R13, [R13+0x180] ;  /* 0x000180000d0d7984 */ /* 0x000e620000000800 */
[----:B------:R-:W-:Y:S06]  /*1fea0*/  BAR.SYNC.DEFER_BLOCKING 0x0 ;  /* 0x0000000000007b1d */ /* 0x000fec0000010000 */
[----:B--2---:R-:W-:Y:S04]  /*1feb0*/  STL [R1+0x1eb0], R21 ;  /* 0x001eb01501007387 */ /* 0x004fe80000100800 */
[----:B----4-:R-:W-:Y:S04]  /*1fec0*/  STL [R1+0x1ed0], R22 ;  /* 0x001ed01601007387 */ /* 0x010fe80000100800 */
[----:B---3--:R2:W-:Y:S04]  /*1fed0*/  STL [R1+0x1ed4], R23 ;  /* 0x001ed41701007387 */ /* 0x0085e80000100800 */
[----:B--2---:R-:W2:Y:S04]  /*1fee0*/  LDL.LU R23, [R1+0x400] ;  /* 0x0004000001177983 */ /* 0x004ea80000300800 */
[----:B------:R-:W3:Y:S04]  /*1fef0*/  LDL.LU R22, [R1+0x2e4] ;  /* 0x0002e40001167983 */ /* 0x000ee80000300800 */
[----:B------:R-:W4:Y:S04]  /*1ff00*/  LDL.LU R21, [R1+0x2c4] ;  /* 0x0002c40001157983 */ /* 0x000f280000300800 */
[----:B------:R-:W2:Y:S04]  /*1ff10*/  LDL.LU R26, [R1+0x254] ;  /* 0x00025400011a7983 */ /* 0x000ea80000300800 */
        /* <DEDUP_REMOVED lines=10> */
[----:B------:R0:W-:Y:S04]  /*1ffc0*/  STL [R1+0x1604], R2 ;  /* 0x0016040201007387 */ /* 0x0001e80000100800 */
[----:B0-----:R-:W3:Y:S04]  /*1ffd0*/  LDL.LU R2, [R1+0x420] ;  /* 0x0004200001027983 */ /* 0x001ee80000300800 */
[----:B-----5:R0:W-:Y:S04]  /*1ffe0*/  STL [R1+0x1e80], R12 ;  /* 0x001e800c01007387 */ /* 0x0201e80000100800 */
[----:B0-----:R-:W5:Y:S04]  /*1fff0*/  LDL.LU R12, [R1+0x440] ;  /* 0x00044000010c7983 */ /* 0x001f680000300800 */
[----:B------:R-:W3:Y:S04]  /*20000*/  LDL.LU R15, [R1+0x90] ;  /* 0x00009000010f7983 */ /* 0x000ee80000300800 */
[----:B------:R0:W-:Y:S04]  /*20010*/  STL [R1+0x1e84], R14 ;  /* 0x001e840e01007387 */ /* 0x0001e80000100800 */
[----:B0-----:R-:W3:Y:S04]  /*20020*/  LDL.LU R14, [R1+0x47c] ;  /* 0x00047c00010e7983 */ /* 0x001ee80000300800 */
[----:B------:R-:W3:Y:S04]  /*20030*/  LDL.LU R16, [R1+0xa0] ;  /* 0x0000a00001107983 */ /* 0x000ee80000300800 */
[----:B------:R-:W3:Y:S04]  /*20040*/  LDL.LU R17, [R1+0x94] ;  /* 0x0000940001117983 */ /* 0x000ee80000300800 */
[----:B------:R0:W-:Y:S04]  /*20050*/  STL [R1+0x1e60], R3 ;  /* 0x001e600301007387 */ /* 0x0001e80000100800 */
[----:B0-----:R-:W3:Y:S04]  /*20060*/  LDL.LU R3, [R1+0x4d0] ;  /* 0x0004d00001037983 */ /* 0x001ee80000300800 */
[----:B------:R0:W-:Y:S04]  /*20070*/  STL [R1+0x298], R7 ;  /* 0x0002980701007387 */ /* 0x0001e80000100800 */
[----:B0-----:R-:W3:Y:S04]  /*20080*/  LDL.LU R7, [R1+0x1ef0] ;  /* 0x001ef00001077983 */ /* 0x001ee80000300800 */
[----:B-1----:R0:W-:Y:S02]  /*20090*/  STL [R1+0x29c], R13 ;  /* 0x00029c0d01007387 */ /* 0x0021e40000100800 */
[----:B0-----:R-:W0:Y:S02]  /*200a0*/  S2R R13, SR_TID.X ;  /* 0x00000000000d7919 */ /* 0x001e240000002100 */
[----:B0-----:R-:W-:-:S04]  /*200b0*/  LOP3.LUT R13, R13, 0x7f, RZ, 0xc0, !PT ;  /* 0x0000007f0d0d7812 */ /* 0x001fc800078ec0ff */
[----:B------:R-:W-:-:S05]  /*200c0*/  SHF.L.U32 R13, R13, 0x1, RZ ;  /* 0x000000010d0d7819 */ /* 0x000fca00000006ff */
[----:B------:R-:W-:Y:S04]  /*200d0*/  STS.U16 [R13+UR6+0x8000], R8 ;  /* 0x008000080d007988 */ /* 0x000fe80008000406 */
[----:B------:R-:W-:Y:S04]  /*200e0*/  STS.U16 [R13+UR6+0x8800], R9 ;  /* 0x008800090d007988 */ /* 0x000fe80008000406 */
[----:B------:R-:W-:Y:S04]  /*200f0*/  STS.U16 [R13+UR6+0x9000], R10 ;  /* 0x0090000a0d007988 */ /* 0x000fe80008000406 */
[----:B--2---:R-:W-:Y:S04]  /*20100*/  STS.U16 [R13+UR6+0x5800], R26 ;  /* 0x0058001a0d007988 */ /* 0x004fe80008000406 */
[----:B------:R-:W-:Y:S04]  /*20110*/  STS.U16 [R13+UR6+0x3800], R23 ;  /* 0x003800170d007988 */ /* 0x000fe80008000406 */
[----:B---3--:R0:W-:Y:S04]  /*20120*/  STS.U16 [R13+UR6+0x4000], R7 ;  /* 0x004000070d007988 */ /* 0x0081e80008000406 */
[----:B0-----:R-:W2:Y:S04]  /*20130*/  LDL.LU R7, [R1+0x1eec] ;  /* 0x001eec0001077983 */ /* 0x001ea80000300800 */
[----:B------:R-:W3:Y:S04]  /*20140*/  LDL.LU R26, [R1+0x4cc] ;  /* 0x0004cc00011a7983 */ /* 0x000ee80000300800 */
[----:B------:R-:W2:Y:S04]  /*20150*/  LDL.LU R8, [R1+0x1ee8] ;  /* 0x001ee80001087983 */ /* 0x000ea80000300800 */
[----:B------:R-:W2:Y:S04]  /*20160*/  LDL.LU R9, [R1+0x1ee4] ;  /* 0x001ee40001097983 */ /* 0x000ea80000300800 */
[----:B------:R-:W2:Y:S04]  /*20170*/  LDL.LU R10, [R1+0x1ee0] ;  /* 0x001ee000010a7983 */ /* 0x000ea80000300800 */
[----:B------:R-:W2:Y:S04]  /*20180*/  LDL.LU R23, [R1+0x474] ;  /* 0x0004740001177983 */ /* 0x000ea80000300800 */
[----:B--2---:R0:W-:Y:S04]  /*20190*/  STL [R1+0x1ed8], R23 ;  /* 0x001ed81701007387 */ /* 0x0041e80000100800 */
[----:B0-----:R-:W2:Y:S04]  /*201a0*/  LDL.LU R23, [R1+0x494] ;  /* 0x0004940001177983 */ /* 0x001ea80000300800 */
[----:B------:R-:W-:Y:S04]  /*201b0*/  STS.U16 [R13+UR6+0x4800], R22 ;  /* 0x004800160d007988 */ /* 0x000fe80008000406 */
[----:B------:R-:W-:Y:S04]  /*201c0*/  STS.U16 [R13+UR6+0xb800], R29 ;  /* 0x00b8001d0d007988 */ /* 0x000fe80008000406 */
[----:B------:R-:W-:Y:S04]  /*201d0*/  STS.U16 [R13+UR6+0xc000], R0 ;  /* 0x00c000000d007988 */ /* 0x000fe80008000406 */
[----:B------:R-:W-:Y:S04]  /*201e0*/  STS.U16 [R13+UR6+0xd800], R8 ;  /* 0x00d800080d007988 */ /* 0x000fe80008000406 */
[----:B------:R-:W-:Y:S04]  /*201f0*/  STS.U16 [R13+UR6+0xf800], R4 ;  /* 0x00f800040d007988 */ /* 0x000fe80008000406 */
[----:B------:R-:W-:Y:S04]  /*20200*/  STS.U16 [R13+UR6], R3 ;  /* 0x000000030d007988 */ /* 0x000fe80008000406 */
[----:B------:R-:W-:Y:S04]  /*20210*/  STS.U16 [R13+UR6+0x800], R16 ;  /* 0x000800100d007988 */ /* 0x000fe80008000406 */
[----:B------:R-:W-:Y:S04]  /*20220*/  STS.U16 [R13+UR6+0x1000], R17 ;  /* 0x001000110d007988 */ /* 0x000fe80008000406 */
[----:B------:R-:W-:Y:S04]  /*20230*/  STS.U16 [R13+UR6+0x1800], R14 ;  /* 0x0018000e0d007988 */ /* 0x000fe80008000406 */
[----:B------:R-:W-:Y:S04]  /*20240*/  STS.U16 [R13+UR6+0x2000], R15 ;  /* 0x0020000f0d007988 */ /* 0x000fe80008000406 */
[----:B-----5:R-:W-:Y:S04]  /*20250*/  STS.U16 [R13+UR6+0x2800], R12 ;  /* 0x0028000c0d007988 */ /* 0x020fe80008000406 */
[----:B------:R-:W-:Y:S04]  /*20260*/  STS.U16 [R13+UR6+0x3000], R2 ;  /* 0x003000020d007988 */ /* 0x000fe80008000406 */
[----:B----4-:R-:W-:Y:S04]  /*20270*/  STS.U16 [R13+UR6+0x5000], R21 ;  /* 0x005000150d007988 */ /* 0x010fe80008000406 */
        /* <DEDUP_REMOVED lines=9> */
[----:B--2---:R0:W-:Y:S04]  /*20310*/  STL [R1+0x1edc], R23 ;  /* 0x001edc1701007387 */ /* 0x0041e80000100800 */
[----:B0-----:R-:W2:Y:S04]  /*20320*/  LDL.LU R23, [R1+0x4b0] ;  /* 0x0004b00001177983 */ /* 0x001ea80000300800 */
[----:B------:R-:W4:Y:S04]  /*20330*/  LDL.LU R22, [R1+0x458] ;  /* 0x0004580001167983 */ /* 0x000f280000300800 */
[----:B------:R-:W5:Y:S04]  /*20340*/  LDL.LU R29, [R1+0x438] ;  /* 0x00043800011d7983 */ /* 0x000f680000300800 */
[----:B------:R-:W4:Y:S04]  /*20350*/  LDL.LU R0, [R1+0x418] ;  /* 0x0004180001007983 */ /* 0x000f280000300800 */
[----:B------:R-:W-:Y:S04]  /*20360*/  STS.U16 [R13+UR6+0xd000], R9 ;  /* 0x00d000090d007988 */ /* 0x000fe80008000406 */
[----:B------:R-:W4:Y:S04]  /*20370*/  LDL.LU R8, [R1+0x3f8] ;  /* 0x0003f80001087983 */ /* 0x000f280000300800 */
[----:B------:R-:W-:Y:S04]  /*20380*/  STS.U16 [R13+UR6+0xe000], R7 ;  /* 0x00e000070d007988 */ /* 0x000fe80008000406 */
[----:B------:R-:W-:Y:S04]  /*20390*/  STS.U16 [R13+UR6+0xe800], R6 ;  /* 0x00e800060d007988 */ /* 0x000fe80008000406 */
[----:B------:R0:W-:Y:S01]  /*203a0*/  STS.U16 [R13+UR6+0xf000], R5 ;  /* 0x00f000050d007988 */ /* 0x0001e20008000406 */
[----:B------:R-:W-:-:S03]  /*203b0*/  LOP3.LUT R4, R13, 0x10, RZ, 0x3c, !PT ;  /* 0x000000100d047812 */ /* 0x000fc600078e3cff */
[----:B0-----:R-:W4:Y:S04]  /*203c0*/  LDL.LU R13, [R1+0x2fc] ;  /* 0x0002fc00010d7983 */ /* 0x001f280000300800 */
[----:B------:R-:W4:Y:S04]  /*203d0*/  LDL.LU R5, [R1+0x2dc] ;  /* 0x0002dc0001057983 */ /* 0x000f280000300800 */
        /* <DEDUP_REMOVED lines=19> */
[----:B---3--:R0:W-:Y:S04]  /*20510*/  STS.U16 [R4+UR6+0x100], R26 ;  /* 0x0001001a04007988 */ /* 0x0081e80008000406 */
[----:B------:R-:W3:Y:S04]  /*20520*/  LDL.LU R28, [R1+0x78] ;  /* 0x00007800011c7983 */ /* 0x000ee80000300800 */
[----:B0-----:R-:W3:Y:S04]  /*20530*/  LDL.LU R26, [R1+0x58] ;  /* 0x00005800011a7983 */ /* 0x001ee80000300800 */
[----:B--2---:R0:W-:Y:S04]  /*20540*/  STS.U16 [R4+UR6+0x900], R23 ;  /* 0x0009001704007988 */ /* 0x0041e80008000406 */
[----:B0-----:R-:W2:Y:S04]  /*20550*/  LDL.LU R23, [R1+0x1edc] ;  /* 0x001edc0001177983 */ /* 0x001ea80000300800 */
[----:B--2---:R0:W-:Y:S04]  /*20560*/  STS.U16 [R4+UR6+0x1100], R23 ;  /* 0x0011001704007988 */ /* 0x0041e80008000406 */
[----:B0-----:R-:W2:Y:S04]  /*20570*/  LDL.LU R23, [R1+0x1ed8] ;  /* 0x001ed80001177983 */ /* 0x001ea80000300800 */
[----:B----4-:R-:W-:Y:S04]  /*20580*/  STS.U16 [R4+UR6+0x2100], R22 ;  /* 0x0021001604007988 */ /* 0x010fe80008000406 */
[----:B-----5:R-:W-:Y:S04]  /*20590*/  STS.U16 [R4+UR6+0x2900], R29 ;  /* 0x0029001d04007988 */ /* 0x020fe80008000406 */
[----:B------:R-:W-:Y:S04]  /*205a0*/  STS.U16 [R4+UR6+0x3100], R0 ;  /* 0x0031000004007988 */ /* 0x000fe80008000406 */
[----:B------:R0:W-:Y:S02]  /*205b0*/  STS.U16 [R4+UR6+0x3900], R8 ;  /* 0x0039000804007988 */ /* 0x0001e40008000406 */
[----:B0-----:R-:W0:Y:S02]  /*205c0*/  S2R R8, SR_TID.X ;  /* 0x0000000000087919 */ /* 0x001e240000002100 */
[----:B--2---:R1:W-:Y:S04]  /*205d0*/  STS.U16 [R4+UR6+0x1900], R23 ;  /* 0x0019001704007988 */ /* 0x0043e80008000406 */
[----:B-1----:R-:W2:Y:S04]  /*205e0*/  LDL.LU R23, [R1+0x1ed4] ;  /* 0x001ed40001177983 */ /* 0x002ea80000300800 */
[----:B------:R-:W4:Y:S04]  /*205f0*/  LDL.LU R22, [R1+0x1ed0] ;  /* 0x001ed00001167983 */ /* 0x000f280000300800 */
[----:B------:R-:W5:Y:S04]  /*20600*/  LDL.LU R29, [R1+0x1ecc] ;  /* 0x001ecc00011d7983 */ /* 0x000f680000300800 */
[----:B------:R-:W2:Y:S04]  /*20610*/  LDL.LU R0, [R1+0x1ec8] ;  /* 0x001ec80001007983 */ /* 0x000ea80000300800 */
[----:B------:R0:W-:Y:S04]  /*20620*/  STS.U16 [R4+UR6+0x5900], R7 ;  /* 0x0059000704007988 */ /* 0x0001e80008000406 */
[----:B------:R1:W-:Y:S04]  /*20630*/  STS.U16 [R4+UR6+0x4900], R5 ;  /* 0x0049000504007988 */ /* 0x0003e80008000406 */
[----:B------:R3:W-:Y:S04]  /*20640*/  STS.U16 [R4+UR6+0x5100], R6 ;  /* 0x0051000604007988 */ /* 0x0007e80008000406 */
[----:B------:R-:W-:Y:S01]  /*20650*/  STS.U16 [R4+UR6+0x4100], R13 ;  /* 0x0041000d04007988 */ /* 0x000fe20008000406 */
[C---:B0-----:R-:W-:Y:S01]  /*20660*/  LOP3.LUT R7, R8.reuse, 0x7, RZ, 0xc0, !PT ;  /* 0x0000000708077812 */ /* 0x041fe200078ec0ff */
[----:B-1----:R-:W-:-:S03]  /*20670*/  IMAD.SHL.U32 R5, R8, 0x100, RZ ;  /* 0x0000010008057824 */ /* 0x002fc600078e00ff */
[----:B---3--:R-:W-:Y:S01]  /*20680*/  SHF.L.U32 R6, R7, 0x4, RZ ;  /* 0x0000000407067819 */ /* 0x008fe200000006ff */
[----:B------:R0:W-:Y:S04]  /*20690*/  STS.U16 [R4+UR6+0x6100], R9 ;  /* 0x0061000904007988 */ /* 0x0001e80008000406 */
        /* <DEDUP_REMOVED lines=16> */
[----:B------:R1:W-:Y:S04]  /*207a0*/  STS.U16 [R4+UR6+0xe900], R28 ;  /* 0x00e9001c04007988 */ /* 0x0003e80008000406 */
[----:B------:R-:W-:Y:S01]  /*207b0*/  STS.U16 [R4+UR6+0xf100], R26 ;  /* 0x00f1001a04007988 */ /* 0x000fe20008000406 */
[----:B0-----:R-:W-:-:S03]  /*207c0*/  SHF.L.U32 R9, R8, 0x1, RZ ;  /* 0x0000000108097819 */ /* 0x001fc600000006ff */
[----:B-1----:R-:W3:Y:S04]  /*207d0*/  LDL.LU R28, [R1+0x5c] ;  /* 0x00005c00011c7983 */ /* 0x002ee80000300800 */
[----:B------:R-:W3:Y:S04]  /*207e0*/  LDL.LU R10, [R1+0x414] ;  /* 0x00041400010a7983 */ /* 0x000ee80000300800 */
[----:B------:R-:W4:Y:S04]  /*207f0*/  LDL.LU R3, [R1+0x3f4] ;  /* 0x0003f40001037983 */ /* 0x000f280000300800 */
[----:B------:R-:W4:Y:S04]  /*20800*/  LDL.LU R16, [R1+0x2f8] ;  /* 0x0002f80001107983 */ /* 0x000f280000300800 */
[----:B------:R-:W4:Y:S04]  /*20810*/  LDL.LU R17, [R1+0x2d8] ;  /* 0x0002d80001117983 */ /* 0x000f280000300800 */
[----:B------:R-:W4:Y:S04]  /*20820*/  LDL.LU R12, [R1+0x2a0] ;  /* 0x0002a000010c7983 */ /* 0x000f280000300800 */
[----:B------:R-:W5:Y:S04]  /*20830*/  LDL.LU R2, [R1+0x248] ;  /* 0x0002480001027983 */ /* 0x000f680000300800 */
[----:B------:R-:W5:Y:S04]  /*20840*/  LDL.LU R21, [R1+0x224] ;  /* 0x0002240001157983 */ /* 0x000f680000300800 */
[----:B------:R-:W5:Y:S04]  /*20850*/  LDL.LU R19, [R1+0x208] ;  /* 0x0002080001137983 */ /* 0x000f680000300800 */
[----:B--2---:R0:W-:Y:S02]  /*20860*/  STS.U16 [R4+UR6+0xf900], R0 ;  /* 0x00f9000004007988 */ /* 0x0041e40008000406 */
[----:B0-----:R-:W-:-:S02]  /*20870*/  LOP3.LUT R4, R6, 0xf00, R5, 0xf8, !PT ;  /* 0x00000f0006047812 */ /* 0x001fc400078ef805 */
[----:B------:R-:W-:Y:S02]  /*20880*/  LOP3.LUT R5, R8, 0x60, RZ, 0xc0, !PT ;  /* 0x0000006008057812 */ /* 0x000fe400078ec0ff */
[----:B------:R-:W-:Y:S02]  /*20890*/  LOP3.LUT R6, R6, 0x30, R9, 0x78, !PT ;  /* 0x0000003006067812 */ /* 0x000fe400078e7809 */
[----:B------:R-:W-:Y:S02]  /*208a0*/  LOP3.LUT R9, R8, 0x10, RZ, 0xc0, !PT ;  /* 0x0000001008097812 */ /* 0x000fe400078ec0ff */
[----:B------:R-:W-:Y:S02]  /*208b0*/  LEA R7, R7, R5, 0x2 ;  /* 0x0000000507077211 */ /* 0x000fe400078e10ff */
[----:B------:R-:W-:Y:S02]  /*208c0*/  SHF.R.U32.HI R5, RZ, 0x1, R5 ;  /* 0x00000001ff057819 */ /* 0x000fe40000011605 */
[----:B------:R-:W-:-:S02]  /*208d0*/  LOP3.LUT R11, R4, 0x10, R8, 0x78, !PT ;  /* 0x00000010040b7812 */ /* 0x000fc400078e7808 */
[----:B------:R-:W-:Y:S02]  /*208e0*/  LEA R0, R7, R6, 0x6 ;  /* 0x0000000607007211 */ /* 0x000fe400078e30ff */
[----:B------:R-:W-:Y:S02]  /*208f0*/  LEA R5, R9, R5, 0x2 ;  /* 0x0000000509057211 */ /* 0x000fe400078e10ff */
[----:B------:R-:W2:Y:S04]  /*20900*/  LDL.LU R9, [R1+0x434] ;  /* 0x0004340001097983 */ /* 0x000ea80000300800 */
[----:B------:R-:W2:Y:S04]  /*20910*/  LDL.LU R7, [R1+0x470] ;  /* 0x0004700001077983 */ /* 0x000ea80000300800 */
[----:B------:R-:W2:Y:S04]  /*20920*/  LDL.LU R6, [R1+0x454] ;  /* 0x0004540001067983 */ /* 0x000ea80000300800 */
[----:B------:R-:W2:Y:S04]  /*20930*/  LDL.LU R8, [R1+0x490] ;  /* 0x0004900001087983 */ /* 0x000ea80000300800 */
[----:B------:R-:W2:Y:S01]  /*20940*/  LDL.LU R26, [R1+0x1e8] ;  /* 0x0001e800011a7983 */ /* 0x000ea20000300800 */
[----:B------:R-:W0:Y:S03]  /*20950*/  S2R R13, SR_TID.X ;  /* 0x00000000000d7919 */ /* 0x000e260000002100 */
[----:B------:R1:W-:Y:S04]  /*20960*/  STL [R1+0x1ac], R11 ;  /* 0x0001ac0b01007387 */ /* 0x0003e80000100800 */
[----:B------:R-:W2:Y:S04]  /*20970*/  LDL.LU R14, [R1+0x50] ;  /* 0x00005000010e7983 */ /* 0x000ea80000300800 */
[----:B------:R-:W2:Y:S01]  /*20980*/  LDL.LU R18, [R1+0x4c] ;  /* 0x00004c0001127983 */ /* 0x000ea20000300800 */
[----:B------:R-:W-:-:S03]  /*20990*/  LOP3.LUT R15, R4, R5, RZ, 0x3c, !PT ;  /* 0x00000005040f7212 */ /* 0x000fc600078e3cff */
[----:B-1----:R-:W2:Y:S04]  /*209a0*/  LDL.LU R11, [R1+0x40] ;  /* 0x00004000010b7983 */ /* 0x002ea80000300800 */
[----:B------:R-:W2:Y:S04]  /*209b0*/  LDL.LU R24, [R1+0x1bc] ;  /* 0x0001bc0001187983 */ /* 0x000ea80000300800 */
[----:B------:R-:W2:Y:S04]  /*209c0*/  LDL.LU R25, [R1+0x1b0] ;  /* 0x0001b00001197983 */ /* 0x000ea80000300800 */
[----:B------:R-:W2:Y:S04]  /*209d0*/  LDL.LU R20, [R1+0x17c] ;  /* 0x00017c0001147983 */ /* 0x000ea80000300800 */
[----:B------:R-:W2:Y:S04]  /*209e0*/  LDL.LU R4, [R1+0x4ac] ;  /* 0x0004ac0001047983 */ /* 0x000ea80000300800 */
[----:B------:R1:W-:Y:S04]  /*209f0*/  STL [R1+0x1e64], R15 ;  /* 0x001e640f01007387 */ /* 0x0003e80000100800 */
[----:B-1----:R-:W2:Y:S01]  /*20a00*/  LDL.LU R15, [R1+0x4c8] ;  /* 0x0004c800010f7983 */ /* 0x002ea20000300800 */
[----:B0-----:R-:W-:-:S04]  /*20a10*/  LOP3.LUT R13, R13, 0x7f, RZ, 0xc0, !PT ;  /* 0x0000007f0d0d7812 */ /* 0x001fc800078ec0ff */
[----:B------:R-:W-:Y:S01]  /*20a20*/  SHF.L.U32 R13, R13, 0x1, RZ ;  /* 0x000000010d0d7819 */ /* 0x000fe200000006ff */
[----:B------:R-:W-:Y:S03]  /*20a30*/  STL [R1+0x1a8], R0 ;  /* 0x0001a80001007387 */ /* 0x000fe60000100800 */
[C---:B------:R-:W-:Y:S01]  /*20a40*/  LOP3.LUT R5, R13.reuse, 0x20, RZ, 0x3c, !PT ;  /* 0x000000200d057812 */ /* 0x040fe200078e3cff */
[----:B------:R-:W-:Y:S04]  /*20a50*/  STL [R1+0x1e68], R0 ;  /* 0x001e680001007387 */ /* 0x000fe80000100800 */
[----:B------:R-:W2:Y:S04]  /*20a60*/  LDL.LU R27, [R1+0x160] ;  /* 0x00016000011b7983 */ /* 0x000ea80000300800 */
[----:B---3--:R0:W-:Y:S04]  /*20a70*/  STS.U16 [R5+UR6+0x200], R28 ;  /* 0x0002001c05007988 */ /* 0x0081e80008000406 */
[----:B----4-:R1:W-:Y:S04]  /*20a80*/  STS.U16 [R5+UR6+0x5a00], R12 ;  /* 0x005a000c05007988 */ /* 0x0103e80008000406 */
[----:B-----5:R3:W-:Y:S04]  /*20a90*/  STS.U16 [R5+UR6+0x6200], R2 ;  /* 0x0062000205007988 */ /* 0x0207e80008000406 */
[----:B------:R4:W-:Y:S04]  /*20aa0*/  STS.U16 [R5+UR6+0x6a00], R21 ;  /* 0x006a001505007988 */ /* 0x0009e80008000406 */
[----:B------:R5:W-:Y:S04]  /*20ab0*/  STS.U16 [R5+UR6+0x7200], R19 ;  /* 0x0072001305007988 */ /* 0x000be80008000406 */
[----:B0-----:R-:W2:Y:S04]  /*20ac0*/  LDL.LU R28, [R1+0x140] ;  /* 0x00014000011c7983 */ /* 0x001ea80000300800 */
[----:B-1----:R-:W2:Y:S04]  /*20ad0*/  LDL.LU R12, [R1+0x120] ;  /* 0x00012000010c7983 */ /* 0x002ea80000300800 */
[----:B---3--:R-:W3:Y:S04]  /*20ae0*/  LDL.LU R2, [R1+0x100] ;  /* 0x0001000001027983 */ /* 0x008ee80000300800 */
[----:B----4-:R-:W4:Y:S04]  /*20af0*/  LDL.LU R21, [R1+0xe4] ;  /* 0x0000e40001157983 */ /* 0x010f280000300800 */
[----:B-----5:R-:W5:Y:S04]  /*20b00*/  LDL.LU R19, [R1+0xc4] ;  /* 0x0000c40001137983 */ /* 0x020f680000300800 */
[----:B--2---:R0:W-:Y:S04]  /*20b10*/  STS.U16 [R5+UR6+0x7a00], R26 ;  /* 0x007a001a05007988 */ /* 0x0041e80008000406 */
[----:B0-----:R-:W2:Y:S04]  /*20b20*/  LDL.LU R26, [R1+0xac] ;  /* 0x0000ac00011a7983 */ /* 0x001ea80000300800 */
[----:B------:R0:W-:Y:S04]  /*20b30*/  STS.U16 [R5+UR6+0x8a00], R18 ;  /* 0x008a001205007988 */ /* 0x0001e80008000406 */
[----:B------:R1:W-:Y:S04]  /*20b40*/  STS.U16 [R5+UR6+0x9200], R11 ;  /* 0x0092000b05007988 */ /* 0x0003e80008000406 */
[----:B------:R0:W-:Y:S04]  /*20b50*/  STS.U16 [R5+UR6+0x9a00], R24 ;  /* 0x009a001805007988 */ /* 0x0001e80008000406 */
[----:B------:R-:W-:Y:S04]  /*20b60*/  STS.U16 [R5+UR6+0x1a00], R8 ;  /* 0x001a000805007988 */ /* 0x000fe80008000406 */
[----:B------:R-:W-:Y:S04]  /*20b70*/  STS.U16 [R5+UR6+0x2200], R7 ;  /* 0x0022000705007988 */ /* 0x000fe80008000406 */
[----:B------:R-:W-:Y:S04]  /*20b80*/  STS.U16 [R5+UR6+0x2a00], R6 ;  /* 0x002a000605007988 */ /* 0x000fe80008000406 */
[----:B0-----:R-:W5:Y:S04]  /*20b90*/  LDL.LU R18, [R1+0x7c] ;  /* 0x00007c0001127983 */ /* 0x001f680000300800 */
[----:B-1----:R-:W5:Y:S04]  /*20ba0*/  LDL.LU R11, [R1+0x48] ;  /* 0x00004800010b7983 */ /* 0x002f680000300800 */
[----:B------:R-:W5:Y:S04]  /*20bb0*/  LDL.LU R24, [R1+0x44] ;  /* 0x0000440001187983 */ /* 0x000f680000300800 */
[----:B------:R0:W-:Y:S04]  /*20bc0*/  STS.U16 [R5+UR6+0xa00], R15 ;  /* 0x000a000f05007988 */ /* 0x0001e80008000406 */
[----:B------:R1:W-:Y:S04]  /*20bd0*/  STS.U16 [R5+UR6+0x3200], R9 ;  /* 0x0032000905007988 */ /* 0x0003e80008000406 */
[----:B------:R0:W-:Y:S04]  /*20be0*/  STS.U16 [R5+UR6+0x3a00], R10 ;  /* 0x003a000a05007988 */ /* 0x0001e80008000406 */
[----:B------:R1:W-:Y:S04]  /*20bf0*/  STS.U16 [R5+UR6+0x4200], R3 ;  /* 0x0042000305007988 */ /* 0x0003e80008000406 */
[----:B------:R1:W-:Y:S04]  /*20c00*/  STS.U16 [R5+UR6+0x4a00], R16 ;  /* 0x004a001005007988 */ /* 0x0003e80008000406 */
[----:B0-----:R-:W5:Y:S04]  /*20c10*/  LDL.LU R15, [R1+0x4e0] ;  /* 0x0004e000010f7983 */ /* 0x001f680000300800 */
[----:B------:R-:W5:Y:S04]  /*20c20*/  LDL.LU R8, [R1+0x4c4] ;  /* 0x0004c40001087983 */ /* 0x000f680000300800 */
[----:B------:R-:W5:Y:S04]  /*20c30*/  LDL.LU R7, [R1+0x4a8] ;  /* 0x0004a80001077983 */ /* 0x000f680000300800 */
[----:B------:R-:W5:Y:S04]  /*20c40*/  LDL.LU R6, [R1+0x48c] ;  /* 0x00048c0001067983 */ /* 0x000f680000300800 */
[----:B-1----:R-:W5:Y:S04]  /*20c50*/  LDL.LU R9, [R1+0x46c] ;  /* 0x00046c0001097983 */ /* 0x002f680000300800 */
[----:B------:R-:W5:Y:S04]  /*20c60*/  LDL.LU R10, [R1+0x450] ;  /* 0x00045000010a7983 */ /* 0x000f680000300800 */
[----:B------:R-:W5:Y:S04]  /*20c70*/  LDL.LU R3, [R1+0x430] ;  /* 0x0004300001037983 */ /* 0x000f680000300800 */
[----:B------:R0:W-:Y:S04]  /*20c80*/  STS.U16 [R5+UR6+0x5200], R17 ;  /* 0x0052001105007988 */ /* 0x0001e80008000406 */
[----:B------:R-:W5:Y:S04]  /*20c90*/  LDL.LU R16, [R1+0x410] ;  /* 0x0004100001107983 */ /* 0x000f680000300800 */
[----:B------:R1:W-:Y:S04]  /*20ca0*/  STS.U16 [R5+UR6+0x8200], R14 ;  /* 0x0082000e05007988 */ /* 0x0003e80008000406 */
[----:B------:R3:W-:Y:S04]  /*20cb0*/  STS.U16 [R5+UR6+0xa200], R25 ;  /* 0x00a2001905007988 */ /* 0x0007e80008000406 */
[----:B0-----:R-:W5:Y:S04]  /*20cc0*/  LDL.LU R17, [R1+0x3f0] ;  /* 0x0003f00001117983 */ /* 0x001f680000300800 */
[----:B-1----:R-:W5:Y:S04]  /*20cd0*/  LDL.LU R14, [R1+0x2f4] ;  /* 0x0002f400010e7983 */ /* 0x002f680000300800 */
[----:B---3--:R-:W3:Y:S04]  /*20ce0*/  LDL.LU R25, [R1+0x2d4] ;  /* 0x0002d40001197983 */ /* 0x008ee80000300800 */
[----:B------:R0:W-:Y:S04]  /*20cf0*/  STS.U16 [R5+UR6+0xaa00], R20 ;  /* 0x00aa001405007988 */ /* 0x0001e80008000406 */
[----:B------:R1:W-:Y:S04]  /*20d00*/  STS.U16 [R5+UR6+0xb200], R27 ;  /* 0x00b2001b05007988 */ /* 0x0003e80008000406 */
[----:B------:R0:W-:Y:S04]  /*20d10*/  STS.U16 [R5+UR6+0xba00], R28 ;  /* 0x00ba001c05007988 */ /* 0x0001e80008000406 */
[----:B------:R0:W-:Y:S04]  /*20d20*/  STS.U16 [R5+UR6+0xc200], R12 ;  /* 0x00c2000c05007988 */ /* 0x0001e80008000406 */
[----:B------:R1:W-:Y:S04]  /*20d30*/  STS.U16 [R5+UR6+0xca00], R2 ;  /* 0x00ca000205007988 */ /* 0x0003e80008000406 */
[----:B----4-:R4:W-:Y:S04]  /*20d40*/  STS.U16 [R5+UR6+0xd200], R21 ;  /* 0x00d2001505007988 */ /* 0x0109e80008000406 */
[----:B0-----:R-:W3:Y:S04]  /*20d50*/  LDL.LU R20, [R1+0x274] ;  /* 0x0002740001147983 */ /* 0x001ee80000300800 */
[----:B-1----:R-:W3:Y:S04]  /*20d60*/  LDL.LU R27, [R1+0x244] ;  /* 0x00024400011b7983 */ /* 0x002ee80000300800 */
[----:B------:R-:W3:Y:S04]  /*20d70*/  LDL.LU R28, [R1+0x228] ;  /* 0x00022800011c7983 */ /* 0x000ee80000300800 */
[----:B------:R-:W3:Y:S04]  /*20d80*/  LDL.LU R12, [R1+0x204] ;  /* 0x00020400010c7983 */ /* 0x000ee80000300800 */
[----:B------:R-:W3:Y:S04]  /*20d90*/  LDL.LU R2, [R1+0x1e4] ;  /* 0x0001e40001027983 */ /* 0x000ee80000300800 */
[----:B----4-:R-:W4:Y:S04]  /*20da0*/  LDL.LU R21, [R1+0x3c] ;  /* 0x00003c0001157983 */ /* 0x010f280000300800 */
[----:B--2---:R0:W-:Y:S04]  /*20db0*/  STS.U16 [R5+UR6+0xe200], R26 ;  /* 0x00e2001a05007988 */ /* 0x0041e80008000406 */
[----:B0-----:R-:W2:Y:S04]  /*20dc0*/  LDL.LU R26, [R1+0x38] ;  /* 0x00003800011a7983 */ /* 0x001ea80000300800 */
[----:B------:R0:W-:Y:S04]  /*20dd0*/  STS.U16 [R5+UR6+0x1200], R4 ;  /* 0x0012000405007988 */ /* 0x0001e80008000406 */
[----:B-----5:R1:W-:Y:S04]  /*20de0*/  STS.U16 [R5+UR6+0xda00], R19 ;  /* 0x00da001305007988 */ /* 0x0203e80008000406 */
[----:B------:R5:W-:Y:S04]  /*20df0*/  STS.U16 [R5+UR6+0xea00], R18 ;  /* 0x00ea001205007988 */ /* 0x000be80008000406 */
[----:B------:R5:W-:Y:S04]  /*20e00*/  STS.U16 [R5+UR6+0xf200], R11 ;  /* 0x00f2000b05007988 */ /* 0x000be80008000406 */
[----:B------:R5:W-:Y:S01]  /*20e10*/  STS.U16 [R5+UR6+0xfa00], R24 ;  /* 0x00fa001805007988 */ /* 0x000be20008000406 */
[----:B0-----:R-:W-:-:S03]  /*20e20*/  LOP3.LUT R4, R13, 0x30, RZ, 0x3c, !PT ;  /* 0x000000300d047812 */ /* 0x001fc600078e3cff */
[----:B-1----:R-:W4:Y:S04]  /*20e30*/  LDL.LU R19, [R1+0x34] ;  /* 0x0000340001137983 */ /* 0x002f280000300800 */
[----:B-----5:R-:W5:Y:S04]  /*20e40*/  LDL.LU R18, [R1+0x1c4] ;  /* 0x0001c40001127983 */ /* 0x020f680000300800 */
[----:B------:R-:W4:Y:S04]  /*20e50*/  LDL.LU R11, [R1+0x19c] ;  /* 0x00019c00010b7983 */ /* 0x000f280000300800 */
[----:B------:R-:W4:Y:S04]  /*20e60*/  LDL.LU R24, [R1+0x180] ;  /* 0x0001800001187983 */ /* 0x000f280000300800 */
[----:B------:R-:W4:Y:S04]  /*20e70*/  LDL.LU R0, [R1+0x15c] ;  /* 0x00015c0001007983 */ /* 0x000f280000300800 */
[----:B------:R0:W-:Y:S04]  /*20e80*/  STS.U16 [R4+UR6+0x300], R15 ;  /* 0x0003000f04007988 */ /* 0x0001e80008000406 */
[----:B0-----:R-:W4:Y:S04]  /*20e90*/  LDL.LU R15, [R1+0x13c] ;  /* 0x00013c00010f7983 */ /* 0x001f280000300800 */
[----:B---3--:R0:W-:Y:S04]  /*20ea0*/  STS.U16 [R4+UR6+0x5300], R25 ;  /* 0x0053001904007988 */ /* 0x0081e80008000406 */
[----:B0-----:R-:W3:Y:S04]  /*20eb0*/  LDL.LU R25, [R1+0x11c] ;  /* 0x00011c0001197983 */ /* 0x001ee80000300800 */
[----:B------:R0:W-:Y:S04]  /*20ec0*/  STS.U16 [R4+UR6+0x5b00], R20 ;  /* 0x005b001404007988 */ /* 0x0001e80008000406 */
[----:B------:R1:W-:Y:S04]  /*20ed0*/  STS.U16 [R4+UR6+0x6300], R27 ;  /* 0x0063001b04007988 */ /* 0x0003e80008000406 */
[----:B------:R1:W-:Y:S04]  /*20ee0*/  STS.U16 [R4+UR6+0x6b00], R28 ;  /* 0x006b001c04007988 */ /* 0x0003e80008000406 */
[----:B0-----:R-:W3:Y:S04]  /*20ef0*/  LDL.LU R20, [R1+0xfc] ;  /* 0x0000fc0001147983 */ /* 0x001ee80000300800 */
[----:B-1----:R-:W3:Y:S04]  /*20f00*/  LDL.LU R27, [R1+0xe0] ;  /* 0x0000e000011b7983 */ /* 0x002ee80000300800 */
[----:B------:R-:W3:Y:S04]  /*20f10*/  LDL.LU R28, [R1+0xc8] ;  /* 0x0000c800011c7983 */ /* 0x000ee80000300800 */
[----:B--2---:R0:W-:Y:S04]  /*20f20*/  STS.U16 [R4+UR6+0x8b00], R26 ;  /* 0x008b001a04007988 */ /* 0x0041e80008000406 */
[----:B0-----:R-:W2:Y:S04]  /*20f30*/  LDL.LU R26, [R1+0xa8] ;  /* 0x0000a800011a7983 */ /* 0x001ea80000300800 */
[----:B------:R0:W-:Y:S04]  /*20f40*/  STS.U16 [R4+UR6+0xb00], R8 ;  /* 0x000b000804007988 */ /* 0x0001e80008000406 */
[----:B------:R1:W-:Y:S04]  /*20f50*/  STS.U16 [R4+UR6+0x1300], R7 ;  /* 0x0013000704007988 */ /* 0x0003e80008000406 */
[----:B------:R0:W-:Y:S04]  /*20f60*/  STS.U16 [R4+UR6+0x1b00], R6 ;  /* 0x001b000604007988 */ /* 0x0001e80008000406 */
[----:B------:R0:W-:Y:S04]  /*20f70*/  STS.U16 [R4+UR6+0x2300], R9 ;  /* 0x0023000904007988 */ /* 0x0001e80008000406 */
[----:B------:R1:W-:Y:S04]  /*20f80*/  STS.U16 [R4+UR6+0x2b00], R10 ;  /* 0x002b000a04007988 */ /* 0x0003e80008000406 */
[----:B------:R4:W-:Y:S04]  /*20f90*/  STS.U16 [R4+UR6+0x3300], R3 ;  /* 0x0033000304007988 */ /* 0x0009e80008000406 */
[----:B0-----:R-:W2:Y:S04]  /*20fa0*/  LDL.LU R8, [R1+0x74] ;  /* 0x0000740001087983 */ /* 0x001ea80000300800 */
[----:B-1----:R-:W2:Y:S04]  /*20fb0*/  LDL.LU R7, [R1+0x2c] ;  /* 0x00002c0001077983 */ /* 0x002ea80000300800 */
[----:B------:R-:W2:Y:S04]  /*20fc0*/  LDL.LU R6, [R1+0x30] ;  /* 0x0000300001067983 */ /* 0x000ea80000300800 */
[----:B------:R-:W2:Y:S04]  /*20fd0*/  LDL.LU R9, [R1+0x4c0] ;  /* 0x0004c00001097983 */ /* 0x000ea80000300800 */
[----:B------:R-:W2:Y:S04]  /*20fe0*/  LDL.LU R10, [R1+0x4a4] ;  /* 0x0004a400010a7983 */ /* 0x000ea80000300800 */
[----:B------:R0:W-:Y:S04]  /*20ff0*/  STS.U16 [R4+UR6+0x3b00], R16 ;  /* 0x003b001004007988 */ /* 0x0001e80008000406 */
[----:B----4-:R-:W4:Y:S04]  /*21000*/  LDL.LU R3, [R1+0x488] ;  /* 0x0004880001037983 */ /* 0x010f280000300800 */
[----:B------:R1:W-:Y:S04]  /*21010*/  STS.U16 [R4+UR6+0x4300], R17 ;  /* 0x0043001104007988 */ /* 0x0003e80008000406 */
[----:B------:R0:W-:Y:S04]  /*21020*/  STS.U16 [R4+UR6+0x4b00], R14 ;  /* 0x004b000e04007988 */ /* 0x0001e80008000406 */
[----:B------:R0:W-:Y:S04]  /*21030*/  STS.U16 [R4+UR6+0x7300], R12 ;  /* 0x0073000c04007988 */ /* 0x0001e80008000406 */
[----:B------:R1:W-:Y:S04]  /*21040*/  STS.U16 [R4+UR6+0x7b00], R2 ;  /* 0x007b000204007988 */ /* 0x0003e80008000406 */
[----:B------:R5:W-:Y:S04]  /*21050*/  STS.U16 [R4+UR6+0x8300], R21 ;  /* 0x0083001504007988 */ /* 0x000be80008000406 */
[----:B0-----:R-:W4:Y:S04]  /*21060*/  LDL.LU R16, [R1+0x468] ;  /* 0x0004680001107983 */ /* 0x001f280000300800 */
[----:B-1----:R-:W4:Y:S04]  /*21070*/  LDL.LU R17, [R1+0x44c] ;  /* 0x00044c0001117983 */ /* 0x002f280000300800 */
[----:B------:R-:W4:Y:S04]  /*21080*/  LDL.LU R14, [R1+0x42c] ;  /* 0x00042c00010e7983 */ /* 0x000f280000300800 */
[----:B------:R-:W4:Y:S04]  /*21090*/  LDL.LU R12, [R1+0x40c] ;  /* 0x00040c00010c7983 */ /* 0x000f280000300800 */
[----:B------:R-:W4:Y:S04]  /*210a0*/  LDL.LU R2, [R1+0x3ec] ;  /* 0x0003ec0001027983 */ /* 0x000f280000300800 */
[----:B------:R0:W-:Y:S04]  /*210b0*/  STS.U16 [R4+UR6+0x9300], R19 ;  /* 0x0093001304007988 */ /* 0x0001e80008000406 */
[----:B-----5:R-:W5:Y:S04]  /*210c0*/  LDL.LU R21, [R1+0x2f0] ;  /* 0x0002f00001157983 */ /* 0x020f680000300800 */
[----:B------:R1:W-:Y:S04]  /*210d0*/  STS.U16 [R4+UR6+0x9b00], R18 ;  /* 0x009b001204007988 */ /* 0x0003e80008000406 */
[----:B------:R0:W-:Y:S04]  /*210e0*/  STS.U16 [R4+UR6+0xa300], R11 ;  /* 0x00a3000b04007988 */ /* 0x0001e80008000406 */
[----:B------:R1:W-:Y:S04]  /*210f0*/  STS.U16 [R4+UR6+0xab00], R24 ;  /* 0x00ab001804007988 */ /* 0x0003e80008000406 */
[----:B---3--:R3:W-:Y:S04]  /*21100*/  STS.U16 [R4+UR6+0xc300], R25 ;  /* 0x00c3001904007988 */ /* 0x0087e80008000406 */
[----:B0-----:R-:W4:Y:S04]  /*21110*/  LDL.LU R19, [R1+0x2d0] ;  /* 0x0002d00001137983 */ /* 0x001f280000300800 */
[----:B-1----:R-:W4:Y:S04]  /*21120*/  LDL.LU R18, [R1+0x270] ;  /* 0x0002700001127983 */ /* 0x002f280000300800 */
[----:B------:R-:W4:Y:S04]  /*21130*/  LDL.LU R11, [R1+0x240] ;  /* 0x00024000010b7983 */ /* 0x000f280000300800 */
[----:B------:R-:W4:Y:S04]  /*21140*/  LDL.LU R24, [R1+0x220] ;  /* 0x0002200001187983 */ /* 0x000f280000300800 */
[----:B---3--:R-:W3:Y:S04]  /*21150*/  LDL.LU R25, [R1+0x200] ;  /* 0x0002000001197983 */ /* 0x008ee80000300800 */
[----:B------:R0:W-:Y:S04]  /*21160*/  STS.U16 [R4+UR6+0xcb00], R20 ;  /* 0x00cb001404007988 */ /* 0x0001e80008000406 */
[----:B------:R1:W-:Y:S04]  /*21170*/  STS.U16 [R4+UR6+0xd300], R27 ;  /* 0x00d3001b04007988 */ /* 0x0003e80008000406 */
[----:B------:R1:W-:Y:S04]  /*21180*/  STS.U16 [R4+UR6+0xdb00], R28 ;  /* 0x00db001c04007988 */ /* 0x0003e80008000406 */
[----:B------:R-:W-:Y:S04]  /*21190*/  STS.U16 [R4+UR6+0xfb00], R29 ;  /* 0x00fb001d04007988 */ /* 0x000fe80008000406 */
[----:B0-----:R-:W3:Y:S04]  /*211a0*/  LDL.LU R20, [R1+0x1e0] ;  /* 0x0001e00001147983 */ /* 0x001ee80000300800 */
[----:B-1----:R-:W3:Y:S04]  /*211b0*/  LDL.LU R27, [R1+0x24] ;  /* 0x00002400011b7983 */ /* 0x002ee80000300800 */
[----:B------:R-:W3:Y:S04]  /*211c0*/  LDL.LU R28, [R1+0x20] ;  /* 0x00002000011c7983 */ /* 0x000ee80000300800 */
[----:B--2---:R0:W-:Y:S04]  /*211d0*/  STS.U16 [R4+UR6+0xe300], R26 ;  /* 0x00e3001a04007988 */ /* 0x0041e80008000406 */
[----:B0-----:R-:W2:Y:S04]  /*211e0*/  LDL.LU R26, [R1+0x1c] ;  /* 0x00001c00011a7983 */ /* 0x001ea80000300800 */
[----:B------:R-:W2:Y:S01]  /*211f0*/  LDL.LU R29, [R1+0x1c8] ;  /* 0x0001c800011d7983 */ /* 0x000ea20000300800 */
[----:B------:R-:W-:-:S03]  /*21200*/  LOP3.LUT R5, R13, 0x40, RZ, 0x3c, !PT ;  /* 0x000000400d057812 */ /* 0x000fc600078e3cff */
[----:B------:R-:W-:Y:S04]  /*21210*/  STS.U16 [R4+UR6+0xb300], R0 ;  /* 0x00b3000004007988 */ /* 0x000fe80008000406 */
[----:B------:R-:W-:Y:S04]  /*21220*/  STS.U16 [R4+UR6+0xbb00], R15 ;  /* 0x00bb000f04007988 */ /* 0x000fe80008000406 */
[----:B------:R-:W-:Y:S04]  /*21230*/  STS.U16 [R4+UR6+0xeb00], R8 ;  /* 0x00eb000804007988 */ /* 0x000fe80008000406 */
[----:B------:R0:W-:Y:S04]  /*21240*/  STS.U16 [R4+UR6+0xf300], R7 ;  /* 0x00f3000704007988 */ /* 0x0001e80008000406 */
[----:B------:R-:W-:Y:S04]  /*21250*/  STS.U16 [R5+UR6+0x400], R6 ;  /* 0x0004000605007988 */ /* 0x000fe80008000406 */
[----:B0-----:R-:W2:Y:S04]  /*21260*/  LDL.LU R4, [R1+0x198] ;  /* 0x0001980001047983 */ /* 0x001ea80000300800 */
[----:B------:R-:W2:Y:S04]  /*21270*/  LDL.LU R0, [R1+0x178] ;  /* 0x0001780001007983 */ /* 0x000ea80000300800 */
[----:B------:R-:W2:Y:S04]  /*21280*/  LDL.LU R15, [R1+0x158] ;  /* 0x00015800010f7983 */ /* 0x000ea80000300800 */
[----:B------:R-:W2:Y:S04]  /*21290*/  LDL.LU R8, [R1+0x138] ;  /* 0x0001380001087983 */ /* 0x000ea80000300800 */
[----:B-----5:R0:W-:Y:S04]  /*212a0*/  STS.U16 [R5+UR6+0x4c00], R21 ;  /* 0x004c001505007988 */ /* 0x0201e80008000406 */
[----:B------:R-:W-:Y:S04]  /*212b0*/  STS.U16 [R5+UR6+0xc00], R9 ;  /* 0x000c000905007988 */ /* 0x000fe80008000406 */
[----:B------:R-:W-:Y:S04]  /*212c0*/  STS.U16 [R5+UR6+0x1400], R10 ;  /* 0x0014000a05007988 */ /* 0x000fe80008000406 */
[----:B----4-:R1:W-:Y:S04]  /*212d0*/  STS.U16 [R5+UR6+0x5400], R19 ;  /* 0x0054001305007988 */ /* 0x0103e80008000406 */
[----:B0-----:R-:W4:Y:S04]  /*212e0*/  LDL.LU R21, [R1+0x118] ;  /* 0x0001180001157983 */ /* 0x001f280000300800 */
[----:B------:R0:W-:Y:S04]  /*212f0*/  STS.U16 [R5+UR6+0x5c00], R18 ;  /* 0x005c001205007988 */ /* 0x0001e80008000406 */
[----:B------:R5:W-:Y:S04]  /*21300*/  STS.U16 [R5+UR6+0x6400], R11 ;  /* 0x0064000b05007988 */ /* 0x000be80008000406 */
[----:B---3--:R3:W-:Y:S04]  /*21310*/  STS.U16 [R5+UR6+0x7400], R25 ;  /* 0x0074001905007988 */ /* 0x0087e80008000406 */
[----:B-1----:R-:W4:Y:S04]  /*21320*/  LDL.LU R19, [R1+0xf8] ;  /* 0x0000f80001137983 */ /* 0x002f280000300800 */
[----:B0-----:R-:W4:Y:S04]  /*21330*/  LDL.LU R18, [R1+0xdc] ;  /* 0x0000dc0001127983 */ /* 0x001f280000300800 */
[----:B-----5:R-:W5:Y:S04]  /*21340*/  LDL.LU R11, [R1+0xc0] ;  /* 0x0000c000010b7983 */ /* 0x020f680000300800 */
[----:B------:R-:W5:Y:S04]  /*21350*/  LDL.LU R7, [R1+0x9c] ;  /* 0x00009c0001077983 */ /* 0x000f680000300800 */
[----:B------:R-:W5:Y:S04]  /*21360*/  LDL.LU R6, [R1+0x70] ;  /* 0x0000700001067983 */ /* 0x000f680000300800 */
[----:B---3--:R-:W3:Y:S04]  /*21370*/  LDL.LU R25, [R1+0x14] ;  /* 0x0000140001197983 */ /* 0x008ee80000300800 */
[----:B------:R-:W3:Y:S04]  /*21380*/  LDL.LU R9, [R1+0x10] ;  /* 0x0000100001097983 */ /* 0x000ee80000300800 */
[----:B------:R0:W-:Y:S04]  /*21390*/  STS.U16 [R5+UR6+0x1c00], R3 ;  /* 0x001c000305007988 */ /* 0x0001e80008000406 */
[----:B------:R-:W3:Y:S04]  /*213a0*/  LDL.LU R10, [R1+0x4dc] ;  /* 0x0004dc00010a7983 */ /* 0x000ee80000300800 */
[----:B------:R1:W-:Y:S04]  /*213b0*/  STS.U16 [R5+UR6+0x2400], R16 ;  /* 0x0024001005007988 */ /* 0x0003e80008000406 */
[----:B------:R0:W-:Y:S04]  /*213c0*/  STS.U16 [R5+UR6+0x2c00], R17 ;  /* 0x002c001105007988 */ /* 0x0001e80008000406 */
[----:B------:R0:W-:Y:S04]  /*213d0*/  STS.U16 [R5+UR6+0x3400], R14 ;  /* 0x0034000e05007988 */ /* 0x0001e80008000406 */
[----:B------:R1:W-:Y:S04]  /*213e0*/  STS.U16 [R5+UR6+0x3c00], R12 ;  /* 0x003c000c05007988 */ /* 0x0003e80008000406 */
[----:B------:R1:W-:Y:S04]  /*213f0*/  STS.U16 [R5+UR6+0x4400], R2 ;  /* 0x0044000205007988 */ /* 0x0003e80008000406 */
[----:B0-----:R-:W3:Y:S04]  /*21400*/  LDL.LU R3, [R1+0x4bc] ;  /* 0x0004bc0001037983 */ /* 0x001ee80000300800 */
[----:B-1----:R-:W3:Y:S04]  /*21410*/  LDL.LU R16, [R1+0x4a0] ;  /* 0x0004a00001107983 */ /* 0x002ee80000300800 */
[----:B------:R-:W3:Y:S04]  /*21420*/  LDL.LU R17, [R1+0x484] ;  /* 0x0004840001117983 */ /* 0x000ee80000300800 */
[----:B------:R-:W3:Y:S04]  /*21430*/  LDL.LU R14, [R1+0x464] ;  /* 0x00046400010e7983 */ /* 0x000ee80000300800 */
[----:B------:R-:W3:Y:S04]  /*21440*/  LDL.LU R12, [R1+0x448] ;  /* 0x00044800010c7983 */ /* 0x000ee80000300800 */
[----:B------:R0:W-:Y:S04]  /*21450*/  STS.U16 [R5+UR6+0x6c00], R24 ;  /* 0x006c001805007988 */ /* 0x0001e80008000406 */
[----:B------:R-:W3:Y:S04]  /*21460*/  LDL.LU R2, [R1+0x428] ;  /* 0x0004280001027983 */ /* 0x000ee80000300800 */
[----:B------:R1:W-:Y:S04]  /*21470*/  STS.U16 [R5+UR6+0x7c00], R20 ;  /* 0x007c001405007988 */ /* 0x0003e80008000406 */
[----:B------:R1:W-:Y:S04]  /*21480*/  STS.U16 [R5+UR6+0x8400], R27 ;  /* 0x0084001b05007988 */ /* 0x0003e80008000406 */
[----:B------:R1:W-:Y:S04]  /*21490*/  STS.U16 [R5+UR6+0x8c00], R28 ;  /* 0x008c001c05007988 */ /* 0x0003e80008000406 */
[----:B0-----:R-:W3:Y:S04]  /*214a0*/  LDL.LU R24, [R1+0x408] ;  /* 0x0004080001187983 */ /* 0x001ee80000300800 */
[----:B-1----:R-:W3:Y:S04]  /*214b0*/  LDL.LU R20, [R1+0x3e8] ;  /* 0x0003e80001147983 */ /* 0x002ee80000300800 */
[----:B------:R-:W3:Y:S04]  /*214c0*/  LDL.LU R27, [R1+0x2ec] ;  /* 0x0002ec00011b7983 */ /* 0x000ee80000300800 */
[----:B------:R-:W3:Y:S04]  /*214d0*/  LDL.LU R28, [R1+0x2cc] ;  /* 0x0002cc00011c7983 */ /* 0x000ee80000300800 */
[----:B--2---:R0:W-:Y:S04]  /*214e0*/  STS.U16 [R5+UR6+0x9400], R26 ;  /* 0x0094001a05007988 */ /* 0x0041e80008000406 */
[----:B------:R1:W-:Y:S04]  /*214f0*/  STS.U16 [R5+UR6+0x9c00], R29 ;  /* 0x009c001d05007988 */ /* 0x0003e80008000406 */
[----:B0-----:R-:W2:Y:S04]  /*21500*/  LDL.LU R26, [R1+0x25c] ;  /* 0x00025c00011a7983 */ /* 0x001ea80000300800 */
[----:B-1----:R-:W2:Y:S04]  /*21510*/  LDL.LU R29, [R1+0x23c] ;  /* 0x00023c00011d7983 */ /* 0x002ea80000300800 */
[----:B------:R0:W-:Y:S04]  /*21520*/  STS.U16 [R5+UR6+0xa400], R4 ;  /* 0x00a4000405007988 */ /* 0x0001e80008000406 */
[----:B------:R-:W-:Y:S04]  /*21530*/  STS.U16 [R5+UR6+0xac00], R0 ;  /* 0x00ac000005007988 */ /* 0x000fe80008000406 */
[----:B------:R-:W-:Y:S04]  /*21540*/  STS.U16 [R5+UR6+0xb400], R15 ;  /* 0x00b4000f05007988 */ /* 0x000fe80008000406 */
[----:B------:R-:W-:Y:S01]  /*21550*/  STS.U16 [R5+UR6+0xbc00], R8 ;  /* 0x00bc000805007988 */ /* 0x000fe20008000406 */
[----:B0-----:R-:W-:-:S03]  /*21560*/  LOP3.LUT R4, R13, 0x50, RZ, 0x3c, !PT ;  /* 0x000000500d047812 */ /* 0x001fc600078e3cff */
[----:B----4-:R0:W-:Y:S04]  /*21570*/  STS.U16 [R5+UR6+0xc400], R21 ;  /* 0x00c4001505007988 */ /* 0x0101e80008000406 */
[----:B------:R1:W-:Y:S04]  /*21580*/  STS.U16 [R5+UR6+0xcc00], R19 ;  /* 0x00cc001305007988 */ /* 0x0003e80008000406 */
[----:B0-----:R-:W4:Y:S04]  /*21590*/  LDL.LU R21, [R1+0x21c] ;  /* 0x00021c0001157983 */ /* 0x001f280000300800 */
[----:B------:R0:W-:Y:S04]  /*215a0*/  STS.U16 [R5+UR6+0xd400], R18 ;  /* 0x00d4001205007988 */ /* 0x0001e80008000406 */
[----:B-----5:R5:W-:Y:S04]  /*215b0*/  STS.U16 [R5+UR6+0xdc00], R11 ;  /* 0x00dc000b05007988 */ /* 0x020be80008000406 */
[----:B------:R-:W-:Y:S04]  /*215c0*/  STS.U16 [R5+UR6+0xe400], R7 ;  /* 0x00e4000705007988 */ /* 0x000fe80008000406 */
[----:B------:R-:W-:Y:S04]  /*215d0*/  STS.U16 [R5+UR6+0xec00], R6 ;  /* 0x00ec000605007988 */ /* 0x000fe80008000406 */
[----:B---3--:R3:W-:Y:S04]  /*215e0*/  STS.U16 [R5+UR6+0xf400], R25 ;  /* 0x00f4001905007988 */ /* 0x0087e80008000406 */
[----:B------:R-:W-:Y:S04]  /*215f0*/  STS.U16 [R5+UR6+0xfc00], R9 ;  /* 0x00fc000905007988 */ /* 0x000fe80008000406 */
[----:B-1----:R-:W4:Y:S04]  /*21600*/  LDL.LU R19, [R1+0x1fc] ;  /* 0x0001fc0001137983 */ /* 0x002f280000300800 */
[----:B0-----:R-:W4:Y:S04]  /*21610*/  LDL.LU R18, [R1+0x1dc] ;  /* 0x0001dc0001127983 */ /* 0x001f280000300800 */
[----:B-----5:R-:W5:Y:S04]  /*21620*/  LDL.LU R11, [R1+0x18] ;  /* 0x00001800010b7983 */ /* 0x020f680000300800 */
[----:B---3--:R-:W3:Y:S04]  /*21630*/  LDL.LU R25, [R1+0xc] ;  /* 0x00000c0001197983 */ /* 0x008ee80000300800 */
[----:B------:R0:W-:Y:S04]  /*21640*/  STS.U16 [R4+UR6+0x4500], R20 ;  /* 0x0045001404007988 */ /* 0x0001e80008000406 */
[----:B------:R1:W-:Y:S04]  /*21650*/  STS.U16 [R4+UR6+0x4d00], R27 ;  /* 0x004d001b04007988 */ /* 0x0003e80008000406 */
[----:B------:R1:W-:Y:S04]  /*21660*/  STS.U16 [R4+UR6+0x5500], R28 ;  /* 0x0055001c04007988 */ /* 0x0003e80008000406 */
[----:B0-----:R-:W3:Y:S04]  /*21670*/  LDL.LU R20, [R1+0x8] ;  /* 0x0000080001147983 */ /* 0x001ee80000300800 */
[----:B-1----:R-:W3:Y:S04]  /*21680*/  LDL.LU R27, [R1+0x1c0] ;  /* 0x0001c000011b7983 */ /* 0x002ee80000300800 */
[----:B------:R-:W3:Y:S04]  /*21690*/  LDL.LU R28, [R1+0x194] ;  /* 0x00019400011c7983 */ /* 0x000ee80000300800 */
[----:B--2---:R0:W-:Y:S04]  /*216a0*/  STS.U16 [R4+UR6+0x5d00], R26 ;  /* 0x005d001a04007988 */ /* 0x0041e80008000406 */
[----:B------:R1:W-:Y:S04]  /*216b0*/  STS.U16 [R4+UR6+0x6500], R29 ;  /* 0x0065001d04007988 */ /* 0x0003e80008000406 */
[----:B0-----:R-:W2:Y:S04]  /*216c0*/  LDL.LU R26, [R1+0x174] ;  /* 0x00017400011a7983 */ /* 0x001ea80000300800 */
[----:B-1----:R-:W2:Y:S04]  /*216d0*/  LDL.LU R29, [R1+0x154] ;  /* 0x00015400011d7983 */ /* 0x002ea80000300800 */
[----:B------:R-:W2:Y:S04]  /*216e0*/  LDL.LU R13, [R1+0x134] ;  /* 0x00013400010d7983 */ /* 0x000ea80000300800 */
[----:B------:R0:W-:Y:S04]  /*216f0*/  STS.U16 [R4+UR6+0x3d00], R24 ;  /* 0x003d001804007988 */ /* 0x0001e80008000406 */
[----:B------:R1:W-:Y:S04]  /*21700*/  STS.U16 [R4+UR6+0x500], R10 ;  /* 0x0005000a04007988 */ /* 0x0003e80008000406 */
[----:B------:R1:W-:Y:S04]  /*21710*/  STS.U16 [R4+UR6+0xd00], R3 ;  /* 0x000d000304007988 */ /* 0x0003e80008000406 */
        /* <DEDUP_REMOVED lines=8> */
[----:B-1----:R-:W2:Y:S04]  /*217a0*/  LDL.LU R10, [R1+0x49c] ;  /* 0x00049c00010a7983 */ /* 0x002ea80000300800 */
[----:B------:R0:W-:Y:S04]  /*217b0*/  STS.U16 [R4+UR6+0x1500], R16 ;  /* 0x0015001004007988 */ /* 0x0001e80008000406 */
[----:B------:R-:W2:Y:S04]  /*217c0*/  LDL.LU R3, [R1+0x480] ;  /* 0x0004800001037983 */ /* 0x000ea80000300800 */
[----:B------:R1:W-:Y:S04]  /*217d0*/  STS.U16 [R4+UR6+0x1d00], R17 ;  /* 0x001d001104007988 */ /* 0x0003e80008000406 */
[----:B------:R0:W-:Y:S04]  /*217e0*/  STS.U16 [R4+UR6+0x2500], R14 ;  /* 0x0025000e04007988 */ /* 0x0001e80008000406 */
[----:B------:R0:W-:Y:S04]  /*217f0*/  STS.U16 [R4+UR6+0x2d00], R12 ;  /* 0x002d000c04007988 */ /* 0x0001e80008000406 */
[----:B------:R0:W-:Y:S04]  /*21800*/  STS.U16 [R4+UR6+0x3500], R2 ;  /* 0x0035000204007988 */ /* 0x0001e80008000406 */
[----:B----4-:R4:W-:Y:S04]  /*21810*/  STS.U16 [R4+UR6+0x6d00], R21 ;  /* 0x006d001504007988 */ /* 0x0109e80008000406 */
        /* <DEDUP_REMOVED lines=8> */
[----:B-----5:R5:W-:Y:S04]  /*218a0*/  STS.U16 [R4+UR6+0x8500], R11 ;  /* 0x0085000b04007988 */ /* 0x020be80008000406 */
[----:B---3--:R3:W-:Y:S04]  /*218b0*/  STS.U16 [R4+UR6+0x8d00], R25 ;  /* 0x008d001904007988 */ /* 0x0087e80008000406 */
[----:B0-----:R-:W4:Y:S04]  /*218c0*/  LDL.LU R19, [R1+0x2c8] ;  /* 0x0002c80001137983 */ /* 0x001f280000300800 */
[----:B-1----:R-:W4:Y:S04]  /*218d0*/  LDL.LU R18, [R1+0x258] ;  /* 0x0002580001127983 */ /* 0x002f280000300800 */
        /* <DEDUP_REMOVED lines=12> */
[----:B------:R0:W-:Y:S02]  /*219a0*/  STS.U16 [R4+UR6+0xbd00], R13 ;  /* 0x00bd000d04007988 */ /* 0x0001e40008000406 */
[----:B0-----:R-:W0:Y:S02]  /*219b0*/  S2R R13, SR_TID.X ;  /* 0x00000000000d7919 */ /* 0x001e240000002100 */
[----:B------:R1:W-:Y:S04]  /*219c0*/  STS.U16 [R4+UR6+0xc500], R24 ;  /* 0x00c5001804007988 */ /* 0x0003e80008000406 */
[----:B------:R0:W-:Y:S04]  /*219d0*/  STS.U16 [R4+UR6+0xd500], R5 ;  /* 0x00d5000504007988 */ /* 0x0001e80008000406 */
[----:B------:R-:W-:Y:S04]  /*219e0*/  STS.U16 [R4+UR6+0xdd00], R0 ;  /* 0x00dd000004007988 */ /* 0x000fe80008000406 */
[----:B------:R-:W-:Y:S04]  /*219f0*/  STS.U16 [R4+UR6+0xe500], R15 ;  /* 0x00e5000f04007988 */ /* 0x000fe80008000406 */
[----:B------:R-:W-:Y:S04]  /*21a00*/  STS.U16 [R4+UR6+0xed00], R8 ;  /* 0x00ed000804007988 */ /* 0x000fe80008000406 */
[----:B------:R-:W-:Y:S04]  /*21a10*/  STS.U16 [R4+UR6+0xf500], R7 ;  /* 0x00f5000704007988 */ /* 0x000fe80008000406 */
[----:B-1----:R-:W3:Y:S01]  /*21a20*/  LDL.LU R24, [R1+0x1f8] ;  /* 0x0001f80001187983 */ /* 0x002ee20000300800 */
[----:B0-----:R-:W-:-:S05]  /*21a30*/  LOP3.LUT R13, R13, 0x7f, RZ, 0xc0, !PT ;  /* 0x0000007f0d0d7812 */ /* 0x001fca00078ec0ff */
[----:B------:R-:W-:-:S05]  /*21a40*/  IMAD.SHL.U32 R13, R13, 0x2, RZ ;  /* 0x000000020d0d7824 */ /* 0x000fca00078e00ff */
[----:B------:R-:W-:Y:S01]  /*21a50*/  LOP3.LUT R5, R13, 0x60, RZ, 0x3c, !PT ;  /* 0x000000600d057812 */ /* 0x000fe200078e3cff */
[----:B--2---:R0:W-:Y:S04]  /*21a60*/  STS.U16 [R4+UR6+0xcd00], R29 ;  /* 0x00cd001d04007988 */ /* 0x0041e80008000406 */
[----:B------:R-:W-:Y:S04]  /*21a70*/  STS.U16 [R4+UR6+0xfd00], R26 ;  /* 0x00fd001a04007988 */ /* 0x000fe80008000406 */
[----:B------:R-:W-:Y:S04]  /*21a80*/  STS.U16 [R5+UR6+0x600], R6 ;  /* 0x0006000605007988 */ /* 0x000fe80008000406 */
[----:B------:R-:W-:Y:S04]  /*21a90*/  STS.U16 [R5+UR6+0xe00], R9 ;  /* 0x000e000905007988 */ /* 0x000fe80008000406 */
[----:B------:R-:W-:Y:S04]  /*21aa0*/  STS.U16 [R5+UR6+0x1600], R10 ;  /* 0x0016000a05007988 */ /* 0x000fe80008000406 */
[----:B------:R-:W-:Y:S04]  /*21ab0*/  STS.U16 [R5+UR6+0x1e00], R3 ;  /* 0x001e000305007988 */ /* 0x000fe80008000406 */
[----:B------:R-:W-:Y:S04]  /*21ac0*/  STS.U16 [R5+UR6+0x2600], R16 ;  /* 0x0026001005007988 */ /* 0x000fe80008000406 */
[----:B0-----:R-:W2:Y:S04]  /*21ad0*/  LDL.LU R29, [R1+0x1d8] ;  /* 0x0001d800011d7983 */ /* 0x001ea80000300800 */
[----:B------:R-:W-:Y:S04]  /*21ae0*/  STS.U16 [R5+UR6+0x2e00], R17 ;  /* 0x002e001105007988 */ /* 0x000fe80008000406 */
[----:B------:R-:W-:Y:S04]  /*21af0*/  STS.U16 [R5+UR6+0x3600], R14 ;  /* 0x0036000e05007988 */ /* 0x000fe80008000406 */
[----:B------:R-:W-:Y:S04]  /*21b00*/  STS.U16 [R5+UR6+0x3e00], R12 ;  /* 0x003e000c05007988 */ /* 0x000fe80008000406 */
[----:B----4-:R0:W-:Y:S04]  /*21b10*/  STS.U16 [R5+UR6+0x4e00], R21 ;  /* 0x004e001505007988 */ /* 0x0101e80008000406 */
[----:B------:R1:W-:Y:S04]  /*21b20*/  STS.U16 [R5+UR6+0x5600], R19 ;  /* 0x0056001305007988 */ /* 0x0003e80008000406 */
[----:B------:R4:W-:Y:S04]  /*21b30*/  STS.U16 [R5+UR6+0x5e00], R18 ;  /* 0x005e001205007988 */ /* 0x0009e80008000406 */
[----:B-----5:R5:W-:Y:S04]  /*21b40*/  STS.U16 [R5+UR6+0x6600], R11 ;  /* 0x0066000b05007988 */ /* 0x020be80008000406 */
[----:B---3--:R3:W-:Y:S04]  /*21b50*/  STS.U16 [R5+UR6+0x6e00], R25 ;  /* 0x006e001905007988 */ /* 0x0087e80008000406 */
[----:B0-----:R-:W2:Y:S04]  /*21b60*/  LDL.LU R21, [R1+0x1b8] ;  /* 0x0001b80001157983 */ /* 0x001ea80000300800 */
[----:B-1----:R-:W2:Y:S04]  /*21b70*/  LDL.LU R19, [R1+0x190] ;  /* 0x0001900001137983 */ /* 0x002ea80000300800 */
[----:B----4-:R-:W4:Y:S04]  /*21b80*/  LDL.LU R18, [R1+0x170] ;  /* 0x0001700001127983 */ /* 0x010f280000300800 */
[----:B-----5:R-:W5:Y:S04]  /*21b90*/  LDL.LU R11, [R1+0x150] ;  /* 0x00015000010b7983 */ /* 0x020f680000300800 */
[----:B---3--:R-:W3:Y:S04]  /*21ba0*/  LDL.LU R25, [R1+0x130] ;  /* 0x0001300001197983 */ /* 0x008ee80000300800 */
        /* <DEDUP_REMOVED lines=14> */
[----:B------:R0:W-:Y:S04]  /*21c90*/  STS.U16 [R5+UR6+0x4600], R2 ;  /* 0x0046000205007988 */ /* 0x0001e80008000406 */
[----:B------:R-:W3:Y:S04]  /*21ca0*/  LDL.LU R12, [R1+0x250] ;  /* 0x00025000010c7983 */ /* 0x000ee80000300800 */
[----:B------:R1:W-:Y:S04]  /*21cb0*/  STS.U16 [R5+UR6+0x7600], R24 ;  /* 0x0076001805007988 */ /* 0x0003e80008000406 */
[----:B------:R-:W-:Y:S04]  /*21cc0*/  STS.U16 [R5+UR6+0x8600], R28 ;  /* 0x0086001c05007988 */ /* 0x000fe80008000406 */
[----:B------:R-:W-:Y:S04]  /*21cd0*/  STS.U16 [R5+UR6+0x9600], R20 ;  /* 0x0096001405007988 */ /* 0x000fe80008000406 */
[----:B0-----:R-:W3:Y:S04]  /*21ce0*/  LDL.LU R2, [R1+0x234] ;  /* 0x0002340001027983 */ /* 0x001ee80000300800 */
[----:B-1----:R-:W3:Y:S04]  /*21cf0*/  LDL.LU R24, [R1+0x214] ;  /* 0x0002140001187983 */ /* 0x002ee80000300800 */
[----:B--2---:R0:W-:Y:S04]  /*21d00*/  STS.U16 [R5+UR6+0x7e00], R29 ;  /* 0x007e001d05007988 */ /* 0x0041e80008000406 */
[----:B0-----:R-:W2:Y:S04]  /*21d10*/  LDL.LU R29, [R1+0x1f0] ;  /* 0x0001f000011d7983 */ /* 0x001ea80000300800 */
[----:B------:R-:W2:Y:S04]  /*21d20*/  LDL.LU R28, [R1+0x1d4] ;  /* 0x0001d400011c7983 */ /* 0x000ea80000300800 */
[----:B------:R-:W2:Y:S04]  /*21d30*/  LDL.LU R20, [R1+0x110] ;  /* 0x0001100001147983 */ /* 0x000ea80000300800 */
[----:B------:R0:W-:Y:S04]  /*21d40*/  STS.U16 [R5+UR6+0x9e00], R21 ;  /* 0x009e001505007988 */ /* 0x0001e80008000406 */
[----:B------:R1:W-:Y:S04]  /*21d50*/  STS.U16 [R5+UR6+0xa600], R19 ;  /* 0x00a6001305007988 */ /* 0x0003e80008000406 */
[----:B----4-:R4:W-:Y:S04]  /*21d60*/  STS.U16 [R5+UR6+0xae00], R18 ;  /* 0x00ae001205007988 */ /* 0x0109e80008000406 */
[----:B-----5:R5:W-:Y:S04]  /*21d70*/  STS.U16 [R5+UR6+0xb600], R11 ;  /* 0x00b6000b05007988 */ /* 0x020be80008000406 */
[----:B---3--:R3:W-:Y:S04]  /*21d80*/  STS.U16 [R5+UR6+0xbe00], R25 ;  /* 0x00be001905007988 */ /* 0x0087e80008000406 */
[----:B0-----:R-:W2:Y:S04]  /*21d90*/  LDL.LU R21, [R1+0x1eb0] ;  /* 0x001eb00001157983 */ /* 0x001ea80000300800 */
[----:B-1----:R-:W2:Y:S04]  /*21da0*/  LDL.LU R19, [R1+0x1eac] ;  /* 0x001eac0001137983 */ /* 0x002ea80000300800 */
[----:B----4-:R-:W4:Y:S04]  /*21db0*/  LDL.LU R18, [R1+0x1ea8] ;  /* 0x001ea80001127983 */ /* 0x010f280000300800 */
[----:B-----5:R-:W5:Y:S04]  /*21dc0*/  LDL.LU R11, [R1+0x1ea4] ;  /* 0x001ea400010b7983 */ /* 0x020f680000300800 */
[----:B---3--:R-:W3:Y:S04]  /*21dd0*/  LDL.LU R25, [R1+0x1ea0] ;  /* 0x001ea00001197983 */ /* 0x008ee80000300800 */
[----:B------:R0:W-:Y:S02]  /*21de0*/  STS.U16 [R5+UR6+0x8e00], R27 ;  /* 0x008e001b05007988 */ /* 0x0001e40008000406 */
[----:B0-----:R-:W0:Y:S02]  /*21df0*/  S2R R27, SR_TID.X ;  /* 0x00000000001b7919 */ /* 0x001e240000002100 */
[----:B------:R-:W-:Y:S04]  /*21e00*/  STS.U16 [R5+UR6+0xce00], R26 ;  /* 0x00ce001a05007988 */ /* 0x000fe80008000406 */
[----:B------:R-:W-:Y:S04]  /*21e10*/  STS.U16 [R5+UR6+0xd600], R4 ;  /* 0x00d6000405007988 */ /* 0x000fe80008000406 */
[----:B------:R-:W-:Y:S01]  /*21e20*/  STS.U16 [R5+UR6+0xde00], R13 ;  /* 0x00de000d05007988 */ /* 0x000fe20008000406 */
[----:B0-----:R-:W-:-:S03]  /*21e30*/  LOP3.LUT R27, R27, 0x7f, RZ, 0xc0, !PT ;  /* 0x0000007f1b1b7812 */ /* 0x001fc600078ec0ff */
[----:B--2---:R0:W-:Y:S02]  /*21e40*/  STS.U16 [R5+UR6+0xc600], R20 ;  /* 0x00c6001405007988 */ /* 0x0041e40008000406 */
[----:B0-----:R-:W-:-:S04]  /*21e50*/  SHF.L.U32 R20, R27, 0x1, RZ ;  /* 0x000000011b147819 */ /* 0x001fc800000006ff */
[----:B------:R-:W-:Y:S01]  /*21e60*/  LOP3.LUT R20, R20, 0x70, RZ, 0x3c, !PT ;  /* 0x0000007014147812 */ /* 0x000fe200078e3cff */
[----:B-----5:R-:W-:Y:S04]  /*21e70*/  STS.U16 [R5+UR6+0xee00], R11 ;  /* 0x00ee000b05007988 */ /* 0x020fe80008000406 */
[----:B---3--:R-:W-:Y:S04]  /*21e80*/  STS.U16 [R5+UR6+0xe600], R25 ;  /* 0x00e6001905007988 */ /* 0x008fe80008000406 */
[----:B----4-:R-:W-:Y:S04]  /*21e90*/  STS.U16 [R5+UR6+0xf600], R18 ;  /* 0x00f6001205007988 */ /* 0x010fe80008000406 */
[----:B------:R-:W-:Y:S04]  /*21ea0*/  STS.U16 [R5+UR6+0xfe00], R19 ;  /* 0x00fe001305007988 */ /* 0x000fe80008000406 */
[----:B------:R0:W-:Y:S04]  /*21eb0*/  STS.U16 [R20+UR6+0x5700], R14 ;  /* 0x0057000e14007988 */ /* 0x0001e80008000406 */
[----:B0-----:R-:W2:Y:S04]  /*21ec0*/  LDL.LU R14, [R1+0xec] ;  /* 0x0000ec00010e7983 */ /* 0x001ea80000300800 */
[----:B--2---:R0:W-:Y:S04]  /*21ed0*/  STL [R1+0x1e88], R14 ;  /* 0x001e880e01007387 */ /* 0x0041e80000100800 */
        /* <DEDUP_REMOVED lines=9> */
[----:B------:R-:W-:Y:S04]  /*21f70*/  STS.U16 [R20+UR6+0x5f00], R12 ;  /* 0x005f000c14007988 */ /* 0x000fe80008000406 */
[----:B------:R-:W-:Y:S04]  /*21f80*/  STS.U16 [R20+UR6+0x6f00], R24 ;  /* 0x006f001814007988 */ /* 0x000fe80008000406 */
[----:B------:R-:W-:Y:S04]  /*21f90*/  STS.U16 [R20+UR6+0x2700], R6 ;  /* 0x0027000614007988 */ /* 0x000fe80008000406 */
[----:B--2---:R0:W-:Y:S04]  /*21fa0*/  STL [R1+0x1e9c], R14 ;  /* 0x001e9c0e01007387 */ /* 0x0041e80000100800 */
[----:B0-----:R-:W2:Y:S04]  /*21fb0*/  LDL.LU R14, [R1+0x1b4] ;  /* 0x0001b400010e7983 */ /* 0x001ea80000300800 */
[----:B------:R-:W3:Y:S04]  /*21fc0*/  LDL.LU R12, [R1+0xd0] ;  /* 0x0000d000010c7983 */ /* 0x000ee80000300800 */
[----:B------:R-:W4:Y:S04]  /*21fd0*/  LDL.LU R24, [R1+0xb4] ;  /* 0x0000b40001187983 */ /* 0x000f280000300800 */
[----:B------:R-:W5:Y:S04]  /*21fe0*/  LDL.LU R4, [R1+0x560] ;  /* 0x0005600001047983 */ /* 0x000f680000300800 */
[----:B------:R-:W2:Y:S04]  /*21ff0*/  LDL.LU R6, [R1+0x558] ;  /* 0x0005580001067983 */ /* 0x000ea80000300800 */
[----:B------:R-:W-:Y:S04]  /*22000*/  STS.U16 [R20+UR6+0x1700], R8 ;  /* 0x0017000814007988 */ /* 0x000fe80008000406 */
[----:B--2---:R0:W-:Y:S04]  /*22010*/  STL [R1+0x1e78], R6 ;  /* 0x001e780601007387 */ /* 0x0041e80000100800 */
[----:B0-----:R-:W5:Y:S04]  /*22020*/  LDL.LU R6, [R1+0x55c] ;  /* 0x00055c0001067983 */ /* 0x001f680000300800 */
[----:B------:R-:W2:Y:S04]  /*22030*/  LDL.LU R8, [R1+0x550] ;  /* 0x0005500001087983 */ /* 0x000ea80000300800 */
[----:B------:R-:W-:Y:S04]  /*22040*/  STS.U16 [R20+UR6+0x3700], R10 ;  /* 0x0037000a14007988 */ /* 0x000fe80008000406 */
[----:B--2---:R0:W-:Y:S04]  /*22050*/  STL [R1+0x1e74], R8 ;  /* 0x001e740801007387 */ /* 0x0041e80000100800 */
[----:B0-----:R-:W2:Y:S04]  /*22060*/  LDL.LU R8, [R1+0x554] ;  /* 0x0005540001087983 */ /* 0x001ea80000300800 */
[----:B------:R-:W2:Y:S04]  /*22070*/  LDL.LU R10, [R1+0x548] ;  /* 0x00054800010a7983 */ /* 0x000ea80000300800 */
[----:B------:R-:W-:Y:S04]  /*22080*/  STS.U16 [R20+UR6+0x700], R0 ;  /* 0x0007000014007988 */ /* 0x000fe80008000406 */
[----:B--2---:R0:W-:Y:S04]  /*22090*/  STL [R1+0x1e70], R10 ;  /* 0x001e700a01007387 */ /* 0x0041e80000100800 */
[----:B0-----:R-:W2:Y:S04]  /*220a0*/  LDL.LU R10, [R1+0x54c] ;  /* 0x00054c00010a7983 */ /* 0x001ea80000300800 */
[----:B------:R-:W2:Y:S04]  /*220b0*/  LDL.LU R0, [R1+0x53c] ;  /* 0x00053c0001007983 */ /* 0x000ea80000300800 */
        /* <DEDUP_REMOVED lines=36> */
[----:B--2---:R0:W-:Y:S04]  /*22300*/  STS.U16 [R20+UR6+0xa700], R14 ;  /* 0x00a7000e14007988 */ /* 0x0041e80008000406 */
[----:B0-----:R-:W2:Y:S04]  /*22310*/  LDL.LU R14, [R1+0x1e98] ;  /* 0x001e9800010e7983 */ /* 0x001ea80000300800 */
        /* <DEDUP_REMOVED lines=8> */
[----:B---3--:R-:W-:Y:S04]  /*223a0*/  STS.U16 [R20+UR6+0xd700], R12 ;  /* 0x00d7000c14007988 */ /* 0x008fe80008000406 */
[----:B----4-:R-:W-:Y:S04]  /*223b0*/  STS.U16 [R20+UR6+0xdf00], R24 ;  /* 0x00df001814007988 */ /* 0x010fe80008000406 */
[----:B--2---:R0:W-:Y:S04]  /*223c0*/  STS.U16 [R20+UR6+0xcf00], R14 ;  /* 0x00cf000e14007988 */ /* 0x0041e80008000406 */
[----:B0-----:R-:W2:Y:S04]  /*223d0*/  LDL.LU R14, [R1+0x1e84] ;  /* 0x001e8400010e7983 */ /* 0x001ea80000300800 */
[----:B------:R-:W3:Y:S04]  /*223e0*/  LDL.LU R12, [R1+0x1e80] ;  /* 0x001e8000010c7983 */ /* 0x000ee80000300800 */
[----:B------:R-:W4:Y:S01]  /*223f0*/  LDL.LU R24, [R1+0x1e7c] ;  /* 0x001e7c0001187983 */ /* 0x000f220000300800 */
[----:B-----5:R-:W-:-:S03]  /*22400*/  F2FP.BF16.F32.PACK_AB R4, R6, R4 ;  /* 0x000000040604723e */ /* 0x020fc600000010ff */
[----:B--2---:R-:W-:Y:S04]  /*22410*/  STS.U16 [R20+UR6+0xf700], R14 ;  /* 0x00f7000e14007988 */ /* 0x004fe80008000406 */
[----:B----4-:R0:W-:Y:S04]  /*22420*/  STS.U16 [R20+UR6+0xe700], R24 ;  /* 0x00e7001814007988 */ /* 0x0101e80008000406 */
[----:B---3--:R1:W-:Y:S04]  /*22430*/  STS.U16 [R20+UR6+0xef00], R12 ;  /* 0x00ef000c14007988 */ /* 0x0083e80008000406 */
[----:B0-----:R-:W2:Y:S04]  /*22440*/  LDL.LU R24, [R1+0x518] ;  /* 0x0005180001187983 */ /* 0x001ea80000300800 */
[----:B-1----:R-:W3:Y:S04]  /*22450*/  LDL.LU R12, [R1+0x520] ;  /* 0x00052000010c7983 */ /* 0x002ee80000300800 */
[----:B------:R-:W2:Y:S04]  /*22460*/  LDL.LU R14, [R1+0x514] ;  /* 0x00051400010e7983 */ /* 0x000ea80000300800 */
[----:B------:R-:W4:Y:S02]  /*22470*/  LDL.LU R6, [R1+0x1e78] ;  /* 0x001e780001067983 */ /* 0x000f240000300800 */
[----:B----4-:R-:W-:-:S02]  /*22480*/  F2FP.BF16.F32.PACK_AB R6, R8, R6 ;  /* 0x000000060806723e */ /* 0x010fc400000010ff */
[----:B------:R-:W4:Y:S02]  /*22490*/  LDL.LU R8, [R1+0x1e74] ;  /* 0x001e740001087983 */ /* 0x000f240000300800 */
[----:B----4-:R-:W-:Y:S02]  /*224a0*/  F2FP.BF16.F32.PACK_AB R8, R10, R8 ;  /* 0x000000080a08723e */ /* 0x010fe400000010ff */
[----:B------:R-:W4:Y:S02]  /*224b0*/  LDL.LU R10, [R1+0x1e70] ;  /* 0x001e7000010a7983 */ /* 0x000f240000300800 */
[----:B----4-:R-:W-:Y:S02]  /*224c0*/  F2FP.BF16.F32.PACK_AB R10, R0, R10 ;  /* 0x0000000a000a723e */ /* 0x010fe400000010ff */
[----:B------:R-:W4:Y:S01]  /*224d0*/  LDL.LU R0, [R1+0x1e6c] ;  /* 0x001e6c0001007983 */ /* 0x000f220000300800 */
[----:B------:R-:W-:Y:S02]  /*224e0*/  F2FP.BF16.F32.PACK_AB R7, R15, R7 ;  /* 0x000000070f07723e */ /* 0x000fe400000010ff */
[----:B------:R-:W-:-:S02]  /*224f0*/  F2FP.BF16.F32.PACK_AB R9, R3, R9 ;  /* 0x000000090309723e */ /* 0x000fc400000010ff */
[----:B----4-:R-:W-:Y:S02]  /*22500*/  F2FP.BF16.F32.PACK_AB R5, R0, R5 ;  /* 0x000000050005723e */ /* 0x010fe400000010ff */
[----:B------:R-:W4:Y:S04]  /*22510*/  LDL.LU R0, [R1+0x1e68] ;  /* 0x001e680001007983 */ /* 0x000f280000300800 */
[----:B------:R-:W5:Y:S04]  /*22520*/  LDL.LU R15, [R1+0x1e64] ;  /* 0x001e6400010f7983 */ /* 0x000f680000300800 */
[----:B------:R-:W4:Y:S01]  /*22530*/  LDL.LU R3, [R1+0x1e60] ;  /* 0x001e600001037983 */ /* 0x000f220000300800 */
[----:B------:R-:W-:-:S02]  /*22540*/  F2FP.BF16.F32.PACK_AB R13, R21, R13 ;  /* 0x0000000d150d723e */ /* 0x000fc400000010ff */
[----:B------:R-:W-:Y:S02]  /*22550*/  F2FP.BF16.F32.PACK_AB R11, R28, R11 ;  /* 0x0000000b1c0b723e */ /* 0x000fe400000010ff */
[----:B---3--:R-:W-:Y:S01]  /*22560*/  F2FP.BF16.F32.PACK_AB R12, R29, R12 ;  /* 0x0000000c1d0c723e */ /* 0x008fe200000010ff */
[----:B------:R-:W3:Y:S04]  /*22570*/  LDL.LU R28, [R1+0x1e5c] ;  /* 0x001e5c00011c7983 */ /* 0x000ee80000300800 */
[----:B------:R-:W3:Y:S01]  /*22580*/  LDL.LU R29, [R1+0x1e58] ;  /* 0x001e5800011d7983 */ /* 0x000ee20000300800 */
[----:B--2---:R-:W-:Y:S02]  /*22590*/  F2FP.BF16.F32.PACK_AB R14, R14, R24 ;  /* 0x000000180e0e723e */ /* 0x004fe400000010ff */
[----:B------:R-:W-:-:S02]  /*225a0*/  F2FP.BF16.F32.PACK_AB R16, R23, R16 ;  /* 0x000000101710723e */ /* 0x000fc400000010ff */
[----:B------:R-:W-:Y:S02]  /*225b0*/  F2FP.BF16.F32.PACK_AB R18, R22, R18 ;  /* 0x000000121612723e */ /* 0x000fe400000010ff */
[----:B------:R-:W-:Y:S02]  /*225c0*/  F2FP.BF16.F32.PACK_AB R17, R27, R17 ;  /* 0x000000111b11723e */ /* 0x000fe400000010ff */
[----:B-----5:R-:W-:Y:S02]  /*225d0*/  IADD3 R21, PT, PT, R15, UR6, RZ ;  /* 0x000000060f157c10 */ /* 0x020fe4000fffe0ff */
[----:B------:R-:W-:Y:S02]  /*225e0*/  F2FP.BF16.F32.PACK_AB R15, R19, R25 ;  /* 0x00000019130f723e */ /* 0x000fe400000010ff */
[----:B------:R-:W-:Y:S01]  /*225f0*/  F2FP.BF16.F32.PACK_AB R19, R26, R2 ;  /* 0x000000021a13723e */ /* 0x000fe200000010ff */
[----:B----4-:R0:W-:Y:S04]  /*22600*/  STS.U16 [R20+UR6+0xff00], R3 ;  /* 0x00ff000314007988 */ /* 0x0101e80008000406 */
[----:B------:R-:W2:Y:S04]  /*22610*/  LDL.LU R2, [R1+0x2b4] ;  /* 0x0002b40001027983 */ /* 0x000ea80000300800 */
[----:B------:R1:W-:Y:S01]  /*22620*/  STSM.16.M88.4 [R21+0x14000], R4 ;  /* 0x0140000415007844 */ /* 0x0003e20000000200 */
[----:B0-----:R-:W-:-:S03]  /*22630*/  MOV R3, R0 ;  /* 0x0000000000037202 */ /* 0x001fc60000000f00 */
[----:B------:R-:W4:Y:S04]  /*22640*/  LDL.LU R0, [R1+0x2b8] ;  /* 0x0002b80001007983 */ /* 0x000f280000300800 */
[----:B-1----:R-:W3:Y:S04]  /*22650*/  LDL.LU R4, [R1+0x264] ;  /* 0x0002640001047983 */ /* 0x002ee80000300800 */
[----:B------:R-:W5:Y:S04]  /*22660*/  LDL.LU R5, [R1+0x268] ;  /* 0x0002680001057983 */ /* 0x000f680000300800 */
[----:B------:R-:W2:Y:S04]  /*22670*/  LDL.LU R6, [R1+0x26c] ;  /* 0x00026c0001067983 */ /* 0x000ea80000300800 */
[----:B------:R-:W2:Y:S04]  /*22680*/  LDL.LU R7, [R1+0x2b0] ;  /* 0x0002b00001077983 */ /* 0x000ea80000300800 */
[----:B------:R0:W-:Y:S04]  /*22690*/  STSM.16.M88.4 [R21+0x14080], R8 ;  /* 0x0140800815007844 */ /* 0x0001e80000000200 */
[----:B------:R-:W-:Y:S04]  /*226a0*/  STSM.16.M88.4 [R21+0x15000], R12 ;  /* 0x0150000c15007844 */ /* 0x000fe80000000200 */
[----:B------:R1:W-:Y:S01]  /*226b0*/  STSM.16.M88.4 [R21+0x15080], R16 ;  /* 0x0150801015007844 */ /* 0x0003e20000000200 */
[----:B------:R-:W-:Y:S06]  /*226c0*/  BAR.SYNC.DEFER_BLOCKING 0x0 ;  /* 0x0000000000007b1d */ /* 0x000fec0000010000 */
[----:B0-----:R-:W4:Y:S04]  /*226d0*/  LDL.LU R11, [R1+0x260] ;  /* 0x00026000010b7983 */ /* 0x001f280000300800 */
[----:B-1----:R-:W4:Y:S04]  /*226e0*/  LDL R19, [R1+0x1ac] ;  /* 0x0001ac0001137983 */ /* 0x002f280000100800 */
[----:B------:R-:W0:Y:S04]  /*226f0*/  LDSM.16.M88.4 R24, [R3+UR6+0x2000] ;  /* 0x002000060318783b */ /* 0x000e280008000200 */
[----:B------:R-:W1:Y:S04]  /*22700*/  LDSM.16.M88.4 R12, [R3+UR6] ;  /* 0x00000006030c783b */ /* 0x000e680008000200 */
[----:B0-----:R-:W-:Y:S04]  /*22710*/  STL [R1+0x1dd0], R26 ;  /* 0x001dd01a01007387 */ /* 0x001fe80000100800 */
[----:B-1----:R-:W-:Y:S04]  /*22720*/  STL.64 [R1+0x20], R12 ;  /* 0x0000200c01007387 */ /* 0x002fe80000100a00 */
[----:B------:R-:W-:Y:S04]  /*22730*/  STL.64 [R1+0x28], R14 ;  /* 0x0000280e01007387 */ /* 0x000fe80000100a00 */
[----:B------:R-:W0:Y:S04]  /*22740*/  LDSM.16.M88.4 R12, [R3+UR6+0x4000] ;  /* 0x00400006030c783b */ /* 0x000e280008000200 */
[----:B------:R-:W-:Y:S04]  /*22750*/  STL [R1+0x1dcc], R27 ;  /* 0x001dcc1b01007387 */ /* 0x000fe80000100800 */
        /* <DEDUP_REMOVED lines=8> */
[----:B------:R-:W0:Y:S01]  /*227e0*/  LDSM.16.M88.4 R12, [R3+UR6+0xa000] ;  /* 0x00a00006030c783b */ /* 0x000e220008000200 */
[C---:B---3--:R-:W-:Y:S01]  /*227f0*/  FMUL R9, R28.reuse, R4 ;  /* 0x000000041c097220 */ /* 0x048fe20000400000 */
[----:B--2---:R-:W-:-:S02]  /*22800*/  FMUL R4, R28, R7 ;  /* 0x000000071c047220 */ /* 0x004fc40000400000 */
[----:B------:R-:W2:Y:S01]  /*22810*/  LDL.LU R7, [R1+0x2bc] ;  /* 0x0002bc0001077983 */ /* 0x000ea20000300800 */
[C---:B-----5:R-:W-:Y:S01]  /*22820*/  FMUL R10, R29.reuse, R5 ;  /* 0x000000051d0a7220 */ /* 0x060fe20000400000 */
[C---:B------:R-:W-:Y:S01]  /*22830*/  FMUL R5, R28.reuse, R2 ;  /* 0x000000021c057220 */ /* 0x040fe20000400000 */
[----:B----4-:R-:W-:Y:S01]  /*22840*/  FMUL R8, R28, R11 ;  /* 0x0000000b1c087220 */ /* 0x010fe20000400000 */
[C---:B------:R-:W-:Y:S01]  /*22850*/  FMUL R11, R29.reuse, R6 ;  /* 0x000000061d0b7220 */ /* 0x040fe20000400000 */
[----:B------:R-:W-:Y:S01]  /*22860*/  FMUL R6, R29, R0 ;  /* 0x000000001d067220 */ /* 0x000fe20000400000 */
[----:B------:R-:W1:Y:S04]  /*22870*/  LDSM.16.M88.4 R20, [R19+UR6+0x14000] ;  /* 0x014000061314783b */ /* 0x000e680008000200 */
[----:B--2---:R-:W-:Y:S04]  /*22880*/  STL.64 [R1+0x1e50], R6 ;  /* 0x001e500601007387 */ /* 0x004fe80000100a00 */
[----:B------:R2:W-:Y:S04]  /*22890*/  STL.64 [R1+0x1e48], R4 ;  /* 0x001e480401007387 */ /* 0x0005e80000100a00 */
[----:B--2---:R-:W1:Y:S04]  /*228a0*/  LDL.LU.64 R4, [R1+0x20] ;  /* 0x0000200001047983 */ /* 0x004e680000300a00 */
[----:B0-----:R0:W-:Y:S04]  /*228b0*/  STL.64 [R1+0x90], R12 ;  /* 0x0000900c01007387 */ /* 0x0011e80000100a00 */
[----:B------:R-:W-:Y:S04]  /*228c0*/  STL.64 [R1+0x98], R14 ;  /* 0x0000980e01007387 */ /* 0x000fe80000100a00 */
[----:B0-----:R-:W2:Y:S01]  /*228d0*/  LDL.LU R12, [R1+0x300] ;  /* 0x00030000010c7983 */ /* 0x001ea20000300800 */
[----:B------:R-:W-:-:S03]  /*228e0*/  MOV R18, R13 ;  /* 0x0000000d00127202 */ /* 0x000fc60000000f00 */
[----:B------:R-:W3:Y:S04]  /*228f0*/  LDL.LU R2, [R1+0x304] ;  /* 0x0003040001027983 */ /* 0x000ee80000300800 */
[----:B------:R-:W4:Y:S04]  /*22900*/  LDL.LU R0, [R1+0x308] ;  /* 0x0003080001007983 */ /* 0x000f280000300800 */
[----:B------:R-:W-:Y:S01]  /*22910*/  STL [R1+0x1e1c], R18 ;  /* 0x001e1c1201007387 */ /* 0x000fe20000100800 */
[----:B-1----:R-:W-:Y:S01]  /*22920*/  HMMA.16816.F32.BF16 R8, R20, R4, R8 ;  /* 0x000000041408723c */ /* 0x002fe20000041808 */
[----:B------:R-:W-:Y:S01]  /*22930*/  IMAD.MOV.U32 R26, RZ, RZ, R4 ;  /* 0x000000ffff1a7224 */ /* 0x000fe200078e0004 */
[----:B------:R-:W-:-:S15]  /*22940*/  MOV R27, R5 ;  /* 0x00000005001b7202 */ /* 0x000fde0000000f00 */
[----:B------:R-:W-:Y:S02]  /*22950*/  NOP ;  /* 0x0000000000007918 */ /* 0x000fe40000000000 */
[----:B------:R-:W-:Y:S04]  /*22960*/  STL.64 [R1+0xf0], R8 ;  /* 0x0000f00801007387 */ /* 0x000fe80000100a00 */
[----:B------:R0:W-:Y:S04]  /*22970*/  STL.64 [R1+0xf8], R10 ;  /* 0x0000f80a01007387 */ /* 0x0001e80000100a00 */
[----:B------:R-:W5:Y:S04]  /*22980*/  LDL.LU.64 R6, [R1+0x1e50] ;  /* 0x001e500001067983 */ /* 0x000f680000300a00 */
[----:B------:R-:W5:Y:S04]  /*22990*/  LDL.LU.64 R4, [R1+0x1e48] ;  /* 0x001e480001047983 */ /* 0x000f680000300a00 */
[----:B0-----:R-:W5:Y:S04]  /*229a0*/  LDL.LU R11, [R1+0x30c] ;  /* 0x00030c00010b7983 */ /* 0x001f680000300800 */
[----:B------:R-:W5:Y:S04]  /*229b0*/  LDL.LU R17, [R1+0x574] ;  /* 0x0005740001117983 */ /* 0x000f680000300800 */
[----:B------:R-:W5:Y:S01]  /*229c0*/  LDL R16, [R1+0x278] ;  /* 0x0002780001107983 */ /* 0x000f620000100800 */
[----:B------:R-:W-:Y:S01]  /*229d0*/  MOV R18, R3 ;  /* 0x0000000300127202 */ /* 0x000fe20000000f00 */
[----:B--2---:R-:W-:-:S02]  /*229e0*/  FMUL R8, R28, R12 ;  /* 0x0000000c1c087220 */ /* 0x004fc40000400000 */
[----:B------:R-:W2:Y:S04]  /*229f0*/  LDL R3, [R1+0x27c] ;  /* 0x00027c0001037983 */ /* 0x000ea80000100800 */
[----:B------:R-:W0:Y:S04]  /*22a00*/  LDSM.16.M88.4 R12, [R18+UR6+0xc000] ;  /* 0x00c00006120c783b */ /* 0x000e280008000200 */
[----:B------:R1:W-:Y:S01]  /*22a10*/  STL [R1+0x1e40], R19 ;  /* 0x001e401301007387 */ /* 0x0003e20000100800 */
[----:B---3--:R-:W-:Y:S01]  /*22a20*/  FMUL R9, R28, R2 ;  /* 0x000000021c097220 */ /* 0x008fe20000400000 */
[----:B----4-:R-:W-:Y:S01]  /*22a30*/  FMUL R10, R29, R0 ;  /* 0x000000001d0a7220 */ /* 0x010fe20000400000 */
[----:B0-----:R-:W-:-:S02]  /*22a40*/  MOV R2, R12 ;  /* 0x0000000c00027202 */ /* 0x001fc40000000f00 */
[----:B------:R-:W-:Y:S01]  /*22a50*/  MOV R0, R13 ;  /* 0x0000000d00007202 */ /* 0x000fe20000000f00 */
[----:B-----5:R-:W-:-:S07]  /*22a60*/  FMUL R7, R29, R7 ;  /* 0x000000071d077220 */ /* 0x020fce0000400000 */
[----:B------:R-:W-:Y:S01]  /*22a70*/  HMMA.16816.F32.BF16 R4, R20, R24, R4 ;  /* 0x000000181404723c */ /* 0x000fe20000041804 */
[----:B------:R0:W-:Y:S04]  /*22a80*/  STL.64 [R1+0x1e38], R16 ;  /* 0x001e381001007387 */ /* 0x0001e80000100a00 */
[----:B-1----:R-:W3:Y:S04]  /*22a90*/  LDL.LU R19, [R1+0x310] ;  /* 0x0003100001137983 */ /* 0x002ee80000300800 */
[----:B0-----:R-:W4:Y:S04]  /*22aa0*/  LDL.LU R17, [R1+0x314] ;  /* 0x0003140001117983 */ /* 0x001f280000300800 */
[----:B------:R-:W5:Y:S04]  /*22ab0*/  LDL.LU R16, [R1+0x318] ;  /* 0x0003180001107983 */ /* 0x000f680000300800 */
[----:B------:R-:W-:Y:S04]  /*22ac0*/  STL.64 [R1+0x70], R12 ;  /* 0x0000700c01007387 */ /* 0x000fe80000100a00 */
[----:B------:R-:W-:Y:S04]  /*22ad0*/  STL.64 [R1+0x78], R14 ;  /* 0x0000780e01007387 */ /* 0x000fe80000100a00 */
[----:B------:R-:W-:Y:S04]  /*22ae0*/  STL [R1+0x1e20], R2 ;  /* 0x001e200201007387 */ /* 0x000fe80000100800 */
[----:B------:R-:W-:Y:S04]  /*22af0*/  STL [R1+0x1dd8], R24 ;  /* 0x001dd81801007387 */ /* 0x000fe80000100800 */
[----:B------:R-:W-:Y:S04]  /*22b00*/  STL [R1+0x1dd4], R25 ;  /* 0x001dd41901007387 */ /* 0x000fe80000100800 */
[----:B------:R-:W-:Y:S04]  /*22b10*/  STL.64 [R1+0xe0], R4 ;  /* 0x0000e00401007387 */ /* 0x000fe80000100a00 */
[----:B------:R0:W-:Y:S04]  /*22b20*/  STL.64 [R1+0xe8], R6 ;  /* 0x0000e80601007387 */ /* 0x0001e80000100a00 */
[----:B0-----:R-:W2:Y:S04]  /*22b30*/  LDL.LU R7, [R1+0x31c] ;  /* 0x00031c0001077983 */ /* 0x001ea80000300800 */
[----:B------:R-:W2:Y:S04]  /*22b40*/  LDL.LU R12, [R1+0x320] ;  /* 0x00032000010c7983 */ /* 0x000ea80000300800 */
[----:B------:R-:W2:Y:S04]  /*22b50*/  LDL.LU R13, [R1+0x324] ;  /* 0x00032400010d7983 */ /* 0x000ea80000300800 */
[----:B------:R-:W2:Y:S04]  /*22b60*/  LDL.LU R14, [R1+0x328] ;  /* 0x00032800010e7983 */ /* 0x000ea80000300800 */
[----:B------:R-:W2:Y:S01]  /*22b70*/  LDL.LU R15, [R1+0x32c] ;  /* 0x00032c00010f7983 */ /* 0x000ea20000300800 */
[----:B------:R-:W-:-:S03]  /*22b80*/  FMUL R11, R29, R11 ;  /* 0x0000000b1d0b7220 */ /* 0x000fc60000400000 */
[----:B--2---:R-:W-:Y:S04]  /*22b90*/  STL.64 [R1+0x1e30], R14 ;  /* 0x001e300e01007387 */ /* 0x004fe80000100a00 */
[----:B------:R0:W-:Y:S04]  /*22ba0*/  STL.64 [R1+0x1e28], R12 ;  /* 0x001e280c01007387 */ /* 0x0001e80000100a00 */
[----:B0-----:R-:W2:Y:S01]  /*22bb0*/  LDL.LU.64 R12, [R1+0x30] ;  /* 0x00003000010c7983 */ /* 0x001ea20000300a00 */
[C---:B---3--:R-:W-:Y:S01]  /*22bc0*/  FMUL R4, R28.reuse, R19 ;  /* 0x000000131c047220 */ /* 0x048fe20000400000 */
[----:B----4-:R-:W-:Y:S01]  /*22bd0*/  FMUL R5, R28, R17 ;  /* 0x000000111c057220 */ /* 0x010fe20000400000 */
[----:B-----5:R-:W-:-:S02]  /*22be0*/  FMUL R6, R29, R16 ;  /* 0x000000101d067220 */ /* 0x020fc40000400000 */
[----:B------:R-:W0:Y:S04]  /*22bf0*/  LDSM.16.M88.4 R16, [R18+UR6+0xe000] ;  /* 0x00e000061210783b */ /* 0x000e280008000200 */
[----:B0-----:R-:W-:Y:S04]  /*22c00*/  STL.64 [R1+0x60], R16 ;  /* 0x0000601001007387 */ /* 0x001fe80000100a00 */
[----:B------:R0:W-:Y:S01]  /*22c10*/  STL.64 [R1+0x68], R18 ;  /* 0x0000681201007387 */ /* 0x0001e20000100a00 */
[----:B------:R-:W-:Y:S02]  /*22c20*/  MOV R2, R16 ;  /* 0x0000001000027202 */ /* 0x000fe40000000f00 */
[----:B0-----:R-:W-:Y:S01]  /*22c30*/  MOV R18, R17 ;  /* 0x0000001100127202 */ /* 0x001fe20000000f00 */
[----:B------:R-:W3:Y:S04]  /*22c40*/  LDL.LU R19, [R1+0x1e40] ;  /* 0x001e400001137983 */ /* 0x000ee80000300800 */
[----:B------:R-:W4:Y:S01]  /*22c50*/  LDL.LU.64 R16, [R1+0x1e38] ;  /* 0x001e380001107983 */ /* 0x000f220000300a00 */
[----:B--2---:R-:W-:Y:S01]  /*22c60*/  HMMA.16816.F32.BF16 R8, R20, R12, R8 ;  /* 0x0000000c1408723c */ /* 0x004fe20000041808 */
[----:B------:R-:W-:Y:S01]  /*22c70*/  IMAD.MOV.U32 R24, RZ, RZ, R12 ;  /* 0x000000ffff187224 */ /* 0x000fe200078e000c */
[----:B------:R-:W-:-:S15]  /*22c80*/  MOV R25, R13 ;  /* 0x0000000d00197202 */ /* 0x000fde0000000f00 */
[----:B------:R-:W-:Y:S02]  /*22c90*/  NOP ;  /* 0x0000000000007918 */ /* 0x000fe40000000000 */
[----:B------:R-:W-:Y:S04]  /*22ca0*/  STL.64 [R1+0xd0], R8 ;  /* 0x0000d00801007387 */ /* 0x000fe80000100a00 */
[----:B------:R0:W-:Y:S04]  /*22cb0*/  STL.64 [R1+0xd8], R10 ;  /* 0x0000d80a01007387 */ /* 0x0001e80000100a00 */
[----:B------:R-:W2:Y:S04]  /*22cc0*/  LDL.LU.64 R14, [R1+0x1e30] ;  /* 0x001e3000010e7983 */ /* 0x000ea80000300a00 */
[----:B------:R-:W5:Y:S04]  /*22cd0*/  LDL.LU.64 R12, [R1+0x1e28] ;  /* 0x001e2800010c7983 */ /* 0x000f680000300a00 */
[----:B0-----:R-:W4:Y:S04]  /*22ce0*/  LDL.LU R11, [R1+0x578] ;  /* 0x00057800010b7983 */ /* 0x001f280000300800 */
[----:B------:R-:W-:Y:S04]  /*22cf0*/  STL.64 [R1+0x1de8], R26 ;  /* 0x001de81a01007387 */ /* 0x000fe80000100a00 */
[----:B------:R0:W-:Y:S04]  /*22d00*/  STL.64 [R1+0x1de0], R24 ;  /* 0x001de01801007387 */ /* 0x0001e80000100a00 */
[----:B0-----:R-:W2:Y:S01]  /*22d10*/  LDL.64 R24, [R1+0x50] ;  /* 0x0000500001187983 */ /* 0x001ea20000100a00 */
[----:B------:R-:W-:-:S07]  /*22d20*/  FMUL R7, R29, R7 ;  /* 0x000000071d077220 */ /* 0x000fce0000400000 */
[----:B--2---:R-:W-:Y:S01]  /*22d30*/  HMMA.16816.F32.BF16 R4, R20, R24, R4 ;  /* 0x000000181404723c */ /* 0x004fe20000041804 */
[----:B------:R-:W-:-:S15]  /*22d40*/  MOV R24, R2 ;  /* 0x0000000200187202 */ /* 0x000fde0000000f00 */
[----:B------:R-:W-:-:S03]  /*22d50*/  NOP ;  /* 0x0000000000007918 */ /* 0x000fc60000000000 */
[----:B------:R0:W-:Y:S04]  /*22d60*/  STL.64 [R1+0xc0], R4 ;  /* 0x0000c00401007387 */ /* 0x0001e80000100a00 */
[----:B------:R1:W-:Y:S04]  /*22d70*/  STL.64 [R1+0xc8], R6 ;  /* 0x0000c80601007387 */ /* 0x0003e80000100a00 */
[----:B------:R-:W2:Y:S01]  /*22d80*/  LDL.LU R2, [R1+0x1e20] ;  /* 0x001e200001027983 */ /* 0x000ea20000300800 */
[----:B----4-:R-:W-:-:S03]  /*22d90*/  FADD R16, -R16, R11 ;  /* 0x0000000b10107221 */ /* 0x010fc60000000100 */
[----:B---3--:R-:W3:Y:S01]  /*22da0*/  LDSM.16.M88.4 R8, [R19+UR6+0x15000] ;  /* 0x015000061308783b */ /* 0x008ee20008000200 */
[----:B------:R-:W-:Y:S01]  /*22db0*/  FADD R3, -R3, R17 ;  /* 0x0000001103037221 */ /* 0x000fe20000000100 */
[----:B------:R-:W-:Y:S02]  /*22dc0*/  MOV R17, R25 ;  /* 0x0000001900117202 */ /* 0x000fe40000000f00 */
[----:B------:R-:W-:Y:S02]  /*22dd0*/  MOV R25, R18 ;  /* 0x0000001200197202 */ /* 0x000fe40000000f00 */
[----:B------:R-:W4:Y:S04]  /*22de0*/  LDL.LU R18, [R1+0x1e1c] ;  /* 0x001e1c0001127983 */ /* 0x000f280000300800 */
[----:B0-----:R-:W4:Y:S04]  /*22df0*/  LDL.LU R4, [R1+0x330] ;  /* 0x0003300001047983 */ /* 0x001f280000300800 */
[----:B------:R-:W4:Y:S04]  /*22e00*/  LDL.LU R5, [R1+0x334] ;  /* 0x0003340001057983 */ /* 0x000f280000300800 */
[----:B-1----:R-:W4:Y:S04]  /*22e10*/  LDL.LU R6, [R1+0x338] ;  /* 0x0003380001067983 */ /* 0x002f280000300800 */
[----:B------:R-:W-:Y:S04]  /*22e20*/  STL [R1+0x1e18], R19 ;  /* 0x001e181301007387 */ /* 0x000fe80000100800 */
[----:B------:R0:W-:Y:S04]  /*22e30*/  STL.64 [R1+0x1e10], R16 ;  /* 0x001e101001007387 */ /* 0x0001e80000100a00 */
[----:B0-----:R-:W4:Y:S04]  /*22e40*/  LDL.64 R16, [R1+0x40] ;  /* 0x0000400001107983 */ /* 0x001f280000100a00 */
[----:B---3--:R-:W-:Y:S04]  /*22e50*/  STL.64 [R1+0x1df8], R10 ;  /* 0x001df80a01007387 */ /* 0x008fe80000100a00 */
[----:B------:R0:W-:Y:S02]  /*22e60*/  STL.64 [R1+0x1df0], R8 ;  /* 0x001df00801007387 */ /* 0x0001e40000100a00 */
[----:B0-----:R-:W-:Y:S01]  /*22e70*/  IMAD.MOV.U32 R9, RZ, RZ, R0 ;  /* 0x000000ffff097224 */ /* 0x001fe200078e0000 */
[----:B--2---:R-:W-:-:S02]  /*22e80*/  MOV R8, R2 ;  /* 0x0000000200087202 */ /* 0x004fc40000000f00 */
[----:B------:R-:W2:Y:S04]  /*22e90*/  LDL.LU R2, [R1+0x33c] ;  /* 0x00033c0001027983 */ /* 0x000ea80000300800 */
[----:B------:R-:W3:Y:S04]  /*22ea0*/  LDL.LU R0, [R1+0x34c] ;  /* 0x00034c0001007983 */ /* 0x000ee80000300800 */
[----:B------:R-:W2:Y:S04]  /*22eb0*/  LDL.LU R27, [R1+0x350] ;  /* 0x00035000011b7983 */ /* 0x000ea80000300800 */
[----:B------:R-:W2:Y:S04]  /*22ec0*/  LDL.LU R11, [R1+0x354] ;  /* 0x00035400010b7983 */ /* 0x000ea80000300800 */
[----:B------:R-:W2:Y:S01]  /*22ed0*/  LDL.LU R10, [R1+0x358] ;  /* 0x00035800010a7983 */ /* 0x000ea20000300800 */
[C---:B-----5:R-:W-:Y:S01]  /*22ee0*/  FMUL R12, R28.reuse, R12 ;  /* 0x0000000c1c0c7220 */ /* 0x060fe20000400000 */
[----:B------:R-:W-:Y:S01]  /*22ef0*/  FMUL R13, R28, R13 ;  /* 0x0000000d1c0d7220 */ /* 0x000fe20000400000 */
[C---:B------:R-:W-:Y:S01]  /*22f00*/  FMUL R14, R29.reuse, R14 ;  /* 0x0000000e1d0e7220 */ /* 0x040fe20000400000 */
[----:B------:R-:W-:-:S07]  /*22f10*/  FMUL R15, R29, R15 ;  /* 0x0000000f1d0f7220 */ /* 0x000fce0000400000 */
[----:B----4-:R-:W-:Y:S01]  /*22f20*/  HMMA.16816.F32.BF16 R12, R20, R16, R12 ;  /* 0x00000010140c723c */ /* 0x010fe2000004180c */
[----:B--2---:R0:W-:Y:S04]  /*22f30*/  STL.64 [R1+0x1e08], R10 ;  /* 0x001e080a01007387 */ /* 0x0041e80000100a00 */
[----:B0-----:R-:W2:Y:S04]  /*22f40*/  LDL.LU R10, [R1+0x344] ;  /* 0x00034400010a7983 */ /* 0x001ea80000300800 */
[----:B------:R-:W4:Y:S04]  /*22f50*/  LDL.LU R11, [R1+0x348] ;  /* 0x00034800010b7983 */ /* 0x000f280000300800 */
[----:B------:R0:W-:Y:S04]  /*22f60*/  STL.64 [R1+0x1e00], R8 ;  /* 0x001e000801007387 */ /* 0x0001e80000100a00 */
[----:B0-----:R-:W5:Y:S04]  /*22f70*/  LDL R8, [R1+0x90] ;  /* 0x0000900001087983 */ /* 0x001f680000100800 */
[----:B------:R-:W3:Y:S01]  /*22f80*/  LDL.LU R19, [R1+0x1e18] ;  /* 0x001e180001137983 */ /* 0x000ee20000300800 */
[----:B------:R-:W-:-:S03]  /*22f90*/  MOV R9, R18 ;  /* 0x0000001200097202 */ /* 0x000fc60000000f00 */
[----:B------:R-:W-:Y:S01]  /*22fa0*/  STL.64 [R1+0xb0], R12 ;  /* 0x0000b00c01007387 */ /* 0x000fe20000100a00 */
[----:B------:R-:W-:-:S03]  /*22fb0*/  MOV R18, R17 ;  /* 0x0000001100127202 */ /* 0x000fc60000000f00 */
[----:B------:R0:W-:Y:S04]  /*22fc0*/  STL.64 [R1+0xb8], R14 ;  /* 0x0000b80e01007387 */ /* 0x0001e80000100a00 */
[----:B------:R-:W3:Y:S01]  /*22fd0*/  LDL.LU.64 R16, [R1+0x1e10] ;  /* 0x001e100001107983 */ /* 0x000ee20000300a00 */
[C---:B------:R-:W-:Y:S01]  /*22fe0*/  FMUL R4, R28.reuse, R4 ;  /* 0x000000041c047220 */ /* 0x040fe20000400000 */
[C---:B------:R-:W-:Y:S01]  /*22ff0*/  FMUL R5, R28.reuse, R5 ;  /* 0x000000051c057220 */ /* 0x040fe20000400000 */
[C---:B------:R-:W-:Y:S01]  /*23000*/  FMUL R6, R29.reuse, R6 ;  /* 0x000000061d067220 */ /* 0x040fe20000400000 */
[C---:B------:R-:W-:Y:S01]  /*23010*/  FMUL R7, R29.reuse, R2 ;  /* 0x000000021d077220 */ /* 0x040fe20000400000 */
[----:B0-----:R-:W3:Y:S04]  /*23020*/  LDL.LU R15, [R1+0x340] ;  /* 0x00034000010f7983 */ /* 0x001ee80000300800 */
[----:B------:R-:W3:Y:S01]  /*23030*/  LDL.LU R26, [R1+0x35c] ;  /* 0x00035c00011a7983 */ /* 0x000ee20000300800 */
[C---:B--2---:R-:W-:Y:S01]  /*23040*/  FMUL R13, R28.reuse, R10 ;  /* 0x0000000a1c0d7220 */ /* 0x044fe20000400000 */
[C---:B----4-:R-:W-:Y:S01]  /*23050*/  FMUL R14, R29.reuse, R11 ;  /* 0x0000000b1d0e7220 */ /* 0x050fe20000400000 */
[----:B-----5:R-:W-:Y:S01]  /*23060*/  HMMA.16816.F32.BF16 R4, R20, R8, R4 ;  /* 0x000000081404723c */ /* 0x020fe20000041804 */
[----:B---3--:R-:W-:Y:S04]  /*23070*/  STL [R1+0x1dc8], R19 ;  /* 0x001dc81301007387 */ /* 0x008fe80000100800 */
[----:B------:R-:W2:Y:S04]  /*23080*/  LDL.LU.64 R10, [R1+0x1e08] ;  /* 0x001e0800010a7983 */ /* 0x000ea80000300a00 */
[----:B------:R-:W3:Y:S01]  /*23090*/  LDL.LU.64 R8, [R1+0x1e00] ;  /* 0x001e000001087983 */ /* 0x000ee20000300a00 */
[----:B------:R-:W-:Y:S01]  /*230a0*/  FMUL R12, R28, R15 ;  /* 0x0000000f1c0c7220 */ /* 0x000fe20000400000 */
[----:B------:R-:W-:Y:S01]  /*230b0*/  FMUL R15, R29, R0 ;  /* 0x000000001d0f7220 */ /* 0x000fe20000400000 */
[----:B------:R-:W-:-:S07]  /*230c0*/  FMUL R3, R3, 1.4426950216293334961 ;  /* 0x3fb8aa3b03037820 */ /* 0x000fce0000400000 */
[----:B------:R0:W-:Y:S04]  /*230d0*/  STL.64 [R1+0xa0], R4 ;  /* 0x0000a00401007387 */ /* 0x0001e80000100a00 */
[----:B------:R1:W-:Y:S01]  /*230e0*/  STL.64 [R1+0xa8], R6 ;  /* 0x0000a80601007387 */ /* 0x0003e20000100a00 */
[----:B------:R4:W5:Y:S02]  /*230f0*/  MUFU.EX2 R2, R3 ;  /* 0x0000000300027308 */ /* 0x0009640000000800 */
[----:B----4-:R-:W-:Y:S01]  /*23100*/  FMUL R3, R16, 1.4426950216293334961 ;  /* 0x3fb8aa3b10037820 */ /* 0x010fe20000400000 */
[----:B0-----:R-:W-:Y:S01]  /*23110*/  FMUL R4, R28, R27 ;  /* 0x0000001b1c047220 */ /* 0x001fe20000400000 */
[----:B-1----:R-:W-:-:S04]  /*23120*/  FMUL R7, R29, R26 ;  /* 0x0000001a1d077220 */ /* 0x002fc80000400000 */
[----:B------:R0:W1:Y:S01]  /*23130*/  MUFU.EX2 R0, R3 ;  /* 0x0000000300007308 */ /* 0x0000620000000800 */
[C---:B---3--:R-:W-:Y:S01]  /*23140*/  HMMA.16816.F32.BF16 R12, R20.reuse, R8, R12 ;  /* 0x00000008140c723c */ /* 0x048fe2000004180c */
[----:B--2---:R-:W-:Y:S01]  /*23150*/  FMUL R5, R28, R11 ;  /* 0x0000000b1c057220 */ /* 0x004fe20000400000 */
[----:B------:R-:W-:Y:S02]  /*23160*/  FMUL R6, R29, R10 ;  /* 0x0000000a1d067220 */ /* 0x000fe40000400000 */
[----:B------:R-:W2:Y:S04]  /*23170*/  LDL.LU.64 R10, [R1+0x1df8] ;  /* 0x001df800010a7983 */ /* 0x000ea80000300a00 */
[----:B------:R-:W2:Y:S01]  /*23180*/  LDL.LU.64 R8, [R1+0x1df0] ;  /* 0x001df00001087983 */ /* 0x000ea20000300a00 */
[----:B------:R-:W-:Y:S10]  /*23190*/  HMMA.16816.F32.BF16 R20, R20, R24, R4 ;  /* 0x000000181414723c */ /* 0x000ff40000041804 */
[----:B------:R-:W-:Y:S04]  /*231a0*/  STL.64 [R1+0x80], R12 ;  /* 0x0000800c01007387 */ /* 0x000fe80000100a00 */
[----:B------:R3:W-:Y:S04]  /*231b0*/  STL.64 [R1+0x88], R14 ;  /* 0x0000880e01007387 */ /* 0x0007e80000100a00 */
[----:B---3--:R-:W3:Y:S04]  /*231c0*/  LDL.LU R14, [R1+0x36c] ;  /* 0x00036c00010e7983 */ /* 0x008ee80000300800 */
[----:B------:R-:W4:Y:S04]  /*231d0*/  LDL.LU R15, [R1+0x370] ;  /* 0x00037000010f7983 */ /* 0x000f280000300800 */
[----:B------:R-:W2:Y:S04]  /*231e0*/  LDL.LU R28, [R1+0x374] ;  /* 0x00037400011c7983 */ /* 0x000ea80000300800 */
[----:B------:R-:W2:Y:S04]  /*231f0*/  LDL.LU R19, [R1+0x378] ;  /* 0x0003780001137983 */ /* 0x000ea80000300800 */
[----:B0-----:R-:W2:Y:S04]  /*23200*/  LDL.LU R3, [R1+0x37c] ;  /* 0x00037c0001037983 */ /* 0x001ea80000300800 */
[----:B------:R-:W1:Y:S04]  /*23210*/  LDL.LU R29, [R1+0x368] ;  /* 0x00036800011d7983 */ /* 0x000e680000300800 */
[----:B------:R-:W2:Y:S04]  /*23220*/  LDL.LU.64 R26, [R1+0x1de8] ;  /* 0x001de800011a7983 */ /* 0x000ea80000300a00 */
[----:B------:R-:W2:Y:S04]  /*23230*/  LDL.LU.64 R24, [R1+0x1de0] ;  /* 0x001de00001187983 */ /* 0x000ea80000300a00 */
[----:B------:R-:W5:Y:S04]  /*23240*/  LDL.LU R6, [R1+0x360] ;  /* 0x0003600001067983 */ /* 0x000f680000300800 */
[----:B------:R-:W3:Y:S04]  /*23250*/  LDL.LU R7, [R1+0x364] ;  /* 0x0003640001077983 */ /* 0x000ee80000300800 */
[----:B------:R-:W3:Y:S01]  /*23260*/  LDL.LU R16, [R1+0x50] ;  /* 0x0000500001107983 */ /* 0x000ee20000300800 */
[----:B--2---:R-:W-:-:S02]  /*23270*/  MOV R12, R24 ;  /* 0x00000018000c7202 */ /* 0x004fc40000000f00 */
[----:B------:R-:W-:Y:S01]  /*23280*/  MOV R13, R25 ;  /* 0x00000019000d7202 */ /* 0x000fe20000000f00 */
[----:B------:R-:W2:Y:S04]  /*23290*/  LDL.LU R24, [R1+0x1dd8] ;  /* 0x001dd80001187983 */ /* 0x000ea80000300800 */
[----:B------:R-:W2:Y:S04]  /*232a0*/  LDL.LU R25, [R1+0x1dd4] ;  /* 0x001dd40001197983 */ /* 0x000ea80000300800 */
[----:B------:R-:W-:Y:S04]  /*232b0*/  STL.64 [R1+0x1d60], R22 ;  /* 0x001d601601007387 */ /* 0x000fe80000100a00 */
[----:B------:R0:W-:Y:S01]  /*232c0*/  STL.64 [R1+0x1d58], R20 ;  /* 0x001d581401007387 */ /* 0x0001e20000100a00 */
[C---:B-----5:R-:W-:Y:S01]  /*232d0*/  FMUL R4, R2.reuse, R6 ;  /* 0x0000000602047220 */ /* 0x060fe20000400000 */
[----:B---3--:R-:W-:Y:S01]  /*232e0*/  FMUL R5, R2, R7 ;  /* 0x0000000702057220 */ /* 0x008fe20000400000 */
[C---:B-1----:R-:W-:Y:S01]  /*232f0*/  FMUL R6, R0.reuse, R29 ;  /* 0x0000001d00067220 */ /* 0x042fe20000400000 */
[----:B------:R-:W-:Y:S01]  /*23300*/  FMUL R7, R0, R14 ;  /* 0x0000000e00077220 */ /* 0x000fe20000400000 */
[----:B0-----:R-:W-:Y:S01]  /*23310*/  MOV R20, R26 ;  /* 0x0000001a00147202 */ /* 0x001fe20000000f00 */
[----:B------:R-:W-:Y:S01]  /*23320*/  IMAD.MOV.U32 R21, RZ, RZ, R27 ;  /* 0x000000ffff157224 */ /* 0x000fe200078e001b */
[----:B------:R-:W3:Y:S04]  /*23330*/  LDL.LU R26, [R1+0x1dd0] ;  /* 0x001dd000011a7983 */ /* 0x000ee80000300800 */
[----:B------:R-:W3:Y:S02]  /*23340*/  LDL.LU R27, [R1+0x1dcc] ;  /* 0x001dcc00011b7983 */ /* 0x000ee40000300800 */
[----:B------:R-:W-:Y:S01]  /*23350*/  HMMA.16816.F32.BF16 R20, R8, R20, R4 ;  /* 0x000000140814723c */ /* 0x000fe20000041804 */
[C---:B------:R-:W-:Y:S01]  /*23360*/  FMUL R5, R2.reuse, R28 ;  /* 0x0000001c02057220 */ /* 0x040fe20000400000 */
[----:B----4-:R-:W-:-:S15]  /*23370*/  FMUL R4, R2, R15 ;  /* 0x0000000f02047220 */ /* 0x010fde0000400000 */
[----:B------:R-:W-:Y:S02]  /*23380*/  NOP ;  /* 0x0000000000007918 */ /* 0x000fe40000000000 */
[----:B------:R0:W-:Y:S04]  /*23390*/  STL.64 [R1+0x10], R20 ;  /* 0x0000101401007387 */ /* 0x0001e80000100a00 */
[----:B------:R1:W-:Y:S04]  /*233a0*/  STL.64 [R1+0x18], R22 ;  /* 0x0000181601007387 */ /* 0x0003e80000100a00 */
[----:B------:R-:W4:Y:S04]  /*233b0*/  LDL.LU R28, [R1+0x384] ;  /* 0x00038400011c7983 */ /* 0x000f280000300800 */
[----:B------:R-:W5:Y:S04]  /*233c0*/  LDL.LU R15, [R1+0x388] ;  /* 0x00038800010f7983 */ /* 0x000f680000300800 */
[----:B------:R-:W2:Y:S04]  /*233d0*/  LDL.LU R14, [R1+0x38c] ;  /* 0x00038c00010e7983 */ /* 0x000ea80000300800 */
[----:B0-----:R-:W2:Y:S04]  /*233e0*/  LDL.LU.64 R20, [R1+0x70] ;  /* 0x0000700001147983 */ /* 0x001ea80000300a00 */
[----:B-1----:R-:W2:Y:S01]  /*233f0*/  LDL.LU.64 R22, [R1+0x78] ;  /* 0x0000780001167983 */ /* 0x002ea20000300a00 */
[C---:B------:R-:W-:Y:S01]  /*23400*/  FMUL R6, R0.reuse, R19 ;  /* 0x0000001300067220 */ /* 0x040fe20000400000 */
[----:B------:R-:W-:-:S02]  /*23410*/  FMUL R7, R0, R3 ;  /* 0x0000000300077220 */ /* 0x000fc40000400000 */
[----:B--2---:R0:W-:Y:S04]  /*23420*/  STL.64 [R1+0x1dc0], R22 ;  /* 0x001dc01601007387 */ /* 0x0041e80000100a00 */
[----:B0-----:R-:W2:Y:S04]  /*23430*/  LDL.LU R23, [R1+0x380] ;  /* 0x0003800001177983 */ /* 0x001ea80000300800 */
[----:B------:R0:W-:Y:S04]  /*23440*/  STL.64 [R1+0x1db8], R20 ;  /* 0x001db81401007387 */ /* 0x0001e80000100a00 */
[----:B0-----:R-:W2:Y:S04]  /*23450*/  LDL.LU R20, [R1+0x40] ;  /* 0x0000400001147983 */ /* 0x001ea80000300800 */
[----:B------:R-:W2:Y:S04]  /*23460*/  LDL.LU R22, [R1+0x390] ;  /* 0x0003900001167983 */ /* 0x000ea80000300800 */
[----:B------:R-:W2:Y:S01]  /*23470*/  LDL.LU R19, [R1+0x394] ;  /* 0x0003940001137983 */ /* 0x000ea20000300800 */
[----:B------:R-:W-:Y:S01]  /*23480*/  HMMA.16816.F32.BF16 R4, R8, R24, R4 ;  /* 0x000000180804723c */ /* 0x000fe20000041804 */
[----:B------:R-:W-:-:S02]  /*23490*/  MOV R21, R18 ;  /* 0x0000001200157202 */ /* 0x000fc40000000f00 */
[----:B------:R-:W2:Y:S04]  /*234a0*/  LDL.LU R18, [R1+0x398] ;  /* 0x0003980001127983 */ /* 0x000ea80000300800 */
[----:B------:R-:W2:-:S12]  /*234b0*/  LDL.LU R3, [R1+0x39c] ;  /* 0x00039c0001037983 */ /* 0x000e980000300800 */
[----:B------:R-:W-:Y:S04]  /*234c0*/  STL.64 [R1], R4 ;  /* 0x0000000401007387 */ /* 0x000fe80000100a00 */
[----:B------:R5:W-:Y:S01]  /*234d0*/  STL [R1+0x8], R6 ;  /* 0x0000080601007387 */ /* 0x000be20000100800 */
[----:B------:R-:W-:Y:S01]  /*234e0*/  MOV R29, R7 ;  /* 0x00000007001d7202 */ /* 0x000fe20000000f00 */
[C---:B------:R-:W-:Y:S01]  /*234f0*/  FMUL R7, R0.reuse, R14 ;  /* 0x0000000e00077220 */ /* 0x040fe20000400000 */
[----:B-----5:R-:W-:Y:S01]  /*23500*/  FMUL R6, R0, R15 ;  /* 0x0000000f00067220 */ /* 0x020fe20000400000 */
[C---:B----4-:R-:W-:Y:S01]  /*23510*/  FMUL R5, R2.reuse, R28 ;  /* 0x0000001c02057220 */ /* 0x050fe20000400000 */
[----:B---3--:R-:W-:Y:S04]  /*23520*/  STL.64 [R1+0x1da0], R26 ;  /* 0x001da01a01007387 */ /* 0x008fe80000100a00 */
[----:B------:R-:W3:Y:S04]  /*23530*/  LDL.LU R24, [R1+0x90] ;  /* 0x0000900001187983 */ /* 0x000ee80000300800 */
[----:B------:R-:W3:Y:S01]  /*23540*/  LDL.LU R25, [R1+0x94] ;  /* 0x0000940001197983 */ /* 0x000ee20000300800 */
[----:B--2---:R-:W-:-:S07]  /*23550*/  FMUL R4, R2, R23 ;  /* 0x0000001702047220 */ /* 0x004fce0000400000 */
[----:B------:R-:W-:Y:S01]  /*23560*/  HMMA.16816.F32.BF16 R4, R8, R12, R4 ;  /* 0x0000000c0804723c */ /* 0x000fe20000041804 */
[----:B------:R-:W2:Y:S04]  /*23570*/  LDL.LU R12, [R1+0x3a0] ;  /* 0x0003a000010c7983 */ /* 0x000ea80000300800 */
[----:B------:R-:W4:-:S14]  /*23580*/  LDL.LU R13, [R1+0x3a4] ;  /* 0x0003a400010d7983 */ /* 0x000f1c0000300800 */
[----:B------:R0:W-:Y:S04]  /*23590*/  STL.64 [R1+0x180], R4 ;  /* 0x0001800401007387 */ /* 0x0001e80000100a00 */
[----:B------:R1:W-:Y:S04]  /*235a0*/  STL.64 [R1+0x188], R6 ;  /* 0x0001880601007387 */ /* 0x0003e80000100a00 */
[----:B------:R-:W5:Y:S04]  /*235b0*/  LDL.LU R14, [R1+0x3a8] ;  /* 0x0003a800010e7983 */ /* 0x000f680000300800 */
[----:B------:R-:W2:Y:S01]  /*235c0*/  LDL.LU R15, [R1+0x3ac] ;  /* 0x0003ac00010f7983 */ /* 0x000ea20000300800 */
[----:B0-----:R-:W-:-:S03]  /*235d0*/  FMUL R5, R2, R19 ;  /* 0x0000001302057220 */ /* 0x001fc60000400000 */
[----:B------:R-:W2:Y:S01]  /*235e0*/  LDL.LU R19, [R1+0x1dc8] ;  /* 0x001dc80001137983 */ /* 0x000ea20000300800 */
[----:B------:R-:W-:Y:S01]  /*235f0*/  FMUL R4, R2, R22 ;  /* 0x0000001602047220 */ /* 0x000fe20000400000 */
[C---:B-1----:R-:W-:Y:S01]  /*23600*/  FMUL R6, R0.reuse, R18 ;  /* 0x0000001200067220 */ /* 0x042fe20000400000 */
[----:B------:R-:W-:Y:S01]  /*23610*/  FMUL R7, R0, R3 ;  /* 0x0000000300077220 */ /* 0x000fe20000400000 */
[----:B------:R-:W3:Y:S06]  /*23620*/  LDL.LU R27, [R1+0x3b4] ;  /* 0x0003b400011b7983 */ /* 0x000eec0000300800 */
[----:B------:R-:W-:-:S15]  /*23630*/  HMMA.16816.F32.BF16 R4, R8, R16, R4 ;  /* 0x000000100804723c */ /* 0x000fde0000041804 */
[----:B------:R-:W-:-:S04]  /*23640*/  NOP ;  /* 0x0000000000007918 */ /* 0x000fc80000000000 */
[----:B------:R-:W-:Y:S04]  /*23650*/  STL.64 [R1+0x1f0], R4 ;  /* 0x0001f00401007387 */ /* 0x000fe80000100a00 */
[----:B------:R-:W-:Y:S04]  /*23660*/  STL.64 [R1+0x1f8], R6 ;  /* 0x0001f80601007387 */ /* 0x000fe80000100a00 */
[----:B------:R-:W3:Y:S01]  /*23670*/  LDL.LU R26, [R1+0x3b8] ;  /* 0x0003b800011a7983 */ /* 0x000ee20000300800 */
[----:B--2---:R-:W-:-:S03]  /*23680*/  LOP3.LUT R28, R19, 0x20, RZ, 0x3c, !PT ;  /* 0x00000020131c7812 */ /* 0x004fc600078e3cff */
[----:B------:R-:W2:Y:S04]  /*23690*/  LDL.LU R19, [R1+0x3bc] ;  /* 0x0003bc0001137983 */ /* 0x000ea80000300800 */
[----:B------:R-:W0:Y:S04]  /*236a0*/  LDSM.16.M88.4 R4, [R28+UR6+0x14000] ;  /* 0x014000061c04783b */ /* 0x000e280008000200 */
[----:B------:R-:W2:Y:S04]  /*236b0*/  LDL.LU R18, [R1+0x3c0] ;  /* 0x0003c00001127983 */ /* 0x000ea80000300800 */
[----:B------:R-:W2:Y:S04]  /*236c0*/  LDL.LU R17, [R1+0x3c4] ;  /* 0x0003c40001117983 */ /* 0x000ea80000300800 */
[----:B------:R-:W2:Y:S04]  /*236d0*/  LDL.LU R16, [R1+0x3c8] ;  /* 0x0003c80001107983 */ /* 0x000ea80000300800 */
[----:B------:R-:W2:Y:S04]  /*236e0*/  LDL.LU R3, [R1+0x3cc] ;  /* 0x0003cc0001037983 */ /* 0x000ea80000300800 */
[----:B0-----:R0:W-:Y:S04]  /*236f0*/  STL.64 [R1+0x1db0], R6 ;  /* 0x001db00601007387 */ /* 0x0011e80000100a00 */
[----:B0-----:R-:W2:Y:S01]  /*23700*/  LDL.LU R7, [R1+0x3b0] ;  /* 0x0003b00001077983 */ /* 0x001ea20000300800 */
[C---:B------:R-:W-:Y:S01]  /*23710*/  FMUL R12, R2.reuse, R12 ;  /* 0x0000000c020c7220 */ /* 0x040fe20000400000 */
[----:B----4-:R-:W-:Y:S01]  /*23720*/  FMUL R13, R2, R13 ;  /* 0x0000000d020d7220 */ /* 0x010fe20000400000 */
[C---:B-----5:R-:W-:Y:S01]  /*23730*/  FMUL R14, R0.reuse, R14 ;  /* 0x0000000e000e7220 */ /* 0x060fe20000400000 */
[----:B------:R-:W-:-:S07]  /*23740*/  FMUL R15, R0, R15 ;  /* 0x0000000f000f7220 */ /* 0x000fce0000400000 */
[----:B------:R-:W-:Y:S01]  /*23750*/  HMMA.16816.F32.BF16 R12, R8, R20, R12 ;  /* 0x00000014080c723c */ /* 0x000fe2000004180c */
[----:B------:R0:W-:Y:S04]  /*23760*/  STL.64 [R1+0x1da8], R4 ;  /* 0x001da80401007387 */ /* 0x0001e80000100a00 */
[----:B------:R-:W4:Y:S04]  /*23770*/  LDL.LU.64 R22, [R1+0x1dc0] ;  /* 0x001dc00001167983 */ /* 0x000f280000300a00 */
[----:B------:R-:W5:Y:S04]  /*23780*/  LDL.LU.64 R20, [R1+0x1db8] ;  /* 0x001db80001147983 */ /* 0x000f680000300a00 */
[----:B0-----:R-:W4:Y:S06]  /*23790*/  LDL.LU R4, [R1+0x60] ;  /* 0x0000600001047983 */ /* 0x001f2c0000300800 */
[----:B------:R3:W-:Y:S04]  /*237a0*/  STL.64 [R1+0x1e0], R12 ;  /* 0x0001e00c01007387 */ /* 0x0007e80000100a00 */
[----:B------:R0:W-:Y:S04]  /*237b0*/  STL.64 [R1+0x1e8], R14 ;  /* 0x0001e80e01007387 */ /* 0x0001e80000100a00 */
[----:B------:R-:W4:Y:S01]  /*237c0*/  LDL.LU R5, [R1+0x64] ;  /* 0x0000640001057983 */ /* 0x000f220000300800 */
[----:B---3--:R-:W-:Y:S01]  /*237d0*/  FMUL R13, R2, R27 ;  /* 0x0000001b020d7220 */ /* 0x008fe20000400000 */
[C---:B0-----:R-:W-:Y:S01]  /*237e0*/  FMUL R14, R0.reuse, R26 ;  /* 0x0000001a000e7220 */ /* 0x041fe20000400000 */
[----:B--2---:R-:W-:Y:S01]  /*237f0*/  FMUL R15, R0, R19 ;  /* 0x00000013000f7220 */ /* 0x004fe20000400000 */
[----:B------:R-:W-:-:S07]  /*23800*/  FMUL R12, R2, R7 ;  /* 0x00000007020c7220 */ /* 0x000fce0000400000 */
[----:B------:R-:W-:Y:S01]  /*23810*/  HMMA.16816.F32.BF16 R24, R8, R24, R12 ;  /* 0x000000180818723c */ /* 0x000fe2000004180c */
[----:B------:R-:W-:-:S15]  /*23820*/  FMUL R15, R0, R3 ;  /* 0x00000003000f7220 */ /* 0x000fde0000400000 */
[----:B------:R-:W-:-:S03]  /*23830*/  NOP ;  /* 0x0000000000007918 */ /* 0x000fc60000000000 */
[----:B------:R0:W-:Y:S04]  /*23840*/  STL.64 [R1+0x1d0], R24 ;  /* 0x0001d01801007387 */ /* 0x0001e80000100a00 */
[----:B------:R-:W-:Y:S04]  /*23850*/  STL.64 [R1+0x1d8], R26 ;  /* 0x0001d81a01007387 */ /* 0x000fe80000100a00 */
[----:B0-----:R-:W2:Y:S04]  /*23860*/  LDL.LU R24, [R1+0x3d0] ;  /* 0x0003d00001187983 */ /* 0x001ea80000300800 */
[----:B------:R-:W3:Y:S04]  /*23870*/  LDL.LU R7, [R1+0x3d4] ;  /* 0x0003d40001077983 */ /* 0x000ee80000300800 */
[----:B------:R-:W3:Y:S04]  /*23880*/  LDL.LU R6, [R1+0x3d8] ;  /* 0x0003d80001067983 */ /* 0x000ee80000300800 */
[----:B------:R-:W3:Y:S01]  /*23890*/  LDL.LU R3, [R1+0x3dc] ;  /* 0x0003dc0001037983 */ /* 0x000ee20000300800 */
[C---:B------:R-:W-:Y:S01]  /*238a0*/  FMUL R12, R2.reuse, R18 ;  /* 0x00000012020c7220 */ /* 0x040fe20000400000 */
[----:B------:R-:W-:Y:S01]  /*238b0*/  FMUL R13, R2, R17 ;  /* 0x00000011020d7220 */ /* 0x000fe20000400000 */
[----:B------:R-:W-:-:S02]  /*238c0*/  FMUL R14, R0, R16 ;  /* 0x00000010000e7220 */ /* 0x000fc40000400000 */
[----:B------:R-:W0:Y:S05]  /*238d0*/  LDSM.16.M88.4 R16, [R28+UR6+0x15000] ;  /* 0x015000061c10783b */ /* 0x000e2a0008000200 */
[C---:B-----5:R-:W-:Y:S01]  /*238e0*/  HMMA.16816.F32.BF16 R12, R8.reuse, R20, R12 ;  /* 0x00000014080c723c */ /* 0x060fe2000004180c */
[----:B0-----:R-:W-:Y:S04]  /*238f0*/  STL.64 [R1+0x1d48], R18 ;  /* 0x001d481201007387 */ /* 0x001fe80000100a00 */
[----:B------:R0:W-:Y:S04]  /*23900*/  STL.64 [R1+0x1d40], R16 ;  /* 0x001d401001007387 */ /* 0x0001e80000100a00 */
[----:B------:R-:W-:Y:S04]  /*23910*/  STL [R1+0x1a98], R28 ;  /* 0x001a981c01007387 */ /* 0x000fe80000100800 */
[----:B0-----:R-:W5:Y:S06]  /*23920*/  LDL.LU R16, [R1+0xf0] ;  /* 0x0000f00001107983 */ /* 0x001f6c0000300800 */
[----:B------:R-:W-:Y:S04]  /*23930*/  STL.64 [R1+0x1c0], R12 ;  /* 0x0001c00c01007387 */ /* 0x000fe80000100a00 */
[----:B------:R-:W-:Y:S04]  /*23940*/  STL.64 [R1+0x1c8], R14 ;  /* 0x0001c80e01007387 */ /* 0x000fe80000100a00 */
[----:B------:R-:W5:Y:S04]  /*23950*/  LDL.LU R17, [R1+0xf4] ;  /* 0x0000f40001117983 */ /* 0x000f680000300800 */
[----:B------:R-:W5:Y:S04]  /*23960*/  LDL.LU R18, [R1+0xf8] ;  /* 0x0000f80001127983 */ /* 0x000f680000300800 */
[----:B------:R-:W5:Y:S04]  /*23970*/  LDL.LU R19, [R1+0xfc] ;  /* 0x0000fc0001137983 */ /* 0x000f680000300800 */
[----:B------:R-:W5:Y:S04]  /*23980*/  LDL.LU.64 R26, [R1+0x28] ;  /* 0x00002800011a7983 */ /* 0x000f680000300a00 */
[----:B----4-:R0:W-:Y:S04]  /*23990*/  STL.64 [R1+0x1d68], R22 ;  /* 0x001d681601007387 */ /* 0x0101e80000100a00 */
[----:B------:R-:W4:Y:S04]  /*239a0*/  LDL.LU R20, [R1+0xe0] ;  /* 0x0000e00001147983 */ /* 0x000f280000300800 */
[----:B------:R-:W4:Y:S04]  /*239b0*/  LDL.LU R21, [R1+0xe4] ;  /* 0x0000e40001157983 */ /* 0x000f280000300800 */
[----:B0-----:R-:W4:Y:S04]  /*239c0*/  LDL.LU R22, [R1+0xe8] ;  /* 0x0000e80001167983 */ /* 0x001f280000300800 */
[----:B------:R-:W4:Y:S04]  /*239d0*/  LDL.LU R23, [R1+0xec] ;  /* 0x0000ec0001177983 */ /* 0x000f280000300800 */
[----:B------:R-:W-:Y:S04]  /*239e0*/  STL [R1+0x1628], R2 ;  /* 0x0016280201007387 */ /* 0x000fe80000100800 */
[----:B------:R-:W-:Y:S01]  /*239f0*/  STL [R1+0x162c], R0 ;  /* 0x00162c0001007387 */ /* 0x000fe20000100800 */
[C---:B--2---:R-:W-:Y:S01]  /*23a00*/  FMUL R12, R2.reuse, R24 ;  /* 0x00000018020c7220 */ /* 0x044fe20000400000 */
[----:B---3--:R-:W-:Y:S01]  /*23a10*/  FMUL R13, R2, R7 ;  /* 0x00000007020d7220 */ /* 0x008fe20000400000 */
[C---:B------:R-:W-:Y:S01]  /*23a20*/  FMUL R14, R0.reuse, R6 ;  /* 0x00000006000e7220 */ /* 0x040fe20000400000 */
[----:B------:R-:W-:Y:S01]  /*23a30*/  FMUL R15, R0, R3 ;  /* 0x00000003000f7220 */ /* 0x000fe20000400000 */
[----:B------:R-:W5:Y:S06]  /*23a40*/  LDL.LU.64 R6, [R1+0x1db0] ;  /* 0x001db00001067983 */ /* 0x000f6c0000300a00 */
[----:B------:R-:W-:Y:S01]  /*23a50*/  HMMA.16816.F32.BF16 R8, R8, R4, R12 ;  /* 0x000000040808723c */ /* 0x000fe2000004180c */
[----:B------:R-:W5:-:S15]  /*23a60*/  LDL.LU.64 R4, [R1+0x1da8] ;  /* 0x001da80001047983 */ /* 0x000f5e0000300a00 */
[----:B------:R-:W-:-:S03]  /*23a70*/  NOP ;  /* 0x0000000000007918 */ /* 0x000fc60000000000 */
[----:B------:R-:W-:Y:S01]  /*23a80*/  MOV R15, R10 ;  /* 0x0000000a000f7202 */ /* 0x000fe20000000f00 */
[----:B------:R-:W-:Y:S01]  /*23a90*/  STL.64 [R1+0x170], R8 ;  /* 0x0001700801007387 */ /* 0x000fe20000100a00 */
[----:B------:R-:W-:-:S03]  /*23aa0*/  MOV R14, R11 ;  /* 0x0000000b000e7202 */ /* 0x000fc60000000f00 */
[----:B------:R-:W2:Y:S04]  /*23ab0*/  LDL R10, [R1+0x48] ;  /* 0x00004800010a7983 */ /* 0x000ea80000100800 */
[----:B------:R-:W2:Y:S04]  /*23ac0*/  LDL R11, [R1+0x4c] ;  /* 0x00004c00010b7983 */ /* 0x000ea80000100800 */
[----:B--2---:R0:W-:Y:S04]  /*23ad0*/  STL.64 [R1+0x1d80], R10 ;  /* 0x001d800a01007387 */ /* 0x0041e80000100a00 */
[----:B0-----:R-:W2:Y:S01]  /*23ae0*/  LDL.LU.64 R10, [R1+0x58] ;  /* 0x00005800010a7983 */ /* 0x001ea20000300a00 */
[----:B-----5:R-:W-:Y:S03]  /*23af0*/  HMMA.16816.F32.BF16 R16, R4, R26, R16 ;  /* 0x0000001a0410723c */ /* 0x020fe60000041810 */
[----:B--2---:R0:W-:Y:S04]  /*23b00*/  STL.64 [R1+0x1d88], R10 ;  /* 0x001d880a01007387 */ /* 0x0041e80000100a00 */
[----:B0-----:R-:W2:Y:S04]  /*23b10*/  LDL.LU.64 R10, [R1+0x38] ;  /* 0x00003800010a7983 */ /* 0x001ea80000300a00 */
[----:B------:R0:W-:Y:S04]  /*23b20*/  STL [R1+0x1d14], R14 ;  /* 0x001d140e01007387 */ /* 0x0001e80000100800 */
[----:B------:R1:W-:Y:S04]  /*23b30*/  STL [R1+0x1d10], R15 ;  /* 0x001d100f01007387 */ /* 0x0003e80000100800 */
[----:B------:R-:W3:Y:S04]  /*23b40*/  LDL.LU R12, [R1+0xc0] ;  /* 0x0000c000010c7983 */ /* 0x000ee80000300800 */
[----:B------:R-:W3:Y:S04]  /*23b50*/  LDL.LU R13, [R1+0xc4] ;  /* 0x0000c400010d7983 */ /* 0x000ee80000300800 */
[----:B0-----:R-:W5:Y:S04]  /*23b60*/  LDL.LU R14, [R1+0xc8] ;  /* 0x0000c800010e7983 */ /* 0x001f680000300800 */
[----:B-1----:R-:W5:Y:S04]  /*23b70*/  LDL.LU R15, [R1+0xcc] ;  /* 0x0000cc00010f7983 */ /* 0x002f680000300800 */
[----:B-----5:R-:W-:Y:S04]  /*23b80*/  STL.64 [R1+0x1d98], R14 ;  /* 0x001d980e01007387 */ /* 0x020fe80000100a00 */
[----:B---3--:R0:W-:Y:S04]  /*23b90*/  STL.64 [R1+0x1d90], R12 ;  /* 0x001d900c01007387 */ /* 0x0081e80000100a00 */
[----:B0-----:R-:W2:Y:S04]  /*23ba0*/  LDL.LU R12, [R1+0xd0] ;  /* 0x0000d000010c7983 */ /* 0x001ea80000300800 */
[----:B------:R-:W2:Y:S04]  /*23bb0*/  LDL.LU R13, [R1+0xd4] ;  /* 0x0000d400010d7983 */ /* 0x000ea80000300800 */
[----:B------:R-:W2:Y:S04]  /*23bc0*/  LDL.LU R14, [R1+0xd8] ;  /* 0x0000d800010e7983 */ /* 0x000ea80000300800 */
[----:B------:R-:W2:Y:S04]  /*23bd0*/  LDL.LU R15, [R1+0xdc] ;  /* 0x0000dc00010f7983 */ /* 0x000ea80000300800 */
[----:B------:R-:W-:Y:S04]  /*23be0*/  STL.64 [R1+0x160], R16 ;  /* 0x0001601001007387 */ /* 0x000fe80000100a00 */
[----:B------:R0:W-:Y:S02]  /*23bf0*/  STL.64 [R1+0x168], R18 ;  /* 0x0001681201007387 */ /* 0x0001e40000100a00 */
[----:B0-----:R-:W-:Y:S01]  /*23c00*/  MOV R19, R26 ;  /* 0x0000001a00137202 */ /* 0x001fe20000000f00 */
[----:B------:R-:W-:-:S02]  /*23c10*/  IMAD.MOV.U32 R18, RZ, RZ, R27 ;  /* 0x000000ffff127224 */ /* 0x000fc400078e001b */
[----:B------:R-:W4:Y:S02]  /*23c20*/  LDL.LU.64 R26, [R1+0x1da0] ;  /* 0x001da000011a7983 */ /* 0x000f240000300a00 */
[----:B----4-:R-:W-:-:S15]  /*23c30*/  HMMA.16816.F32.BF16 R20, R4, R26, R20 ;  /* 0x0000001a0414723c */ /* 0x010fde0000041814 */
[----:B------:R-:W-:-:S04]  /*23c40*/  NOP ;  /* 0x0000000000007918 */ /* 0x000fc80000000000 */
[----:B------:R-:W-:Y:S04]  /*23c50*/  STL.64 [R1+0x150], R20 ;  /* 0x0001501401007387 */ /* 0x000fe80000100a00 */
[----:B------:R0:W-:Y:S04]  /*23c60*/  STL.64 [R1+0x158], R22 ;  /* 0x0001581601007387 */ /* 0x0001e80000100a00 */
[----:B0-----:R-:W3:Y:S04]  /*23c70*/  LDL R22, [R1+0x98] ;  /* 0x0000980001167983 */ /* 0x001ee80000100800 */
[----:B------:R-:W3:Y:S01]  /*23c80*/  LDL R23, [R1+0x9c] ;  /* 0x00009c0001177983 */ /* 0x000ee20000100800 */
[----:B--2---:R-:W-:Y:S03]  /*23c90*/  HMMA.16816.F32.BF16 R12, R4, R10, R12 ;  /* 0x0000000a040c723c */ /* 0x004fe6000004180c */
[----:B---3--:R0:W-:Y:S04]  /*23ca0*/  STL.64 [R1+0x1d78], R22 ;  /* 0x001d781601007387 */ /* 0x0081e80000100a00 */
[----:B------:R-:W2:Y:S04]  /*23cb0*/  LDL.LU R20, [R1+0xb0] ;  /* 0x0000b00001147983 */ /* 0x000ea80000300800 */
[----:B------:R-:W2:Y:S04]  /*23cc0*/  LDL.LU R21, [R1+0xb4] ;  /* 0x0000b40001157983 */ /* 0x000ea80000300800 */
[----:B0-----:R-:W2:Y:S04]  /*23cd0*/  LDL.LU R22, [R1+0xb8] ;  /* 0x0000b80001167983 */ /* 0x001ea80000300800 */
[----:B------:R-:W2:Y:S04]  /*23ce0*/  LDL.LU R23, [R1+0xbc] ;  /* 0x0000bc0001177983 */ /* 0x000ea80000300800 */
[----:B------:R-:W3:Y:S04]  /*23cf0*/  LDL R3, [R1+0x1a8] ;  /* 0x0001a80001037983 */ /* 0x000ee80000100800 */
[----:B------:R0:W-:Y:S04]  /*23d00*/  STL.64 [R1+0x1d50], R26 ;  /* 0x001d501a01007387 */ /* 0x0001e80000100a00 */
[----:B0-----:R-:W4:Y:S01]  /*23d10*/  LDL.LU.64 R26, [R1+0x68] ;  /* 0x00006800011a7983 */ /* 0x001f220000300a00 */
[----:B------:R-:W-:-:S02]  /*23d20*/  MOV R17, R10 ;  /* 0x0000000a00117202 */ /* 0x000fc40000000f00 */
[----:B------:R-:W-:Y:S01]  /*23d30*/  MOV R16, R11 ;  /* 0x0000000b00107202 */ /* 0x000fe20000000f00 */
[----:B----4-:R0:W-:Y:S04]  /*23d40*/  STL.64 [R1+0x1d70], R26 ;  /* 0x001d701a01007387 */ /* 0x0101e80000100a00 */
[----:B------:R-:W4:Y:S04]  /*23d50*/  LDL.LU R24, [R1+0xa0] ;  /* 0x0000a00001187983 */ /* 0x000f280000300800 */
[----:B------:R-:W4:Y:S04]  /*23d60*/  LDL.LU R25, [R1+0xa4] ;  /* 0x0000a40001197983 */ /* 0x000f280000300800 */
[----:B0-----:R-:W4:Y:S04]  /*23d70*/  LDL.LU R26, [R1+0xa8] ;  /* 0x0000a800011a7983 */ /* 0x001f280000300800 */
[----:B------:R-:W4:Y:S04]  /*23d80*/  LDL.LU R27, [R1+0xac] ;  /* 0x0000ac00011b7983 */ /* 0x000f280000300800 */
[----:B------:R-:W-:Y:S04]  /*23d90*/  STL.64 [R1+0x140], R12 ;  /* 0x0001400c01007387 */ /* 0x000fe80000100a00 */
[----:B------:R0:W-:Y:S04]  /*23da0*/  STL.64 [R1+0x148], R14 ;  /* 0x0001480e01007387 */ /* 0x0001e80000100a00 */
[----:B0-----:R-:W5:Y:S04]  /*23db0*/  LDL.LU.64 R14, [R1+0x1d98] ;  /* 0x001d9800010e7983 */ /* 0x001f680000300a00 */
[----:B------:R-:W5:Y:S04]  /*23dc0*/  LDL.LU.64 R12, [R1+0x1d90] ;  /* 0x001d9000010c7983 */ /* 0x000f680000300a00 */
[----:B------:R-:W5:Y:S02]  /*23dd0*/  LDL.LU.64 R10, [R1+0x1d88] ;  /* 0x001d8800010a7983 */ /* 0x000f640000300a00 */
[----:B-----5:R-:W-:-:S15]  /*23de0*/  HMMA.16816.F32.BF16 R12, R4, R10, R12 ;  /* 0x0000000a040c723c */ /* 0x020fde000004180c */
[----:B------:R-:W-:-:S04]  /*23df0*/  NOP ;  /* 0x0000000000007918 */ /* 0x000fc80000000000 */
[----:B------:R0:W-:Y:S04]  /*23e00*/  STL.64 [R1+0x130], R12 ;  /* 0x0001300c01007387 */ /* 0x0001e80000100a00 */
[----:B------:R-:W-:Y:S01]  /*23e10*/  STL.64 [R1+0x138], R14 ;  /* 0x0001380e01007387 */ /* 0x000fe20000100a00 */
[----:B0-----:R-:W-:Y:S02]  /*23e20*/  MOV R13, R10 ;  /* 0x0000000a000d7202 */ /* 0x001fe40000000f00 */
[----:B------:R-:W-:Y:S02]  /*23e30*/  MOV R12, R11 ;  /* 0x0000000b000c7202 */ /* 0x000fe40000000f00 */
[----:B------:R-:W2:Y:S04]  /*23e40*/  LDL.LU.64 R10, [R1+0x1d80] ;  /* 0x001d8000010a7983 */ /* 0x000ea80000300a00 */
[----:B------:R0:W-:Y:S04]  /*23e50*/  STL [R1+0x1d0c], R12 ;  /* 0x001d0c0c01007387 */ /* 0x0001e80000100800 */
[----:B------:R1:W-:Y:S04]  /*23e60*/  STL [R1+0x1d08], R13 ;  /* 0x001d080d01007387 */ /* 0x0003e80000100800 */
[----:B0-----:R-:W5:Y:S04]  /*23e70*/  LDL.LU R12, [R1+0x80] ;  /* 0x00008000010c7983 */ /* 0x001f680000300800 */
[----:B-1----:R-:W5:Y:S04]  /*23e80*/  LDL.LU R13, [R1+0x84] ;  /* 0x00008400010d7983 */ /* 0x002f680000300800 */
[----:B------:R-:W5:Y:S04]  /*23e90*/  LDL.LU R14, [R1+0x88] ;  /* 0x00008800010e7983 */ /* 0x000f680000300800 */
[----:B------:R-:W5:Y:S01]  /*23ea0*/  LDL.LU R15, [R1+0x8c] ;  /* 0x00008c00010f7983 */ /* 0x000f620000300800 */
[----:B--2---:R-:W-:Y:S03]  /*23eb0*/  HMMA.16816.F32.BF16 R8, R4, R10, R20 ;  /* 0x0000000a0408723c */ /* 0x004fe60000041814 */
[----:B------:R-:W4:-:S15]  /*23ec0*/  LDL.LU.64 R22, [R1+0x1d78] ;  /* 0x001d780001167983 */ /* 0x000f1e0000300a00 */
[----:B------:R-:W-:Y:S01]  /*23ed0*/  NOP ;  /* 0x0000000000007918 */ /* 0x000fe20000000000 */
[----:B------:R0:W-:Y:S01]  /*23ee0*/  STL [R1+0x120], R8 ;  /* 0x0001200801007387 */ /* 0x0001e20000100800 */
[----:B------:R-:W-:Y:S01]  /*23ef0*/  MOV R28, R9 ;  /* 0x00000009001c7202 */ /* 0x000fe20000000f00 */
[----:B------:R-:W-:Y:S02]  /*23f00*/  IMAD.MOV.U32 R2, RZ, RZ, R10 ;  /* 0x000000ffff027224 */ /* 0x000fe400078e000a */
[----:B0-----:R-:W2:Y:S04]  /*23f10*/  LDL.LU R8, [R1] ;  /* 0x0000000001087983 */ /* 0x001ea80000300800 */
[----:B------:R-:W2:Y:S04]  /*23f20*/  LDL.LU R9, [R1+0x4] ;  /* 0x0000040001097983 */ /* 0x000ea80000300800 */
[----:B------:R-:W2:Y:S01]  /*23f30*/  LDL.LU R10, [R1+0x8] ;  /* 0x00000800010a7983 */ /* 0x000ea20000300800 */
[----:B------:R-:W-:-:S02]  /*23f40*/  MOV R0, R11 ;  /* 0x0000000b00007202 */ /* 0x000fc40000000f00 */
[----:B------:R-:W-:Y:S01]  /*23f50*/  MOV R11, R29 ;  /* 0x0000001d000b7202 */ /* 0x000fe20000000f00 */
[C---:B----4-:R-:W-:Y:S04]  /*23f60*/  HMMA.16816.F32.BF16 R20, R4.reuse, R22, R24 ;  /* 0x000000160414723c */ /* 0x050fe80000041818 */
[----:B--2---:R-:W-:Y:S04]  /*23f70*/  STL.64 [R1+0x1d28], R10 ;  /* 0x001d280a01007387 */ /* 0x004fe80000100a00 */
[----:B------:R-:W-:Y:S04]  /*23f80*/  STL.64 [R1+0x1d20], R8 ;  /* 0x001d200801007387 */ /* 0x000fe80000100a00 */
[----:B------:R0:W-:Y:S04]  /*23f90*/  STL [R1+0x1d18], R0 ;  /* 0x001d180001007387 */ /* 0x0001e80000100800 */
[----:B0-----:R-:W2:Y:S04]  /*23fa0*/  LDL R0, [R1+0x1ac] ;  /* 0x0001ac0001007983 */ /* 0x001ea80000100800 */
[----:B------:R-:W-:Y:S04]  /*23fb0*/  STL [R1+0x1d04], R2 ;  /* 0x001d040201007387 */ /* 0x000fe80000100800 */
[----:B------:R-:W-:Y:S04]  /*23fc0*/  STL [R1+0x1d00], R28 ;  /* 0x001d001c01007387 */ /* 0x000fe80000100800 */
[----:B------:R-:W4:Y:S04]  /*23fd0*/  LDL.LU.64 R26, [R1+0x1d70] ;  /* 0x001d7000011a7983 */ /* 0x000f280000300a00 */
[----:B------:R-:W-:Y:S04]  /*23fe0*/  STL.64 [R1+0x110], R20 ;  /* 0x0001101401007387 */ /* 0x000fe80000100a00 */
[----:B------:R0:W-:Y:S04]  /*23ff0*/  STL.64 [R1+0x118], R22 ;  /* 0x0001181601007387 */ /* 0x0001e80000100a00 */
[----:B0-----:R-:W5:Y:S02]  /*24000*/  LDL.LU.64 R22, [R1+0x1d68] ;  /* 0x001d680001167983 */ /* 0x001f640000300a00 */
[----:B-----5:R-:W-:-:S15]  /*24010*/  HMMA.16816.F32.BF16 R12, R4, R22, R12 ;  /* 0x00000016040c723c */ /* 0x020fde000004180c */
[----:B------:R-:W-:-:S04]  /*24020*/  NOP ;  /* 0x0000000000007918 */ /* 0x000fc80000000000 */
[----:B------:R0:W-:Y:S04]  /*24030*/  STL.64 [R1+0x100], R12 ;  /* 0x0001000c01007387 */ /* 0x0001e80000100a00 */
[----:B------:R4:W-:Y:S01]  /*24040*/  STL.64 [R1+0x108], R14 ;  /* 0x0001080e01007387 */ /* 0x0009e20000100a00 */
[----:B0-----:R-:W-:Y:S01]  /*24050*/  MOV R12, R22 ;  /* 0x00000016000c7202 */ /* 0x001fe20000000f00 */
[----:B------:R-:W-:Y:S02]  /*24060*/  IMAD.MOV.U32 R13, RZ, RZ, R23 ;  /* 0x000000ffff0d7224 */ /* 0x000fe400078e0017 */
[----:B------:R-:W5:Y:S04]  /*24070*/  LDL.LU.64 R22, [R1+0x1d60] ;  /* 0x001d600001167983 */ /* 0x000f680000300a00 */
[----:B------:R-:W5:Y:S01]  /*24080*/  LDL.LU.64 R20, [R1+0x1d58] ;  /* 0x001d580001147983 */ /* 0x000f620000300a00 */
[----:B--2---:R-:W-:-:S02]  /*24090*/  LOP3.LUT R29, R0, 0x40, RZ, 0x3c, !PT ;  /* 0x00000040001d7812 */ /* 0x004fc400078e3cff */
[----:B----4-:R-:W-:Y:S02]  /*240a0*/  MOV R14, R26 ;  /* 0x0000001a000e7202 */ /* 0x010fe40000000f00 */
[----:B------:R-:W-:Y:S02]  /*240b0*/  MOV R15, R27 ;  /* 0x0000001b000f7202 */ /* 0x000fe40000000f00 */
[----:B---3--:R-:W-:Y:S02]  /*240c0*/  LOP3.LUT R3, R3, 0x40, RZ, 0x3c, !PT ;  /* 0x0000004003037812 */ /* 0x008fe400078e3cff */
[----:B------:R-:W-:Y:S02]  /*240d0*/  MOV R10, R19 ;  /* 0x00000013000a7202 */ /* 0x000fe40000000f00 */
[----:B------:R-:W-:Y:S01]  /*240e0*/  MOV R11, R18 ;  /* 0x00000012000b7202 */ /* 0x000fe20000000f00 */
[----:B-----5:R-:W-:Y:S01]  /*240f0*/  HMMA.16816.F32.BF16 R4, R4, R26, R20 ;  /* 0x0000001a0404723c */ /* 0x020fe20000041814 */
[----:B------:R-:W-:-:S15]  /*24100*/  LDSM.16.M88.4 R20, [R3+UR6] ;  /* 0x000000060314783b */ /* 0x000fde0008000200 */
[----:B------:R-:W-:-:S03]  /*24110*/  NOP ;  /* 0x0000000000007918 */ /* 0x000fc60000000000 */
[----:B------:R-:W-:Y:S04]  /*24120*/  STL.64 [R1+0xf0], R4 ;  /* 0x0000f00401007387 */ /* 0x000fe80000100a00 */
[----:B------:R-:W-:Y:S04]  /*24130*/  STL.64 [R1+0xf8], R6 ;  /* 0x0000f80601007387 */ /* 0x000fe80000100a00 */
[----:B------:R-:W0:Y:S04]  /*24140*/  LDSM.16.M88.4 R4, [R29+UR6+0x14000] ;  /* 0x014000061d04783b */ /* 0x000e280008000200 */
[----:B------:R-:W2:Y:S04]  /*24150*/  LDL.LU.64 R26, [R1+0x1d50] ;  /* 0x001d5000011a7983 */ /* 0x000ea80000300a00 */
[----:B------:R-:W-:Y:S04]  /*24160*/  STL.64 [R1+0x1d38], R14 ;  /* 0x001d380e01007387 */ /* 0x000fe80000100a00 */
[----:B------:R1:W-:Y:S04]  /*24170*/  STL.64 [R1+0x1d30], R12 ;  /* 0x001d300c01007387 */ /* 0x0003e80000100a00 */
[----:B-1----:R-:W3:Y:S04]  /*24180*/  LDL.LU R12, [R1+0x10] ;  /* 0x00001000010c7983 */ /* 0x002ee80000300800 */
[----:B------:R-:W3:Y:S04]  /*24190*/  LDL.LU R13, [R1+0x14] ;  /* 0x00001400010d7983 */ /* 0x000ee80000300800 */
[----:B------:R-:W3:Y:S04]  /*241a0*/  LDL.LU R14, [R1+0x18] ;  /* 0x00001800010e7983 */ /* 0x000ee80000300800 */
[----:B------:R-:W3:Y:S04]  /*241b0*/  LDL.LU R15, [R1+0x1c] ;  /* 0x00001c00010f7983 */ /* 0x000ee80000300800 */
[----:B0-----:R0:W-:Y:S02]  /*241c0*/  STL.64 [R1+0x1cb0], R6 ;  /* 0x001cb00601007387 */ /* 0x0011e40000100a00 */
[----:B0-----:R-:W-:-:S02]  /*241d0*/  MOV R6, R17 ;  /* 0x0000001100067202 */ /* 0x001fc40000000f00 */
[----:B------:R-:W-:Y:S02]  /*241e0*/  MOV R7, R16 ;  /* 0x0000001000077202 */ /* 0x000fe40000000f00 */
[----:B------:R-:W0:Y:S04]  /*241f0*/  LDSM.16.M88.4 R16, [R3+UR6+0x2000] ;  /* 0x002000060310783b */ /* 0x000e280008000200 */
[----:B------:R-:W-:Y:S04]  /*24200*/  STL.64 [R1+0x1ca8], R4 ;  /* 0x001ca80401007387 */ /* 0x000fe80000100a00 */
[----:B------:R-:W-:Y:S04]  /*24210*/  STL [R1+0x1c04], R22 ;  /* 0x001c041601007387 */ /* 0x000fe80000100800 */
        /* <DEDUP_REMOVED lines=17> */
[----:B------:R0:W-:Y:S01]  /*24330*/  STL.64 [R1+0x268], R18 ;  /* 0x0002681201007387 */ /* 0x0001e20000100a00 */
[----:B------:R-:W-:Y:S01]  /*24340*/  MOV R24, R16 ;  /* 0x0000001000187202 */ /* 0x000fe20000000f00 */
[----:B------:R-:W-:-:S02]  /*24350*/  IMAD.MOV.U32 R25, RZ, RZ, R17 ;  /* 0x000000ffff197224 */ /* 0x000fc400078e0011 */
[----:B0-----:R-:W3:Y:S04]  /*24360*/  LDL.LU.64 R18, [R1+0x1d48] ;  /* 0x001d480001127983 */ /* 0x001ee80000300a00 */
[----:B------:R-:W3:Y:S02]  /*24370*/  LDL.LU.64 R16, [R1+0x1d40] ;  /* 0x001d400001107983 */ /* 0x000ee40000300a00 */
[----:B---3--:R-:W-:Y:S02]  /*24380*/  HMMA.16816.F32.BF16 R8, R16, R10, R12 ;  /* 0x0000000a1008723c */ /* 0x008fe4000004180c */
[----:B------:R-:W3:Y:S04]  /*24390*/  LDL.LU.64 R14, [R1+0x1d38] ;  /* 0x001d3800010e7983 */ /* 0x000ee80000300a00 */
[----:B------:R-:W4:-:S13]  /*243a0*/  LDL.LU.64 R12, [R1+0x1d30] ;  /* 0x001d3000010c7983 */ /* 0x000f1a0000300a00 */
[----:B------:R-:W-:Y:S04]  /*243b0*/  STL.64 [R1+0x80], R8 ;  /* 0x0000800801007387 */ /* 0x000fe80000100a00 */
[----:B------:R-:W-:Y:S04]  /*243c0*/  STL.64 [R1+0x88], R10 ;  /* 0x0000880a01007387 */ /* 0x000fe80000100a00 */
[----:B------:R-:W0:Y:S04]  /*243d0*/  LDSM.16.M88.4 R8, [R3+UR6+0xe000] ;  /* 0x00e000060308783b */ /* 0x000e280008000200 */
[----:B0-----:R0:W-:Y:S01]  /*243e0*/  STL.64 [R1+0x238], R10 ;  /* 0x0002380a01007387 */ /* 0x0011e20000100a00 */
[----:B------:R-:W-:-:S02]  /*243f0*/  MOV R2, R8 ;  /* 0x0000000800027202 */ /* 0x000fc40000000f00 */
[----:B------:R-:W-:Y:S01]  /*24400*/  MOV R28, R9 ;  /* 0x00000009001c7202 */ /* 0x000fe20000000f00 */
[----:B0-----:R-:W2:Y:S04]  /*24410*/  LDL.LU.64 R10, [R1+0x1d28] ;  /* 0x001d2800010a7983 */ /* 0x001ea80000300a00 */
[----:B------:R-:W2:Y:S04]  /*24420*/  LDL.LU.64 R8, [R1+0x1d20] ;  /* 0x001d200001087983 */ /* 0x000ea80000300a00 */
[----:B------:R-:W-:Y:S04]  /*24430*/  STL [R1+0x1878], R3 ;  /* 0x0018780301007387 */ /* 0x000fe80000100800 */
[----:B------:R0:W-:Y:S04]  /*24440*/  STL.64 [R1+0x1cb8], R24 ;  /* 0x001cb81801007387 */ /* 0x0001e80000100a00 */
[----:B0-----:R-:W5:Y:S01]  /*24450*/  LDL.LU R24, [R1+0x180] ;  /* 0x0001800001187983 */ /* 0x001f620000300800 */
[----:B--2---:R-:W-:-:S15]  /*24460*/  HMMA.16816.F32.BF16 R8, R16, R26, R8 ;  /* 0x0000001a1008723c */ /* 0x004fde0000041808 */
[----:B------:R-:W-:-:S04]  /*24470*/  NOP ;  /* 0x0000000000007918 */ /* 0x000fc80000000000 */
[----:B------:R-:W-:Y:S04]  /*24480*/  STL.64 [R1+0xe0], R8 ;  /* 0x0000e00801007387 */ /* 0x000fe80000100a00 */
[----:B------:R-:W-:Y:S04]  /*24490*/  STL.64 [R1+0xe8], R10 ;  /* 0x0000e80a01007387 */ /* 0x000fe80000100a00 */
[----:B------:R-:W5:Y:S04]  /*244a0*/  LDL.LU R25, [R1+0x184] ;  /* 0x0001840001197983 */ /* 0x000f680000300800 */
[----:B------:R-:W5:Y:S04]  /*244b0*/  LDL.LU R26, [R1+0x188] ;  /* 0x00018800011a7983 */ /* 0x000f680000300800 */
[----:B------:R-:W5:Y:S04]  /*244c0*/  LDL.LU R27, [R1+0x18c] ;  /* 0x00018c00011b7983 */ /* 0x000f680000300800 */
[----:B------:R-:W0:Y:S01]  /*244d0*/  LDSM.16.M88.4 R8, [R29+UR6+0x15000] ;  /* 0x015000061d08783b */ /* 0x000e220008000200 */
[----:B------:R-:W-:-:S03]  /*244e0*/  LOP3.LUT R3, R0, 0x60, RZ, 0x3c, !PT ;  /* 0x0000006000037812 */ /* 0x000fc600078e3cff */
[----:B0-----:R-:W-:Y:S04]  /*244f0*/  STL [R1+0x1c14], R8 ;  /* 0x001c140801007387 */ /* 0x001fe80000100800 */
[----:B------:R-:W-:Y:S04]  /*24500*/  STL [R1+0x1c10], R9 ;  /* 0x001c100901007387 */ /* 0x000fe80000100800 */
[----:B------:R-:W-:Y:S04]  /*24510*/  STL [R1+0x1c0c], R10 ;  /* 0x001c0c0a01007387 */ /* 0x000fe80000100800 */
[----:B------:R0:W-:Y:S04]  /*24520*/  STL [R1+0x1c08], R11 ;  /* 0x001c080b01007387 */ /* 0x0001e80000100800 */
[----:B------:R-:W-:Y:S04]  /*24530*/  STL [R1+0x187c], R29 ;  /* 0x00187c1d01007387 */ /* 0x000fe80000100800 */
[----:B------:R-:W2:Y:S01]  /*24540*/  LDL.LU R0, [R1+0x1d18] ;  /* 0x001d180001007983 */ /* 0x000ea20000300800 */
[----:B-----5:R-:W-:-:S15]  /*24550*/  HMMA.16816.F32.BF16 R4, R16, R6, R24 ;  /* 0x000000061004723c */ /* 0x020fde0000041818 */
[----:B------:R-:W-:-:S04]  /*24560*/  NOP ;  /* 0x0000000000007918 */ /* 0x000fc80000000000 */
[----:B------:R-:W-:Y:S02]  /*24570*/  MOV R22, R6 ;  /* 0x0000000600167202 */ /* 0x000fe40000000f00 */
[----:B------:R-:W-:Y:S01]  /*24580*/  MOV R23, R7 ;  /* 0x0000000700177202 */ /* 0x000fe20000000f00 */
[----:B---3--:R-:W-:Y:S01]  /*24590*/  IMAD.MOV.U32 R6, RZ, RZ, R14 ;  /* 0x000000ffff067224 */ /* 0x008fe200078e000e */
[----:B------:R-:W-:Y:S01]  /*245a0*/  MOV R7, R15 ;  /* 0x0000000f00077202 */ /* 0x000fe20000000f00 */
[----:B------:R-:W-:Y:S04]  /*245b0*/  STL [R1+0xd4], R5 ;  /* 0x0000d40501007387 */ /* 0x000fe80000100800 */
[----:B------:R-:W-:Y:S04]  /*245c0*/  STL [R1+0x2a0], R3 ;  /* 0x0002a00301007387 */ /* 0x000fe80000100800 */
[----:B------:R-:W3:Y:S04]  /*245d0*/  LDL.LU R14, [R1+0x1d14] ;  /* 0x001d1400010e7983 */ /* 0x000ee80000300800 */
[----:B------:R-:W5:Y:S04]  /*245e0*/  LDL.LU R15, [R1+0x1d10] ;  /* 0x001d1000010f7983 */ /* 0x000f680000300800 */
[----:B------:R4:W-:Y:S01]  /*245f0*/  STL.64 [R1+0x1cc0], R6 ;  /* 0x001cc00601007387 */ /* 0x0009e20000100a00 */
[----:B0-----:R-:W-:-:S02]  /*24600*/  MOV R11, R4 ;  /* 0x00000004000b7202 */ /* 0x001fc40000000f00 */
[----:B----4-:R-:W-:Y:S02]  /*24610*/  MOV R6, R12 ;  /* 0x0000000c00067202 */ /* 0x010fe40000000f00 */
[----:B------:R-:W-:Y:S01]  /*24620*/  MOV R7, R13 ;  /* 0x0000000d00077202 */ /* 0x000fe20000000f00 */
[----:B------:R-:W4:Y:S04]  /*24630*/  LDL.LU R12, [R1+0x1d0c] ;  /* 0x001d0c00010c7983 */ /* 0x000f280000300800 */
[----:B------:R-:W2:Y:S04]  /*24640*/  LDL.LU R13, [R1+0x1d08] ;  /* 0x001d0800010d7983 */ /* 0x000ea80000300800 */
[----:B------:R0:W-:Y:S04]  /*24650*/  STL.64 [R1+0x1cd8], R6 ;  /* 0x001cd80601007387 */ /* 0x0001e80000100a00 */
[----:B------:R-:W2:Y:S04]  /*24660*/  LDL.LU R24, [R1+0x170] ;  /* 0x0001700001187983 */ /* 0x000ea80000300800 */
[----:B------:R-:W2:Y:S04]  /*24670*/  LDL.LU R25, [R1+0x174] ;  /* 0x0001740001197983 */ /* 0x000ea80000300800 */
[----:B------:R-:W2:Y:S04]  /*24680*/  LDL.LU R4, [R1+0x1d0] ;  /* 0x0001d00001047983 */ /* 0x000ea80000300800 */
[----:B------:R-:W2:Y:S04]  /*24690*/  LDL.LU R5, [R1+0x1d4] ;  /* 0x0001d40001057983 */ /* 0x000ea80000300800 */
[----:B0-----:R-:W2:Y:S04]  /*246a0*/  LDL.LU R6, [R1+0x1d8] ;  /* 0x0001d80001067983 */ /* 0x001ea80000300800 */
[----:B------:R-:W2:Y:S04]  /*246b0*/  LDL.LU R7, [R1+0x1dc] ;  /* 0x0001dc0001077983 */ /* 0x000ea80000300800 */
[----:B--2---:R-:W-:Y:S04]  /*246c0*/  STL.64 [R1+0x1ce8], R6 ;  /* 0x001ce80601007387 */ /* 0x004fe80000100a00 */
[----:B------:R0:W-:Y:S04]  /*246d0*/  STL.64 [R1+0x1ce0], R4 ;  /* 0x001ce00401007387 */ /* 0x0001e80000100a00 */
[----:B0-----:R-:W2:Y:S04]  /*246e0*/  LDL.LU R4, [R1+0x1e0] ;  /* 0x0001e00001047983 */ /* 0x001ea80000300800 */
[----:B------:R-:W2:Y:S04]  /*246f0*/  LDL.LU R5, [R1+0x1e4] ;  /* 0x0001e40001057983 */ /* 0x000ea80000300800 */
[----:B------:R-:W2:Y:S04]  /*24700*/  LDL.LU R6, [R1+0x1e8] ;  /* 0x0001e80001067983 */ /* 0x000ea80000300800 */
[----:B------:R-:W2:Y:S01]  /*24710*/  LDL.LU R7, [R1+0x1ec] ;  /* 0x0001ec0001077983 */ /* 0x000ea20000300800 */
[----:B-----5:R-:W-:-:S02]  /*24720*/  MOV R26, R15 ;  /* 0x0000000f001a7202 */ /* 0x020fc40000000f00 */
[----:B---3--:R-:W-:Y:S01]  /*24730*/  MOV R27, R14 ;  /* 0x0000000e001b7202 */ /* 0x008fe20000000f00 */
[----:B--2---:R-:W-:Y:S04]  /*24740*/  STL.64 [R1+0x1cf8], R6 ;  /* 0x001cf80601007387 */ /* 0x004fe80000100a00 */
[----:B------:R-:W-:Y:S04]  /*24750*/  STL.64 [R1+0x1cf0], R4 ;  /* 0x001cf00401007387 */ /* 0x000fe80000100a00 */
[----:B------:R-:W-:Y:S04]  /*24760*/  STL.64 [R1+0x1cd0], R26 ;  /* 0x001cd01a01007387 */ /* 0x000fe80000100a00 */
[----:B------:R0:W-:Y:S04]  /*24770*/  STL.64 [R1+0x1cc8], R24 ;  /* 0x001cc81801007387 */ /* 0x0001e80000100a00 */
[----:B0-----:R-:W2:Y:S04]  /*24780*/  LDL.LU R24, [R1+0x1c0] ;  /* 0x0001c00001187983 */ /* 0x001ea80000300800 */
[----:B------:R-:W2:Y:S04]  /*24790*/  LDL.LU R25, [R1+0x1c4] ;  /* 0x0001c40001197983 */ /* 0x000ea80000300800 */
[----:B------:R-:W2:Y:S04]  /*247a0*/  LDL.LU R26, [R1+0x1c8] ;  /* 0x0001c800011a7983 */ /* 0x000ea80000300800 */
[----:B------:R-:W2:Y:S04]  /*247b0*/  LDL.LU R27, [R1+0x1cc] ;  /* 0x0001cc00011b7983 */ /* 0x000ea80000300800 */
[----:B------:R-:W-:Y:S04]  /*247c0*/  STL [R1+0x1c20], R23 ;  /* 0x001c201701007387 */ /* 0x000fe80000100800 */
[----:B------:R-:W-:Y:S04]  /*247d0*/  STL [R1+0x1c1c], R22 ;  /* 0x001c1c1601007387 */ /* 0x000fe80000100800 */
[----:B------:R0:W-:Y:S04]  /*247e0*/  STL [R1+0x1c18], R11 ;  /* 0x001c180b01007387 */ /* 0x0001e80000100800 */
[----:B------:R-:W3:Y:S04]  /*247f0*/  LDL.LU R8, [R1+0x1f0] ;  /* 0x0001f00001087983 */ /* 0x000ee80000300800 */
[----:B------:R-:W3:Y:S04]  /*24800*/  LDL.LU R9, [R1+0x1f4] ;  /* 0x0001f40001097983 */ /* 0x000ee80000300800 */
[----:B------:R-:W3:Y:S04]  /*24810*/  LDL.LU R10, [R1+0x1f8] ;  /* 0x0001f800010a7983 */ /* 0x000ee80000300800 */
[----:B0-----:R-:W3:Y:S01]  /*24820*/  LDL.LU R11, [R1+0x1fc] ;  /* 0x0001fc00010b7983 */ /* 0x001ee20000300800 */
[----:B------:R-:W-:Y:S01]  /*24830*/  IMAD.MOV.U32 R6, RZ, RZ, R13 ;  /* 0x000000ffff067224 */ /* 0x000fe200078e000d */
[----:B----4-:R-:W-:-:S02]  /*24840*/  MOV R7, R12 ;  /* 0x0000000c00077202 */ /* 0x010fc40000000f00 */
[----:B------:R-:W0:Y:S04]  /*24850*/  LDSM.16.M88.4 R12, [R3+UR6+0x14000] ;  /* 0x01400006030c783b */ /* 0x000e280008000200 */
[----:B0-----:R-:W-:Y:S04]  /*24860*/  STL.64 [R1+0x1b68], R14 ;  /* 0x001b680e01007387 */ /* 0x001fe80000100a00 */
[----:B------:R0:W-:Y:S02]  /*24870*/  STL.64 [R1+0x1b60], R12 ;  /* 0x001b600c01007387 */ /* 0x0001e40000100a00 */
[----:B0-----:R-:W-:-:S02]  /*24880*/  MOV R12, R2 ;  /* 0x00000002000c7202 */ /* 0x001fc40000000f00 */
[----:B------:R-:W-:Y:S01]  /*24890*/  MOV R13, R28 ;  /* 0x0000001c000d7202 */ /* 0x000fe20000000f00 */
[----:B------:R-:W4:Y:S04]  /*248a0*/  LDL.LU R2, [R1+0x1d04] ;  /* 0x001d040001027983 */ /* 0x000f280000300800 */
[----:B------:R-:W5:Y:S01]  /*248b0*/  LDL.LU R28, [R1+0x1d00] ;  /* 0x001d0000011c7983 */ /* 0x000f620000300800 */
[----:B---3--:R-:W-:-:S15]  /*248c0*/  HMMA.16816.F32.BF16 R4, R16, R6, R8 ;  /* 0x000000061004723c */ /* 0x008fde0000041808 */
[----:B------:R-:W-:-:S04]  /*248d0*/  NOP ;  /* 0x0000000000007918 */ /* 0x000fc80000000000 */
[----:B------:R-:W-:Y:S01]  /*248e0*/  IMAD.MOV.U32 R10, RZ, RZ, R7 ;  /* 0x000000ffff0a7224 */ /* 0x000fe200078e0007 */
[----:B------:R-:W-:Y:S02]  /*248f0*/  MOV R9, R6 ;  /* 0x0000000600097202 */ /* 0x000fe40000000f00 */
[----:B------:R-:W-:Y:S01]  /*24900*/  MOV R8, R5 ;  /* 0x0000000500087202 */ /* 0x000fe20000000f00 */
[----:B------:R0:W-:Y:S04]  /*24910*/  STL [R1+0xc0], R4 ;  /* 0x0000c00401007387 */ /* 0x0001e80000100800 */
[----:B------:R-:W3:Y:S04]  /*24920*/  LDL.LU.64 R6, [R1+0x1cf8] ;  /* 0x001cf80001067983 */ /* 0x000ee80000300a00 */
[----:B0-----:R-:W3:Y:S04]  /*24930*/  LDL.LU.64 R4, [R1+0x1cf0] ;  /* 0x001cf00001047983 */ /* 0x001ee80000300a00 */
[----:B------:R0:W-:Y:S04]  /*24940*/  STL [R1+0x1c2c], R10 ;  /* 0x001c2c0a01007387 */ /* 0x0001e80000100800 */
[----:B------:R-:W-:Y:S04]  /*24950*/  STL [R1+0x1c28], R9 ;  /* 0x001c280901007387 */ /* 0x000fe80000100800 */
[----:B------:R3:W-:Y:S04]  /*24960*/  STL [R1+0x1c24], R8 ;  /* 0x001c240801007387 */ /* 0x0007e80000100800 */
[----:B0-----:R-:W3:Y:S04]  /*24970*/  LDL.LU R10, [R1+0x48] ;  /* 0x00004800010a7983 */ /* 0x001ee80000300800 */
[----:B------:R-:W3:Y:S02]  /*24980*/  LDL.LU R11, [R1+0x4c] ;  /* 0x00004c00010b7983 */ /* 0x000ee40000300800 */
[----:B---3--:R-:W-:Y:S02]  /*24990*/  HMMA.16816.F32.BF16 R8, R16, R10, R4 ;  /* 0x0000000a1008723c */ /* 0x008fe40000041804 */
[----:B------:R-:W3:Y:S04]  /*249a0*/  LDL.LU.64 R6, [R1+0x1ce8] ;  /* 0x001ce80001067983 */ /* 0x000ee80000300a00 */
[----:B------:R-:W3:-:S13]  /*249b0*/  LDL.LU.64 R4, [R1+0x1ce0] ;  /* 0x001ce00001047983 */ /* 0x000eda0000300a00 */
[----:B------:R-:W-:Y:S01]  /*249c0*/  STL [R1+0xb0], R8 ;  /* 0x0000b00801007387 */ /* 0x000fe20000100800 */
[----:B------:R-:W-:-:S03]  /*249d0*/  MOV R22, R10 ;  /* 0x0000000a00167202 */ /* 0x000fc60000000f00 */
[----:B------:R0:W-:Y:S04]  /*249e0*/  STL [R1+0x1c38], R11 ;  /* 0x001c380b01007387 */ /* 0x0001e80000100800 */
[----:B------:R-:W3:Y:S04]  /*249f0*/  LDL.LU R10, [R1+0x98] ;  /* 0x00009800010a7983 */ /* 0x000ee80000300800 */
[----:B0-----:R-:W3:Y:S01]  /*24a00*/  LDL.LU R11, [R1+0x9c] ;  /* 0x00009c00010b7983 */ /* 0x001ee20000300800 */
[----:B------:R-:W-:-:S03]  /*24a10*/  MOV R23, R9 ;  /* 0x0000000900177202 */ /* 0x000fc60000000f00 */
[----:B------:R-:W-:Y:S04]  /*24a20*/  STL [R1+0x1c34], R22 ;  /* 0x001c341601007387 */ /* 0x000fe80000100800 */
[----:B------:R-:W-:Y:S01]  /*24a30*/  STL [R1+0x1c30], R23 ;  /* 0x001c301701007387 */ /* 0x000fe20000100800 */
[----:B---3--:R-:W-:Y:S03]  /*24a40*/  HMMA.16816.F32.BF16 R8, R16, R10, R4 ;  /* 0x0000000a1008723c */ /* 0x008fe60000041804 */
[----:B------:R-:W2:-:S15]  /*24a50*/  LDL.LU.64 R6, [R1+0x1cd8] ;  /* 0x001cd80001067983 */ /* 0x000e9e0000300a00 */
[----:B------:R-:W-:Y:S01]  /*24a60*/  NOP ;  /* 0x0000000000007918 */ /* 0x000fe20000000000 */
[----:B------:R-:W-:Y:S04]  /*24a70*/  STL.64 [R1+0xa0], R8 ;  /* 0x0000a00801007387 */ /* 0x000fe80000100a00 */
[----:B------:R0:W-:Y:S02]  /*24a80*/  STL [R1+0xa8], R10 ;  /* 0x0000a80a01007387 */ /* 0x0001e40000100800 */
[----:B0-----:R-:W-:-:S05]  /*24a90*/  MOV R10, R11 ;  /* 0x0000000b000a7202 */ /* 0x001fca0000000f00 */
[----:B------:R0:W-:Y:S04]  /*24aa0*/  STL [R1+0x1c3c], R10 ;  /* 0x001c3c0a01007387 */ /* 0x0001e80000100800 */
[----:B------:R-:W3:Y:S04]  /*24ab0*/  LDL.LU R8, [R1+0x160] ;  /* 0x0001600001087983 */ /* 0x000ee80000300800 */
[----:B------:R-:W3:Y:S04]  /*24ac0*/  LDL.LU R9, [R1+0x164] ;  /* 0x0001640001097983 */ /* 0x000ee80000300800 */
[----:B0-----:R-:W3:Y:S04]  /*24ad0*/  LDL.LU R10, [R1+0x168] ;  /* 0x00016800010a7983 */ /* 0x001ee80000300800 */
[----:B------:R-:W3:Y:S01]  /*24ae0*/  LDL.LU R11, [R1+0x16c] ;  /* 0x00016c00010b7983 */ /* 0x000ee20000300800 */
[----:B--2---:R-:W-:Y:S03]  /*24af0*/  HMMA.16816.F32.BF16 R4, R16, R6, R24 ;  /* 0x000000061004723c */ /* 0x004fe60000041818 */
[----:B------:R-:W2:Y:S04]  /*24b00*/  LDL.LU.64 R26, [R1+0x1cd0] ;  /* 0x001cd000011a7983 */ /* 0x000ea80000300a00 */
[----:B------:R-:W2:-:S12]  /*24b10*/  LDL.LU.64 R24, [R1+0x1cc8] ;  /* 0x001cc80001187983 */ /* 0x000e980000300a00 */
[----:B------:R-:W-:Y:S04]  /*24b20*/  STL.64 [R1+0x90], R4 ;  /* 0x0000900401007387 */ /* 0x000fe80000100a00 */
[----:B------:R0:W-:Y:S04]  /*24b30*/  STL.64 [R1+0x98], R6 ;  /* 0x0000980601007387 */ /* 0x0001e80000100a00 */
[----:B0-----:R-:W2:Y:S02]  /*24b40*/  LDL.LU.64 R6, [R1+0x1cc0] ;  /* 0x001cc00001067983 */ /* 0x001ea40000300a00 */
[----:B--2---:R-:W-:Y:S02]  /*24b50*/  HMMA.16816.F32.BF16 R16, R16, R6, R24 ;  /* 0x000000061010723c */ /* 0x004fe40000041818 */
[----:B------:R-:W2:Y:S04]  /*24b60*/  LDL.LU.64 R24, [R1+0x1cb8] ;  /* 0x001cb80001187983 */ /* 0x000ea80000300a00 */
[----:B------:R-:W3:Y:S04]  /*24b70*/  LDL.LU.64 R6, [R1+0x1cb0] ;  /* 0x001cb00001067983 */ /* 0x000ee80000300a00 */
[----:B------:R-:W3:Y:S09]  /*24b80*/  LDL.LU.64 R4, [R1+0x1ca8] ;  /* 0x001ca80001047983 */ /* 0x000ef20000300a00 */
[----:B------:R0:W-:Y:S04]  /*24b90*/  STL.64 [R1+0x60], R16 ;  /* 0x0000601001007387 */ /* 0x0001e80000100a00 */
[----:B------:R-:W-:Y:S04]  /*24ba0*/  STL.64 [R1+0x68], R18 ;  /* 0x0000681201007387 */ /* 0x000fe80000100a00 */
[----:B0-----:R-:W2:Y:S01]  /*24bb0*/  LDL.LU.64 R16, [R1+0x190] ;  /* 0x0001900001107983 */ /* 0x001ea20000300a00 */
[----:B---3--:R-:W-:-:S15]  /*24bc0*/  HMMA.16816.F32.BF16 R8, R4, R20, R8 ;  /* 0x000000140408723c */ /* 0x008fde0000041808 */
[----:B------:R-:W-:-:S04]  /*24bd0*/  NOP ;  /* 0x0000000000007918 */ /* 0x000fc80000000000 */
[----:B------:R0:W-:Y:S01]  /*24be0*/  STL.64 [R1+0x50], R8 ;  /* 0x0000500801007387 */ /* 0x0001e20000100a00 */
[----:B------:R-:W-:Y:S02]  /*24bf0*/  MOV R15, R10 ;  /* 0x0000000a000f7202 */ /* 0x000fe40000000f00 */
[----:B------:R-:W-:Y:S01]  /*24c00*/  MOV R14, R11 ;  /* 0x0000000b000e7202 */ /* 0x000fe20000000f00 */
[----:B0-----:R-:W3:Y:S04]  /*24c10*/  LDL.LU R8, [R1+0x140] ;  /* 0x0001400001087983 */ /* 0x001ee80000300800 */
[----:B------:R-:W3:Y:S04]  /*24c20*/  LDL.LU R9, [R1+0x144] ;  /* 0x0001440001097983 */ /* 0x000ee80000300800 */
[----:B------:R-:W3:Y:S04]  /*24c30*/  LDL.LU R10, [R1+0x148] ;  /* 0x00014800010a7983 */ /* 0x000ee80000300800 */
[----:B------:R-:W3:Y:S04]  /*24c40*/  LDL.LU R11, [R1+0x14c] ;  /* 0x00014c00010b7983 */ /* 0x000ee80000300800 */
[----:B--2---:R0:W-:Y:S04]  /*24c50*/  STL.64 [R1+0x1c58], R24 ;  /* 0x001c581801007387 */ /* 0x0041e80000100a00 */
[----:B0-----:R-:W2:Y:S04]  /*24c60*/  LDL.LU R24, [R1+0x150] ;  /* 0x0001500001187983 */ /* 0x001ea80000300800 */
[----:B------:R-:W2:Y:S04]  /*24c70*/  LDL.LU R25, [R1+0x154] ;  /* 0x0001540001197983 */ /* 0x000ea80000300800 */
[----:B------:R-:W2:Y:S04]  /*24c80*/  LDL.LU R26, [R1+0x158] ;  /* 0x00015800011a7983 */ /* 0x000ea80000300800 */
[----:B------:R-:W2:Y:S04]  /*24c90*/  LDL.LU R27, [R1+0x15c] ;  /* 0x00015c00011b7983 */ /* 0x000ea80000300800 */
[----:B------:R-:W-:Y:S04]  /*24ca0*/  STL [R1+0x1c44], R20 ;  /* 0x001c441401007387 */ /* 0x000fe80000100800 */
[----:B------:R-:W-:Y:S04]  /*24cb0*/  STL [R1+0x1c40], R21 ;  /* 0x001c401501007387 */ /* 0x000fe80000100800 */
[----:B------:R-:W-:Y:S04]  /*24cc0*/  STL [R1+0x1b84], R15 ;  /* 0x001b840f01007387 */ /* 0x000fe80000100800 */
[----:B------:R-:W-:Y:S01]  /*24cd0*/  STL [R1+0x1b80], R14 ;  /* 0x001b800e01007387 */ /* 0x000fe20000100800 */
[----:B------:R-:W-:Y:S01]  /*24ce0*/  IMAD.MOV.U32 R22, RZ, RZ, R16 ;  /* 0x000000ffff167224 */ /* 0x000fe200078e0010 */
[----:B------:R-:W-:-:S02]  /*24cf0*/  MOV R23, R17 ;  /* 0x0000001100177202 */ /* 0x000fc40000000f00 */
[----:B------:R0:W-:Y:S04]  /*24d00*/  STL.64 [R1+0x1ca0], R12 ;  /* 0x001ca00c01007387 */ /* 0x0001e80000100a00 */
[----:B0-----:R-:W3:Y:S01]  /*24d10*/  LDL.LU.64 R12, [R1+0x1b0] ;  /* 0x0001b000010c7983 */ /* 0x001ee20000300a00 */
[----:B--2---:R-:W-:-:S15]  /*24d20*/  HMMA.16816.F32.BF16 R24, R4, R16, R24 ;  /* 0x000000100418723c */ /* 0x004fde0000041818 */
[----:B------:R-:W-:-:S04]  /*24d30*/  NOP ;  /* 0x0000000000007918 */ /* 0x000fc80000000000 */
[----:B------:R-:W-:Y:S04]  /*24d40*/  STL.64 [R1+0x40], R24 ;  /* 0x0000401801007387 */ /* 0x000fe80000100a00 */
[----:B------:R-:W-:Y:S04]  /*24d50*/  STL.64 [R1+0x48], R26 ;  /* 0x0000481a01007387 */ /* 0x000fe80000100a00 */
[----:B------:R0:W-:Y:S04]  /*24d60*/  STL.64 [R1+0x1c88], R22 ;  /* 0x001c881601007387 */ /* 0x0001e80000100a00 */
[----:B------:R-:W2:Y:S04]  /*24d70*/  LDL.LU R20, [R1+0x130] ;  /* 0x0001300001147983 */ /* 0x000ea80000300800 */
[----:B------:R-:W2:Y:S04]  /*24d80*/  LDL.LU R21, [R1+0x134] ;  /* 0x0001340001157983 */ /* 0x000ea80000300800 */
[----:B0-----:R-:W2:Y:S04]  /*24d90*/  LDL.LU R22, [R1+0x138] ;  /* 0x0001380001167983 */ /* 0x001ea80000300800 */
[----:B------:R-:W2:Y:S04]  /*24da0*/  LDL.LU R23, [R1+0x13c] ;  /* 0x00013c0001177983 */ /* 0x000ea80000300800 */
[----:B------:R-:W2:Y:S04]  /*24db0*/  LDL.LU R24, [R1+0x110] ;  /* 0x0001100001187983 */ /* 0x000ea80000300800 */
[----:B------:R-:W2:Y:S04]  /*24dc0*/  LDL.LU R25, [R1+0x114] ;  /* 0x0001140001197983 */ /* 0x000ea80000300800 */
[----:B------:R-:W2:Y:S04]  /*24dd0*/  LDL.LU R26, [R1+0x118] ;  /* 0x00011800011a7983 */ /* 0x000ea80000300800 */
[----:B------:R-:W2:Y:S01]  /*24de0*/  LDL.LU R27, [R1+0x11c] ;  /* 0x00011c00011b7983 */ /* 0x000ea20000300800 */
[----:B---3--:R-:W-:Y:S03]  /*24df0*/  HMMA.16816.F32.BF16 R16, R4, R12, R8 ;  /* 0x0000000c0410723c */ /* 0x008fe60000041808 */
[----:B--2---:R-:W-:Y:S04]  /*24e00*/  STL.64 [R1+0x1c78], R26 ;  /* 0x001c781a01007387 */ /* 0x004fe80000100a00 */
[----:B------:R0:W-:Y:S04]  /*24e10*/  STL.64 [R1+0x1c70], R24 ;  /* 0x001c701801007387 */ /* 0x0001e80000100a00 */
[----:B0-----:R-:W2:Y:S01]  /*24e20*/  LDL.LU R24, [R1+0x120] ;  /* 0x0001200001187983 */ /* 0x001ea20000300800 */
[----:B----4-:R-:W-:-:S02]  /*24e30*/  MOV R26, R2 ;  /* 0x00000002001a7202 */ /* 0x010fc40000000f00 */
[----:B------:R-:W-:Y:S02]  /*24e40*/  MOV R27, R0 ;  /* 0x00000000001b7202 */ /* 0x000fe40000000f00 */
[----:B-----5:R-:W-:-:S03]  /*24e50*/  MOV R25, R28 ;  /* 0x0000001c00197202 */ /* 0x020fc60000000f00 */
[----:B------:R-:W-:Y:S01]  /*24e60*/  STL.64 [R1+0x1c98], R26 ;  /* 0x001c981a01007387 */ /* 0x000fe20000100a00 */
[----:B------:R-:W-:Y:S01]  /*24e70*/  MOV R9, R12 ;  /* 0x0000000c00097202 */ /* 0x000fe20000000f00 */
[----:B------:R-:W-:Y:S02]  /*24e80*/  IMAD.MOV.U32 R8, RZ, RZ, R13 ;  /* 0x000000ffff087224 */ /* 0x000fe400078e000d */
[----:B--2---:R0:W-:Y:S04]  /*24e90*/  STL.64 [R1+0x1c90], R24 ;  /* 0x001c901801007387 */ /* 0x0041e80000100a00 */
[----:B0-----:R-:W2:Y:S04]  /*24ea0*/  LDL.LU.64 R24, [R1+0x200] ;  /* 0x0002000001187983 */ /* 0x001ea80000300a00 */
[----:B------:R-:W3:Y:S04]  /*24eb0*/  LDL.LU.64 R12, [R1+0x1ca0] ;  /* 0x001ca000010c7983 */ /* 0x000ee80000300a00 */
[----:B------:R0:W-:Y:S04]  /*24ec0*/  STL.64 [R1+0x38], R18 ;  /* 0x0000381201007387 */ /* 0x0001e80000100a00 */
[----:B0-----:R-:W4:Y:S01]  /*24ed0*/  LDL R19, [R1+0x2a0] ;  /* 0x0002a00001137983 */ /* 0x001f220000100800 */
[----:B------:R-:W-:-:S02]  /*24ee0*/  MOV R14, R17 ;  /* 0x00000011000e7202 */ /* 0x000fc40000000f00 */
[----:B------:R-:W-:Y:S01]  /*24ef0*/  MOV R15, R16 ;  /* 0x00000010000f7202 */ /* 0x000fe20000000f00 */
[----:B--2---:R-:W-:Y:S01]  /*24f00*/  HMMA.16816.F32.BF16 R20, R4, R24, R20 ;  /* 0x000000180414723c */ /* 0x004fe20000041814 */
[----:B------:R-:W-:Y:S02]  /*24f10*/  MOV R10, R24 ;  /* 0x00000018000a7202 */ /* 0x000fe40000000f00 */
[----:B------:R-:W-:Y:S01]  /*24f20*/  MOV R11, R25 ;  /* 0x00000019000b7202 */ /* 0x000fe20000000f00 */
[----:B----4-:R-:W-:Y:S04]  /*24f30*/  STL [R1+0x1c80], R19 ;  /* 0x001c801301007387 */ /* 0x010fe80000100800 */
[----:B------:R-:W2:Y:S04]  /*24f40*/  LDL.LU.64 R16, [R1+0x210] ;  /* 0x0002100001107983 */ /* 0x000ea80000300a00 */
[----:B------:R-:W-:Y:S04]  /*24f50*/  STL [R1+0x1b8c], R14 ;  /* 0x001b8c0e01007387 */ /* 0x000fe80000100800 */
[----:B------:R-:W-:Y:S04]  /*24f60*/  STL [R1+0x1b88], R15 ;  /* 0x001b880f01007387 */ /* 0x000fe80000100800 */
[----:B------:R-:W2:Y:S04]  /*24f70*/  LDL.LU.64 R26, [R1+0x1c98] ;  /* 0x001c9800011a7983 */ /* 0x000ea80000300a00 */
[----:B------:R-:W2:Y:S01]  /*24f80*/  LDL.LU.64 R24, [R1+0x1c90] ;  /* 0x001c900001187983 */ /* 0x000ea20000300a00 */
[----:B------:R-:W-:-:S02]  /*24f90*/  MOV R2, R22 ;  /* 0x0000001600027202 */ /* 0x000fc40000000f00 */
[----:B------:R-:W-:Y:S02]  /*24fa0*/  MOV R0, R23 ;  /* 0x0000001700007202 */ /* 0x000fe40000000f00 */
[----:B------:R-:W4:Y:S04]  /*24fb0*/  LDL.LU.64 R22, [R1+0x1c88] ;  /* 0x001c880001167983 */ /* 0x000f280000300a00 */
[----:B------:R-:W-:Y:S04]  /*24fc0*/  STL.64 [R1+0x1c50], R10 ;  /* 0x001c500a01007387 */ /* 0x000fe80000100a00 */
[----:B------:R0:W-:Y:S04]  /*24fd0*/  STL.64 [R1+0x1c48], R8 ;  /* 0x001c480801007387 */ /* 0x0001e80000100a00 */
[----:B0-----:R-:W5:Y:S04]  /*24fe0*/  LDL.LU R8, [R1+0x100] ;  /* 0x0001000001087983 */ /* 0x001f680000300800 */
[----:B------:R-:W5:Y:S04]  /*24ff0*/  LDL.LU R9, [R1+0x104] ;  /* 0x0001040001097983 */ /* 0x000f680000300800 */
[----:B------:R-:W3:Y:S04]  /*25000*/  LDL.LU R10, [R1+0x108] ;  /* 0x00010800010a7983 */ /* 0x000ee80000300800 */
[----:B------:R-:W3:Y:S01]  /*25010*/  LDL.LU R11, [R1+0x10c] ;  /* 0x00010c00010b7983 */ /* 0x000ee20000300800 */
[----:B------:R-:W-:Y:S01]  /*25020*/  IMAD.MOV.U32 R3, RZ, RZ, R21 ;  /* 0x000000ffff037224 */ /* 0x000fe200078e0015 */
[----:B--2---:R-:W-:Y:S02]  /*25030*/  HMMA.16816.F32.BF16 R24, R4, R16, R24 ;  /* 0x000000100418723c */ /* 0x004fe40000041818 */
[----:B---3--:R-:W-:Y:S04]  /*25040*/  STL.64 [R1+0x1c68], R10 ;  /* 0x001c680a01007387 */ /* 0x008fe80000100a00 */
[----:B-----5:R0:W-:-:S13]  /*25050*/  STL.64 [R1+0x1c60], R8 ;  /* 0x001c600801007387 */ /* 0x0201da0000100a00 */
[----:B------:R-:W-:Y:S01]  /*25060*/  MOV R14, R26 ;  /* 0x0000001a000e7202 */ /* 0x000fe20000000f00 */
[----:B------:R-:W-:Y:S01]  /*25070*/  IMAD.MOV.U32 R15, RZ, RZ, R27 ;  /* 0x000000ffff0f7224 */ /* 0x000fe200078e001b */
[----:B0-----:R-:W2:Y:S04]  /*25080*/  LDL.LU.64 R8, [R1+0x240] ;  /* 0x0002400001087983 */ /* 0x001ea80000300a00 */
[----:B------:R-:W-:Y:S04]  /*25090*/  STL [R1+0x1b58], R3 ;  /* 0x001b580301007387 */ /* 0x000fe80000100800 */
[----:B------:R-:W-:Y:S04]  /*250a0*/  STL [R1+0x1b54], R0 ;  /* 0x001b540001007387 */ /* 0x000fe80000100800 */
[----:B------:R-:W3:Y:S04]  /*250b0*/  LDL.LU R19, [R1+0x1c80] ;  /* 0x001c800001137983 */ /* 0x000ee80000300800 */
[----:B------:R0:W-:Y:S04]  /*250c0*/  STL.64 [R1+0x10], R24 ;  /* 0x0000101801007387 */ /* 0x0001e80000100a00 */
[----:B------:R-:W2:Y:S04]  /*250d0*/  LDL.LU.64 R26, [R1+0x1c78] ;  /* 0x001c7800011a7983 */ /* 0x000ea80000300a00 */
[----:B0-----:R-:W2:Y:S01]  /*250e0*/  LDL.LU.64 R24, [R1+0x1c70] ;  /* 0x001c700001187983 */ /* 0x001ea20000300a00 */
[----:B------:R-:W-:-:S02]  /*250f0*/  MOV R28, R20 ;  /* 0x00000014001c7202 */ /* 0x000fc40000000f00 */
[----:B------:R-:W-:Y:S02]  /*25100*/  MOV R20, R16 ;  /* 0x0000001000147202 */ /* 0x000fe40000000f00 */
[----:B------:R-:W-:Y:S01]  /*25110*/  MOV R21, R17 ;  /* 0x0000001100157202 */ /* 0x000fe20000000f00 */
[----:B------:R-:W5:Y:S01]  /*25120*/  LDL.LU.64 R10, [R1+0x1c68] ;  /* 0x001c6800010a7983 */ /* 0x000f620000300a00 */
[----:B--2---:R-:W-:Y:S01]  /*25130*/  HMMA.16816.F32.BF16 R24, R4, R8, R24 ;  /* 0x000000080418723c */ /* 0x004fe20000041818 */
[----:B------:R-:W-:Y:S02]  /*25140*/  MOV R17, R8 ;  /* 0x0000000800117202 */ /* 0x000fe40000000f00 */
[----:B------:R-:W-:Y:S02]  /*25150*/  MOV R16, R9 ;  /* 0x0000000900107202 */ /* 0x000fe40000000f00 */
[----:B------:R-:W5:-:S14]  /*25160*/  LDL.LU.64 R8, [R1+0x1c60] ;  /* 0x001c600001087983 */ /* 0x000f5c0000300a00 */
[----:B------:R-:W-:Y:S02]  /*25170*/  MOV R3, R24 ;  /* 0x0000001800037202 */ /* 0x000fe40000000f00 */
[----:B------:R-:W-:Y:S01]  /*25180*/  MOV R0, R25 ;  /* 0x0000001900007202 */ /* 0x000fe20000000f00 */
[----:B------:R5:W-:Y:S04]  /*25190*/  STL [R1+0x8], R26 ;  /* 0x0000081a01007387 */ /* 0x000be80000100800 */
[----:B------:R-:W5:Y:S01]  /*251a0*/  LDL.LU.64 R24, [R1+0x1c58] ;  /* 0x001c580001187983 */ /* 0x000f620000300a00 */
[----:B------:R-:W-:Y:S02]  /*251b0*/  MOV R29, R27 ;  /* 0x0000001b001d7202 */ /* 0x000fe40000000f00 */
[----:B-----5:R-:W-:Y:S01]  /*251c0*/  HMMA.16816.F32.BF16 R24, R4, R24, R8 ;  /* 0x000000180418723c */ /* 0x020fe20000041808 */
[----:B------:R-:W2:Y:S04]  /*251d0*/  LDL.LU.64 R10, [R1+0x1c50] ;  /* 0x001c5000010a7983 */ /* 0x000ea80000300a00 */
[----:B------:R-:W5:-:S14]  /*251e0*/  LDL.LU.64 R8, [R1+0x1c48] ;  /* 0x001c480001087983 */ /* 0x000f5c0000300a00 */
[----:B------:R0:W-:Y:S04]  /*251f0*/  STL.64 [R1+0x1af8], R26 ;  /* 0x001af81a01007387 */ /* 0x0001e80000100a00 */
[----:B------:R1:W-:Y:S04]  /*25200*/  STL.64 [R1+0x1af0], R24 ;  /* 0x001af01801007387 */ /* 0x0003e80000100a00 */
[----:B0-----:R-:W2:Y:S04]  /*25210*/  LDL R26, [R1+0x248] ;  /* 0x00024800011a7983 */ /* 0x001ea80000100800 */
[----:B------:R-:W2:Y:S01]  /*25220*/  LDL R27, [R1+0x24c] ;  /* 0x00024c00011b7983 */ /* 0x000ea20000100800 */
[----:B-1----:R-:W-:Y:S01]  /*25230*/  IMAD.MOV.U32 R24, RZ, RZ, R17 ;  /* 0x000000ffff187224 */ /* 0x002fe200078e0011 */
[----:B------:R-:W-:-:S02]  /*25240*/  MOV R25, R16 ;  /* 0x0000001000197202 */ /* 0x000fc40000000f00 */
[----:B---3--:R-:W0:Y:S04]  /*25250*/  LDSM.16.M88.4 R16, [R19+UR6+0x15000] ;  /* 0x015000061310783b */ /* 0x008e280008000200 */
[----:B--2---:R-:W-:Y:S04]  /*25260*/  STL.64 [R1+0x1ba8], R26 ;  /* 0x001ba81a01007387 */ /* 0x004fe80000100a00 */
[----:B------:R1:W-:Y:S04]  /*25270*/  STL.64 [R1+0x1ba0], R24 ;  /* 0x001ba01801007387 */ /* 0x0003e80000100a00 */
[----:B-1----:R-:W2:Y:S04]  /*25280*/  LDL.LU R24, [R1+0xf0] ;  /* 0x0000f00001187983 */ /* 0x002ea80000300800 */
[----:B------:R-:W2:Y:S04]  /*25290*/  LDL.LU R25, [R1+0xf4] ;  /* 0x0000f40001197983 */ /* 0x000ea80000300800 */
[----:B------:R-:W2:Y:S04]  /*252a0*/  LDL.LU R26, [R1+0xf8] ;  /* 0x0000f800011a7983 */ /* 0x000ea80000300800 */
[----:B------:R-:W2:Y:S04]  /*252b0*/  LDL.LU R27, [R1+0xfc] ;  /* 0x0000fc00011b7983 */ /* 0x000ea80000300800 */
[----:B0-----:R-:W-:Y:S04]  /*252c0*/  STL.64 [R1+0x1ac0], R18 ;  /* 0x001ac01201007387 */ /* 0x001fe80000100a00 */
[----:B------:R4:W-:Y:S02]  /*252d0*/  STL.64 [R1+0x1ab8], R16 ;  /* 0x001ab81001007387 */ /* 0x0009e40000100a00 */
[----:B----4-:R-:W-:Y:S01]  /*252e0*/  IMAD.MOV.U32 R16, RZ, RZ, R22 ;  /* 0x000000ffff107224 */ /* 0x010fe200078e0016 */
[----:B------:R-:W-:Y:S01]  /*252f0*/  MOV R17, R23 ;  /* 0x0000001700117202 */ /* 0x000fe20000000f00 */
[----:B--2---:R-:W-:Y:S01]  /*25300*/  HMMA.16816.F32.BF16 R4, R4, R12, R24 ;  /* 0x0000000c0404723c */ /* 0x004fe20000041818 */
[----:B------:R-:W-:-:S02]  /*25310*/  MOV R24, R20 ;  /* 0x0000001400187202 */ /* 0x000fc40000000f00 */
[----:B------:R-:W-:Y:S01]  /*25320*/  MOV R25, R21 ;  /* 0x0000001500197202 */ /* 0x000fe20000000f00 */
[----:B------:R-:W2:Y:S04]  /*25330*/  LDL.LU R20, [R1+0x1c44] ;  /* 0x001c440001147983 */ /* 0x000ea80000300800 */
[----:B------:R-:W2:Y:S04]  /*25340*/  LDL.LU R21, [R1+0x1c40] ;  /* 0x001c400001157983 */ /* 0x000ea80000300800 */
[----:B------:R0:W-:Y:S02]  /*25350*/  STL.64 [R1+0x1bc0], R24 ;  /* 0x001bc01801007387 */ /* 0x0001e40000100a00 */
[----:B0-----:R-:W-:-:S02]  /*25360*/  MOV R24, R10 ;  /* 0x0000000a00187202 */ /* 0x001fc40000000f00 */
[----:B------:R-:W-:Y:S01]  /*25370*/  MOV R25, R11 ;  /* 0x0000000b00197202 */ /* 0x000fe20000000f00 */
[----:B------:R-:W3:Y:S04]  /*25380*/  LDL.LU R10, [R1+0x1c3c] ;  /* 0x001c3c00010a7983 */ /* 0x000ee80000300800 */
[----:B------:R-:W4:Y:S04]  /*25390*/  LDL.LU R11, [R1+0x1c38] ;  /* 0x001c3800010b7983 */ /* 0x000f280000300800 */
[----:B------:R-:W2:Y:S04]  /*253a0*/  LDL.LU R22, [R1+0x1c34] ;  /* 0x001c340001167983 */ /* 0x000ea80000300800 */
[----:B------:R-:W2:Y:S04]  /*253b0*/  LDL.LU R23, [R1+0x1c30] ;  /* 0x001c300001177983 */ /* 0x000ea80000300800 */
[----:B------:R0:W-:Y:S04]  /*253c0*/  STL.64 [R1+0x1bf8], R16 ;  /* 0x001bf81001007387 */ /* 0x0001e80000100a00 */
[----:B0-----:R-:W2:Y:S04]  /*253d0*/  LDL.LU R16, [R1+0x80] ;  /* 0x0000800001107983 */ /* 0x001ea80000300800 */
[----:B------:R-:W2:Y:S04]  /*253e0*/  LDL.LU R17, [R1+0x84] ;  /* 0x0000840001117983 */ /* 0x000ea80000300800 */
[----:B------:R-:W2:Y:S04]  /*253f0*/  LDL.LU R18, [R1+0x88] ;  /* 0x0000880001127983 */ /* 0x000ea80000300800 */
[----:B------:R-:W2:Y:S04]  /*25400*/  LDL.LU R19, [R1+0x8c] ;  /* 0x00008c0001137983 */ /* 0x000ea80000300800 */
[----:B------:R-:W-:Y:S04]  /*25410*/  STL.64 [R1+0x1bd8], R24 ;  /* 0x001bd81801007387 */ /* 0x000fe80000100a00 */
[----:B------:R-:W-:Y:S04]  /*25420*/  STL.64 [R1+0x1b98], R14 ;  /* 0x001b980e01007387 */ /* 0x000fe80000100a00 */
[----:B------:R0:W-:Y:S04]  /*25430*/  STL.64 [R1+0x1b90], R12 ;  /* 0x001b900c01007387 */ /* 0x0001e80000100a00 */
[----:B0-----:R-:W2:Y:S04]  /*25440*/  LDL.LU R12, [R1+0xa0] ;  /* 0x0000a000010c7983 */ /* 0x001ea80000300800 */
[----:B------:R-:W2:Y:S04]  /*25450*/  LDL.LU R13, [R1+0xa4] ;  /* 0x0000a400010d7983 */ /* 0x000ea80000300800 */
[----:B------:R-:W2:Y:S01]  /*25460*/  LDL.LU R14, [R1+0xa8] ;  /* 0x0000a800010e7983 */ /* 0x000ea20000300800 */
[----:B-----5:R-:W-:-:S02]  /*25470*/  MOV R24, R9 ;  /* 0x0000000900187202 */ /* 0x020fc40000000f00 */
[----:B------:R-:W-:Y:S02]  /*25480*/  MOV R25, R8 ;  /* 0x0000000800197202 */ /* 0x000fe40000000f00 */
[----:B---3--:R-:W-:Y:S02]  /*25490*/  MOV R15, R10 ;  /* 0x0000000a000f7202 */ /* 0x008fe40000000f00 */
[----:B------:R-:W3:Y:S04]  /*254a0*/  LDL.LU R10, [R1+0x1c2c] ;  /* 0x001c2c00010a7983 */ /* 0x000ee80000300800 */
[----:B------:R-:W5:Y:S04]  /*254b0*/  LDL.LU R9, [R1+0x1c28] ;  /* 0x001c280001097983 */ /* 0x000f680000300800 */
[----:B------:R-:W3:Y:S04]  /*254c0*/  LDL.LU R8, [R1+0x1c24] ;  /* 0x001c240001087983 */ /* 0x000ee80000300800 */
[----:B------:R0:W-:Y:S04]  /*254d0*/  STL.64 [R1+0x1bf0], R24 ;  /* 0x001bf01801007387 */ /* 0x0001e80000100a00 */
[----:B0-----:R-:W3:Y:S04]  /*254e0*/  LDL.LU R24, [R1+0xe0] ;  /* 0x0000e00001187983 */ /* 0x001ee80000300800 */
[----:B------:R-:W3:Y:S04]  /*254f0*/  LDL.LU R25, [R1+0xe4] ;  /* 0x0000e40001197983 */ /* 0x000ee80000300800 */
[----:B------:R-:W3:Y:S04]  /*25500*/  LDL.LU R26, [R1+0xe8] ;  /* 0x0000e800011a7983 */ /* 0x000ee80000300800 */
[----:B------:R-:W3:Y:S04]  /*25510*/  LDL.LU R27, [R1+0xec] ;  /* 0x0000ec00011b7983 */ /* 0x000ee80000300800 */
[----:B--2---:R-:W-:Y:S04]  /*25520*/  STL.64 [R1+0x1bb8], R14 ;  /* 0x001bb80e01007387 */ /* 0x004fe80000100a00 */
[----:B------:R0:W-:Y:S04]  /*25530*/  STL.64 [R1+0x1bb0], R12 ;  /* 0x001bb00c01007387 */ /* 0x0001e80000100a00 */
[----:B0-----:R-:W2:Y:S01]  /*25540*/  LDL.LU R12, [R1+0xb0] ;  /* 0x0000b000010c7983 */ /* 0x001ea20000300800 */
[----:B------:R-:W-:Y:S01]  /*25550*/  IMAD.MOV.U32 R14, RZ, RZ, R22 ;  /* 0x000000ffff0e7224 */ /* 0x000fe200078e0016 */
[----:B----4-:R-:W-:-:S02]  /*25560*/  MOV R15, R11 ;  /* 0x0000000b000f7202 */ /* 0x010fc40000000f00 */
[----:B------:R-:W-:Y:S02]  /*25570*/  MOV R13, R23 ;  /* 0x00000017000d7202 */ /* 0x000fe40000000f00 */
[----:B------:R-:W4:Y:S04]  /*25580*/  LDL.LU R23, [R1+0x1c20] ;  /* 0x001c200001177983 */ /* 0x000f280000300800 */
[----:B------:R-:W3:Y:S04]  /*25590*/  LDL.LU R22, [R1+0x1c1c] ;  /* 0x001c1c0001167983 */ /* 0x000ee80000300800 */
[----:B------:R-:W3:Y:S04]  /*255a0*/  LDL.LU R11, [R1+0x1c18] ;  /* 0x001c1800010b7983 */ /* 0x000ee80000300800 */
[----:B------:R-:W-:Y:S04]  /*255b0*/  STL.64 [R1+0x1bd0], R14 ;  /* 0x001bd00e01007387 */ /* 0x000fe80000100a00 */
[----:B--2---:R0:W-:Y:S04]  /*255c0*/  STL.64 [R1+0x1bc8], R12 ;  /* 0x001bc80c01007387 */ /* 0x0041e80000100a00 */
[----:B0-----:R-:W2:Y:S01]  /*255d0*/  LDL.LU R12, [R1+0xc0] ;  /* 0x0000c000010c7983 */ /* 0x001ea20000300800 */
[----:B-----5:R-:W-:-:S02]  /*255e0*/  MOV R14, R9 ;  /* 0x00000009000e7202 */ /* 0x020fc40000000f00 */
[----:B---3--:R-:W-:Y:S02]  /*255f0*/  MOV R15, R10 ;  /* 0x0000000a000f7202 */ /* 0x008fe40000000f00 */
[----:B------:R-:W-:Y:S02]  /*25600*/  MOV R13, R8 ;  /* 0x00000008000d7202 */ /* 0x000fe40000000f00 */
[----:B------:R-:W3:Y:S04]  /*25610*/  LDL.LU R8, [R1+0x1c14] ;  /* 0x001c140001087983 */ /* 0x000ee80000300800 */
[----:B------:R-:W3:Y:S04]  /*25620*/  LDL.LU R9, [R1+0x1c10] ;  /* 0x001c100001097983 */ /* 0x000ee80000300800 */
[----:B------:R-:W3:Y:S04]  /*25630*/  LDL.LU R10, [R1+0x1c0c] ;  /* 0x001c0c00010a7983 */ /* 0x000ee80000300800 */
[----:B------:R-:W-:Y:S04]  /*25640*/  STL.64 [R1+0x1be8], R14 ;  /* 0x001be80e01007387 */ /* 0x000fe80000100a00 */
[----:B--2---:R0:W-:Y:S02]  /*25650*/  STL.64 [R1+0x1be0], R12 ;  /* 0x001be00c01007387 */ /* 0x0041e40000100a00 */
[----:B0-----:R-:W-:-:S02]  /*25660*/  MOV R12, R11 ;  /* 0x0000000b000c7202 */ /* 0x001fc40000000f00 */
[----:B------:R-:W3:Y:S04]  /*25670*/  LDL.LU R11, [R1+0x1c08] ;  /* 0x001c0800010b7983 */ /* 0x000ee80000300800 */
[----:B------:R-:W2:Y:S01]  /*25680*/  LDL.LU R13, [R1+0xd4] ;  /* 0x0000d400010d7983 */ /* 0x000ea20000300800 */
[----:B------:R-:W-:Y:S01]  /*25690*/  IMAD.MOV.U32 R14, RZ, RZ, R22 ;  /* 0x000000ffff0e7224 */ /* 0x000fe200078e0016 */
[----:B----4-:R-:W-:Y:S02]  /*256a0*/  MOV R15, R23 ;  /* 0x00000017000f7202 */ /* 0x010fe40000000f00 */
[----:B------:R-:W4:Y:S04]  /*256b0*/  LDL.LU R22, [R1+0x1c04] ;  /* 0x001c040001167983 */ /* 0x000f280000300800 */
[----:B------:R-:W4:Y:S04]  /*256c0*/  LDL.LU R23, [R1+0x1c00] ;  /* 0x001c000001177983 */ /* 0x000f280000300800 */
[----:B------:R-:W-:Y:S04]  /*256d0*/  STL.64 [R1+0x1ae8], R6 ;  /* 0x001ae80601007387 */ /* 0x000fe80000100a00 */
[----:B------:R0:W-:Y:S04]  /*256e0*/  STL.64 [R1+0x1ae0], R4 ;  /* 0x001ae00401007387 */ /* 0x0001e80000100a00 */
[----:B0-----:R-:W5:Y:S04]  /*256f0*/  LDL.LU.64 R4, [R1+0x260] ;  /* 0x0002600001047983 */ /* 0x001f680000300a00 */
[----:B------:R-:W2:Y:S01]  /*25700*/  LDL.LU.64 R6, [R1+0x268] ;  /* 0x0002680001067983 */ /* 0x000ea20000300a00 */
[----:B---3--:R-:W-:-:S15]  /*25710*/  HMMA.16816.F32.BF16 R16, R8, R20, R16 ;  /* 0x000000140810723c */ /* 0x008fde0000041810 */
[----:B------:R-:W-:-:S04]  /*25720*/  NOP ;  /* 0x0000000000007918 */ /* 0x000fc80000000000 */
[----:B------:R0:W-:Y:S04]  /*25730*/  STL.64 [R1+0x80], R16 ;  /* 0x0000801001007387 */ /* 0x0001e80000100a00 */
[----:B------:R1:W-:Y:S04]  /*25740*/  STL.64 [R1+0x88], R18 ;  /* 0x0000881201007387 */ /* 0x0003e80000100a00 */
[----:B0-----:R-:W3:Y:S02]  /*25750*/  LDL.LU.64 R16, [R1+0x1bf8] ;  /* 0x001bf80001107983 */ /* 0x001ee40000300a00 */
[----:B---3--:R-:W-:-:S15]  /*25760*/  HMMA.16816.F32.BF16 R24, R8, R16, R24 ;  /* 0x000000100818723c */ /* 0x008fde0000041818 */
[----:B------:R-:W-:-:S04]  /*25770*/  NOP ;  /* 0x0000000000007918 */ /* 0x000fc80000000000 */
[----:B------:R-:W-:Y:S02]  /*25780*/  MOV R21, R24 ;  /* 0x0000001800157202 */ /* 0x000fe40000000f00 */
[----:B------:R-:W-:Y:S02]  /*25790*/  MOV R20, R25 ;  /* 0x0000001900147202 */ /* 0x000fe40000000f00 */
[----:B------:R-:W2:Y:S01]  /*257a0*/  LDL.LU.64 R24, [R1+0x1bf0] ;  /* 0x001bf00001187983 */ /* 0x000ea20000300a00 */
[----:B-1----:R-:W-:Y:S02]  /*257b0*/  MOV R19, R26 ;  /* 0x0000001a00137202 */ /* 0x002fe40000000f00 */
[----:B------:R-:W-:Y:S01]  /*257c0*/  MOV R18, R27 ;  /* 0x0000001b00127202 */ /* 0x000fe20000000f00 */
[----:B----4-:R-:W-:Y:S04]  /*257d0*/  STL.64 [R1+0x1b78], R22 ;  /* 0x001b781601007387 */ /* 0x010fe80000100a00 */
[----:B------:R0:W-:Y:S04]  /*257e0*/  STL.64 [R1+0x1b70], R20 ;  /* 0x001b701401007387 */ /* 0x0001e80000100a00 */
[----:B0-----:R-:W3:Y:S04]  /*257f0*/  LDL.LU R20, [R1+0x60] ;  /* 0x0000600001147983 */ /* 0x001ee80000300800 */
[----:B------:R-:W3:Y:S04]  /*25800*/  LDL.LU R21, [R1+0x64] ;  /* 0x0000640001157983 */ /* 0x000ee80000300800 */
[----:B------:R-:W3:Y:S04]  /*25810*/  LDL.LU R22, [R1+0x68] ;  /* 0x0000680001167983 */ /* 0x000ee80000300800 */
[----:B------:R-:W3:Y:S04]  /*25820*/  LDL.LU R23, [R1+0x6c] ;  /* 0x00006c0001177983 */ /* 0x000ee80000300800 */
[----:B------:R0:W-:Y:S04]  /*25830*/  STL [R1+0x1ac8], R18 ;  /* 0x001ac81201007387 */ /* 0x0001e80000100800 */
[----:B------:R1:W-:Y:S04]  /*25840*/  STL [R1+0x1b50], R19 ;  /* 0x001b501301007387 */ /* 0x0003e80000100800 */
[----:B------:R-:W5:Y:S04]  /*25850*/  LDL.LU R16, [R1+0x90] ;  /* 0x0000900001107983 */ /* 0x000f680000300800 */
[----:B------:R-:W5:Y:S04]  /*25860*/  LDL.LU R17, [R1+0x94] ;  /* 0x0000940001117983 */ /* 0x000f680000300800 */
[----:B0-----:R-:W5:Y:S04]  /*25870*/  LDL.LU R18, [R1+0x98] ;  /* 0x0000980001127983 */ /* 0x001f680000300800 */
[----:B-1----:R-:W5:Y:S01]  /*25880*/  LDL.LU R19, [R1+0x9c] ;  /* 0x00009c0001137983 */ /* 0x002f620000300800 */
[----:B--2---:R-:W-:Y:S03]  /*25890*/  HMMA.16816.F32.BF16 R24, R8, R24, R12 ;  /* 0x000000180818723c */ /* 0x004fe6000004180c */
[----:B------:R-:W2:Y:S04]  /*258a0*/  LDL.LU.64 R14, [R1+0x1be8] ;  /* 0x001be800010e7983 */ /* 0x000ea80000300a00 */
[----:B------:R-:W2:-:S12]  /*258b0*/  LDL.LU.64 R12, [R1+0x1be0] ;  /* 0x001be000010c7983 */ /* 0x000e980000300a00 */
[----:B------:R0:W-:Y:S04]  /*258c0*/  STL.64 [R1+0x120], R24 ;  /* 0x0001201801007387 */ /* 0x0001e80000100a00 */
[----:B------:R2:W-:Y:S04]  /*258d0*/  STL.64 [R1+0x128], R26 ;  /* 0x0001281a01007387 */ /* 0x0005e80000100a00 */
[----:B0-----:R-:W2:Y:S02]  /*258e0*/  LDL.LU.64 R24, [R1+0x1bd8] ;  /* 0x001bd80001187983 */ /* 0x001ea40000300a00 */
        /* <DEDUP_REMOVED lines=9> */
[----:B------:R-:W-:Y:S04]  /*25980*/  STL.64 [R1+0x170], R24 ;  /* 0x0001701801007387 */ /* 0x000fe80000100a00 */
[----:B------:R0:W-:Y:S04]  /*25990*/  STL.64 [R1+0x178], R26 ;  /* 0x0001781a01007387 */ /* 0x0001e80000100a00 */
[----:B0-----:R-:W4:Y:S04]  /*259a0*/  LDL.LU.64 R26, [R1+0x1ba8] ;  /* 0x001ba800011a7983 */ /* 0x001f280000300a00 */
[----:B------:R-:W2:Y:S01]  /*259b0*/  LDL.LU.64 R24, [R1+0x1ba0] ;  /* 0x001ba00001187983 */ /* 0x000ea20000300a00 */
[C---:B-----5:R-:W-:Y:S08]  /*259c0*/  HMMA.16816.F32.BF16 R16, R8.reuse, R4, R16 ;  /* 0x000000040810723c */ /* 0x060ff00000041810 */
[----:B--2---:R-:W-:-:S15]  /*259d0*/  HMMA.16816.F32.BF16 R12, R8, R24, R12 ;  /* 0x00000018080c723c */ /* 0x004fde000004180c */
[----:B------:R-:W-:-:S04]  /*259e0*/  NOP ;  /* 0x0000000000007918 */ /* 0x000fc80000000000 */
[----:B------:R-:W-:Y:S04]  /*259f0*/  STL.64 [R1+0x160], R12 ;  /* 0x0001600c01007387 */ /* 0x000fe80000100a00 */
[----:B------:R0:W-:Y:S04]  /*25a00*/  STL.64 [R1+0x168], R14 ;  /* 0x0001680e01007387 */ /* 0x0001e80000100a00 */
[----:B0-----:R-:W2:Y:S04]  /*25a10*/  LDL.LU.64 R14, [R1+0x1b98] ;  /* 0x001b9800010e7983 */ /* 0x001ea80000300a00 */
[----:B------:R-:W3:Y:S04]  /*25a20*/  LDL.LU.64 R12, [R1+0x1b90] ;  /* 0x001b9000010c7983 */ /* 0x000ee80000300a00 */
[----:B----4-:R2:W-:Y:S04]  /*25a30*/  STL.64 [R1+0x1b08], R26 ;  /* 0x001b081a01007387 */ /* 0x0105e80000100a00 */
[----:B------:R-:W4:Y:S04]  /*25a40*/  LDL.LU R24, [R1+0x10] ;  /* 0x0000100001187983 */ /* 0x000f280000300800 */
[----:B------:R0:W-:Y:S04]  /*25a50*/  STL.64 [R1+0x150], R16 ;  /* 0x0001501001007387 */ /* 0x0001e80000100a00 */
[----:B------:R1:W-:Y:S04]  /*25a60*/  STL.64 [R1+0x158], R18 ;  /* 0x0001581201007387 */ /* 0x0003e80000100a00 */
[----:B------:R-:W4:Y:S01]  /*25a70*/  LDL.LU R25, [R1+0x14] ;  /* 0x0000140001197983 */ /* 0x000f220000300800 */
[----:B--2---:R-:W-:Y:S01]  /*25a80*/  IMAD.MOV.U32 R26, RZ, RZ, R14 ;  /* 0x000000ffff1a7224 */ /* 0x004fe200078e000e */
[----:B------:R-:W-:-:S02]  /*25a90*/  MOV R27, R15 ;  /* 0x0000000f001b7202 */ /* 0x000fc40000000f00 */
[----:B------:R-:W2:Y:S04]  /*25aa0*/  LDL.LU R14, [R1+0x1b8c] ;  /* 0x001b8c00010e7983 */ /* 0x000ea80000300800 */
[----:B------:R-:W5:Y:S04]  /*25ab0*/  LDL.LU R15, [R1+0x1b88] ;  /* 0x001b8800010f7983 */ /* 0x000f680000300800 */
[----:B0-----:R-:W3:Y:S04]  /*25ac0*/  LDL.LU R16, [R1+0x40] ;  /* 0x0000400001107983 */ /* 0x001ee80000300800 */
[----:B------:R-:W3:Y:S04]  /*25ad0*/  LDL.LU R17, [R1+0x44] ;  /* 0x0000440001117983 */ /* 0x000ee80000300800 */
[----:B-1----:R-:W3:Y:S04]  /*25ae0*/  LDL.LU R18, [R1+0x48] ;  /* 0x0000480001127983 */ /* 0x002ee80000300800 */
[----:B------:R-:W3:Y:S04]  /*25af0*/  LDL.LU R19, [R1+0x4c] ;  /* 0x00004c0001137983 */ /* 0x000ee80000300800 */
[----:B------:R0:W-:Y:S04]  /*25b00*/  STL.64 [R1+0x1b28], R26 ;  /* 0x001b281a01007387 */ /* 0x0001e80000100a00 */
[----:B----4-:R2:W-:Y:S04]  /*25b10*/  STL.64 [R1+0x1b20], R24 ;  /* 0x001b201801007387 */ /* 0x0105e80000100a00 */
[----:B0-----:R-:W4:Y:S01]  /*25b20*/  LDL.64 R26, [R1+0x208] ;  /* 0x00020800011a7983 */ /* 0x001f220000100a00 */
[----:B--2---:R-:W-:-:S02]  /*25b30*/  MOV R25, R14 ;  /* 0x0000000e00197202 */ /* 0x004fc40000000f00 */
[----:B-----5:R-:W-:Y:S01]  /*25b40*/  MOV R24, R15 ;  /* 0x0000000f00187202 */ /* 0x020fe20000000f00 */
[----:B----4-:R0:W-:Y:S04]  /*25b50*/  STL.64 [R1+0x1b38], R26 ;  /* 0x001b381a01007387 */ /* 0x0101e80000100a00 */
[----:B------:R-:W2:Y:S04]  /*25b60*/  LDL.LU R15, [R1+0x1b84] ;  /* 0x001b8400010f7983 */ /* 0x000ea80000300800 */
[----:B------:R-:W4:Y:S01]  /*25b70*/  LDL.LU R14, [R1+0x1b80] ;  /* 0x001b8000010e7983 */ /* 0x000f220000300800 */
[----:B---3--:R-:W-:Y:S03]  /*25b80*/  HMMA.16816.F32.BF16 R8, R8, R12, R20 ;  /* 0x0000000c0808723c */ /* 0x008fe60000041814 */
[----:B0-----:R-:W3:Y:S04]  /*25b90*/  LDL.LU R26, [R1+0x38] ;  /* 0x00003800011a7983 */ /* 0x001ee80000300800 */
[----:B------:R-:W3:Y:S04]  /*25ba0*/  LDL.LU R27, [R1+0x3c] ;  /* 0x00003c00011b7983 */ /* 0x000ee80000300800 */
[----:B------:R2:W-:Y:S04]  /*25bb0*/  STL.64 [R1+0x1b00], R6 ;  /* 0x001b000601007387 */ /* 0x0005e80000100a00 */
[----:B------:R-:W5:Y:S04]  /*25bc0*/  LDL.LU R4, [R1+0x50] ;  /* 0x0000500001047983 */ /* 0x000f680000300800 */
[----:B------:R-:W5:Y:S04]  /*25bd0*/  LDL.LU R5, [R1+0x54] ;  /* 0x0000540001057983 */ /* 0x000f680000300800 */
[----:B------:R-:W5:Y:S04]  /*25be0*/  LDL.LU.64 R22, [R1+0x1b78] ;  /* 0x001b780001167983 */ /* 0x000f680000300a00 */
[----:B------:R-:W3:Y:S01]  /*25bf0*/  LDL.LU.64 R20, [R1+0x1b70] ;  /* 0x001b700001147983 */ /* 0x000ee20000300a00 */
[----:B--2---:R-:W-:-:S02]  /*25c00*/  MOV R6, R15 ;  /* 0x0000000f00067202 */ /* 0x004fc40000000f00 */
[----:B----4-:R-:W-:Y:S02]  /*25c10*/  MOV R7, R14 ;  /* 0x0000000e00077202 */ /* 0x010fe40000000f00 */
[----:B------:R-:W5:Y:S04]  /*25c20*/  LDL.LU.64 R14, [R1+0x1b68] ;  /* 0x001b6800010e7983 */ /* 0x000f680000300a00 */
[----:B------:R-:W5:Y:S04]  /*25c30*/  LDL.LU.64 R12, [R1+0x1b60] ;  /* 0x001b6000010c7983 */ /* 0x000f680000300a00 */
[----:B------:R-:W-:Y:S04]  /*25c40*/  STL.64 [R1+0x60], R8 ;  /* 0x0000600801007387 */ /* 0x000fe80000100a00 */
[----:B------:R5:W-:Y:S02]  /*25c50*/  STL.64 [R1+0x68], R10 ;  /* 0x0000680a01007387 */ /* 0x000be40000100a00 */
[----:B-----5:R-:W-:Y:S01]  /*25c60*/  HMMA.16816.F32.BF16 R8, R12, R22, R4 ;  /* 0x000000160c08723c */ /* 0x020fe20000041804 */
[----:B------:R-:W-:-:S02]  /*25c70*/  IMAD.MOV.U32 R4, RZ, RZ, R3 ;  /* 0x000000ffff047224 */ /* 0x000fc400078e0003 */
[----:B------:R-:W2:Y:S01]  /*25c80*/  LDL.LU R3, [R1+0x1b58] ;  /* 0x001b580001037983 */ /* 0x000ea20000300800 */
[----:B------:R-:W-:-:S15]  /*25c90*/  MOV R5, R0 ;  /* 0x0000000000057202 */ /* 0x000fde0000000f00 */
[----:B------:R-:W-:Y:S04]  /*25ca0*/  STL.64 [R1+0x50], R8 ;  /* 0x0000500801007387 */ /* 0x000fe80000100a00 */
[----:B------:R-:W-:Y:S04]  /*25cb0*/  STL.64 [R1+0x58], R10 ;  /* 0x0000580a01007387 */ /* 0x000fe80000100a00 */
[----:B------:R-:W4:Y:S04]  /*25cc0*/  LDL.LU R0, [R1+0x1b54] ;  /* 0x001b540001007983 */ /* 0x000f280000300800 */
[----:B------:R-:W5:Y:S01]  /*25cd0*/  LDL.LU R6, [R1+0x8] ;  /* 0x0000080001067983 */ /* 0x000f620000300800 */
[----:B------:R-:W-:-:S05]  /*25ce0*/  MOV R7, R29 ;  /* 0x0000001d00077202 */ /* 0x000fca0000000f00 */
[----:B-----5:R0:W-:Y:S04]  /*25cf0*/  STL.64 [R1+0x1b18], R6 ;  /* 0x001b180601007387 */ /* 0x0201e80000100a00 */
[----:B------:R1:W-:Y:S04]  /*25d00*/  STL.64 [R1+0x1b10], R4 ;  /* 0x001b100401007387 */ /* 0x0003e80000100a00 */
[----:B0-----:R-:W5:Y:S01]  /*25d10*/  LDL.LU.64 R6, [R1+0x218] ;  /* 0x0002180001067983 */ /* 0x001f620000300a00 */
[----:B-1----:R-:W-:Y:S02]  /*25d20*/  MOV R4, R28 ;  /* 0x0000001c00047202 */ /* 0x002fe40000000f00 */
[----:B--2---:R-:W-:Y:S01]  /*25d30*/  MOV R5, R3 ;  /* 0x0000000300057202 */ /* 0x004fe20000000f00 */
[----:B-----5:R0:W-:Y:S02]  /*25d40*/  STL.64 [R1+0x1b30], R6 ;  /* 0x001b300601007387 */ /* 0x0201e40000100a00 */
[----:B0-----:R-:W-:Y:S01]  /*25d50*/  MOV R6, R2 ;  /* 0x0000000200067202 */ /* 0x001fe20000000f00 */
[----:B----4-:R-:W-:-:S05]  /*25d60*/  IMAD.MOV.U32 R7, RZ, RZ, R0 ;  /* 0x000000ffff077224 */ /* 0x010fca00078e0000 */
[----:B------:R0:W-:Y:S04]  /*25d70*/  STL.64 [R1+0x1b48], R6 ;  /* 0x001b480601007387 */ /* 0x0001e80000100a00 */
[----:B------:R-:W-:Y:S04]  /*25d80*/  STL.64 [R1+0x1b40], R4 ;  /* 0x001b400401007387 */ /* 0x000fe80000100a00 */
[----:B0-----:R-:W2:Y:S04]  /*25d90*/  LDL.LU.64 R6, [R1+0x1b8] ;  /* 0x0001b80001067983 */ /* 0x001ea80000300a00 */
[----:B------:R0:W-:Y:S04]  /*25da0*/  STL.64 [R1+0x1ad8], R22 ;  /* 0x001ad81601007387 */ /* 0x0001e80000100a00 */
[----:B---3--:R-:W-:Y:S04]  /*25db0*/  STL.64 [R1+0x1ad0], R20 ;  /* 0x001ad01401007387 */ /* 0x008fe80000100a00 */
[----:B0-----:R-:W3:Y:S04]  /*25dc0*/  LDL.LU.64 R22, [R1+0x198] ;  /* 0x0001980001167983 */ /* 0x001ee80000300a00 */
[----:B------:R-:W4:Y:S01]  /*25dd0*/  LDL.LU R11, [R1+0x1ac] ;  /* 0x0001ac00010b7983 */ /* 0x000f220000300800 */
[C---:B--2---:R-:W-:Y:S08]  /*25de0*/  HMMA.16816.F32.BF16 R24, R12.reuse, R6, R24 ;  /* 0x000000060c18723c */ /* 0x044ff00000041818 */
[----:B---3--:R-:W-:Y:S01]  /*25df0*/  HMMA.16816.F32.BF16 R16, R12, R22, R16 ;  /* 0x000000160c10723c */ /* 0x008fe20000041810 */
[----:B------:R-:W-:-:S02]  /*25e00*/  MOV R9, R22 ;  /* 0x0000001600097202 */ /* 0x000fc40000000f00 */
[----:B------:R-:W-:Y:S02]  /*25e10*/  MOV R8, R23 ;  /* 0x0000001700087202 */ /* 0x000fe40000000f00 */
[----:B------:R-:W-:-:S06]  /*25e20*/  MOV R10, R7 ;  /* 0x00000007000a7202 */ /* 0x000fcc0000000f00 */
[----:B------:R-:W-:Y:S02]  /*25e30*/  MOV R2, R26 ;  /* 0x0000001a00027202 */ /* 0x000fe40000000f00 */
[----:B------:R-:W-:-:S06]  /*25e40*/  MOV R0, R27 ;  /* 0x0000001b00007202 */ /* 0x000fcc0000000f00 */
[----:B------:R-:W-:Y:S04]  /*25e50*/  STL.64 [R1+0x40], R16 ;  /* 0x0000401001007387 */ /* 0x000fe80000100a00 */
[----:B------:R0:W-:Y:S04]  /*25e60*/  STL.64 [R1+0x48], R18 ;  /* 0x0000481201007387 */ /* 0x0001e80000100a00 */
[----:B0-----:R-:W2:Y:S04]  /*25e70*/  LDL.LU R19, [R1+0x1b50] ;  /* 0x001b500001137983 */ /* 0x001ea80000300800 */
[----:B------:R-:W3:Y:S01]  /*25e80*/  LDL.LU.64 R22, [R1+0x238] ;  /* 0x0002380001167983 */ /* 0x000ee20000300a00 */
[----:B------:R-:W-:-:S03]  /*25e90*/  MOV R18, R6 ;  /* 0x0000000600127202 */ /* 0x000fc60000000f00 */
[----:B------:R-:W5:Y:S04]  /*25ea0*/  LDL.LU.64 R6, [R1+0x1b48] ;  /* 0x001b480001067983 */ /* 0x000f680000300a00 */
[----:B------:R-:W5:Y:S04]  /*25eb0*/  LDL.LU.64 R4, [R1+0x1b40] ;  /* 0x001b400001047983 */ /* 0x000f680000300a00 */
[----:B------:R-:W5:Y:S01]  /*25ec0*/  LDL.LU.64 R26, [R1+0x1b38] ;  /* 0x001b3800011a7983 */ /* 0x000f620000300a00 */
[----:B------:R-:W-:Y:S01]  /*25ed0*/  IMAD.MOV.U32 R3, RZ, RZ, R25 ;  /* 0x000000ffff037224 */ /* 0x000fe200078e0019 */
[----:B------:R-:W-:-:S02]  /*25ee0*/  MOV R29, R24 ;  /* 0x00000018001d7202 */ /* 0x000fc40000000f00 */
[----:B------:R-:W-:Y:S04]  /*25ef0*/  STL [R1+0x1a84], R0 ;  /* 0x001a840001007387 */ /* 0x000fe80000100800 */
[----:B------:R-:W-:Y:S04]  /*25f00*/  STL [R1+0x1a80], R2 ;  /* 0x001a800201007387 */ /* 0x000fe80000100800 */
[----:B------:R-:W-:Y:S04]  /*25f10*/  STL [R1+0x1a7c], R3 ;  /* 0x001a7c0301007387 */ /* 0x000fe80000100800 */
[----:B------:R-:W-:Y:S01]  /*25f20*/  STL [R1+0x1a78], R29 ;  /* 0x001a781d01007387 */ /* 0x000fe20000100800 */
[----:B-----5:R-:W-:Y:S01]  /*25f30*/  HMMA.16816.F32.BF16 R4, R12, R26, R4 ;  /* 0x0000001a0c04723c */ /* 0x020fe20000041804 */
[----:B------:R-:W-:-:S15]  /*25f40*/  MOV R28, R27 ;  /* 0x0000001b001c7202 */ /* 0x000fde0000000f00 */
[----:B------:R-:W-:-:S03]  /*25f50*/  NOP ;  /* 0x0000000000007918 */ /* 0x000fc60000000000 */
[----:B------:R-:W-:Y:S04]  /*25f60*/  STL.64 [R1+0x110], R4 ;  /* 0x0001100401007387 */ /* 0x000fe80000100a00 */
[----:B------:R0:W-:Y:S04]  /*25f70*/  STL.64 [R1+0x118], R6 ;  /* 0x0001180601007387 */ /* 0x0001e80000100a00 */
[----:B0-----:R-:W5:Y:S04]  /*25f80*/  LDL.LU.64 R6, [R1+0x1b30] ;  /* 0x001b300001067983 */ /* 0x001f680000300a00 */
[----:B------:R-:W5:Y:S04]  /*25f90*/  LDL.LU.64 R26, [R1+0x1b28] ;  /* 0x001b2800011a7983 */ /* 0x000f680000300a00 */
[----:B------:R-:W5:Y:S02]  /*25fa0*/  LDL.LU.64 R24, [R1+0x1b20] ;  /* 0x001b200001187983 */ /* 0x000f640000300a00 */
[----:B-----5:R-:W-:Y:S01]  /*25fb0*/  HMMA.16816.F32.BF16 R24, R12, R6, R24 ;  /* 0x000000060c18723c */ /* 0x020fe20000041818 */
[----:B------:R-:W-:-:S02]  /*25fc0*/  MOV R17, R6 ;  /* 0x0000000600117202 */ /* 0x000fc40000000f00 */
[----:B------:R-:W-:Y:S02]  /*25fd0*/  MOV R16, R7 ;  /* 0x0000000700107202 */ /* 0x000fe40000000f00 */
[----:B------:R-:W5:Y:S04]  /*25fe0*/  LDL.LU.64 R6, [R1+0x1b18] ;  /* 0x001b180001067983 */ /* 0x000f680000300a00 */
[----:B------:R-:W5:Y:S10]  /*25ff0*/  LDL.LU.64 R4, [R1+0x1b10] ;  /* 0x001b100001047983 */ /* 0x000f740000300a00 */
[----:B------:R-:W-:-:S02]  /*26000*/  MOV R3, R26 ;  /* 0x0000001a00037202 */ /* 0x000fc40000000f00 */
[----:B------:R-:W-:Y:S02]  /*26010*/  MOV R29, R27 ;  /* 0x0000001b001d7202 */ /* 0x000fe40000000f00 */
[----:B------:R-:W5:Y:S01]  /*26020*/  LDL.LU.64 R26, [R1+0x1b08] ;  /* 0x001b0800011a7983 */ /* 0x000f620000300a00 */
[----:B------:R-:W-:Y:S01]  /*26030*/  IMAD.MOV.U32 R0, RZ, RZ, R24 ;  /* 0x000000ffff007224 */ /* 0x000fe200078e0018 */
[----:B------:R-:W-:Y:S02]  /*26040*/  MOV R2, R25 ;  /* 0x0000001900027202 */ /* 0x000fe40000000f00 */
[----:B------:R-:W-:Y:S04]  /*26050*/  STL [R1+0x1a94], R29 ;  /* 0x001a941d01007387 */ /* 0x000fe80000100800 */
[----:B------:R-:W-:Y:S04]  /*26060*/  STL [R1+0x1a90], R3 ;  /* 0x001a900301007387 */ /* 0x000fe80000100800 */
[----:B------:R-:W-:Y:S04]  /*26070*/  STL [R1+0x1a8c], R2 ;  /* 0x001a8c0201007387 */ /* 0x000fe80000100800 */
[----:B------:R-:W-:Y:S01]  /*26080*/  STL [R1+0x1a88], R0 ;  /* 0x001a880001007387 */ /* 0x000fe20000100800 */
[----:B-----5:R-:W-:Y:S03]  /*26090*/  HMMA.16816.F32.BF16 R24, R12, R26, R4 ;  /* 0x0000001a0c18723c */ /* 0x020fe60000041804 */
[----:B------:R-:W5:-:S15]  /*260a0*/  LDL.LU.64 R6, [R1+0x1b00] ;  /* 0x001b000001067983 */ /* 0x000f5e0000300a00 */
[----:B------:R-:W-:Y:S01]  /*260b0*/  NOP ;  /* 0x0000000000007918 */ /* 0x000fe20000000000 */
[----:B------:R-:W-:Y:S04]  /*260c0*/  STL.64 [R1+0x140], R24 ;  /* 0x0001401801007387 */ /* 0x000fe80000100a00 */
[----:B------:R0:W-:Y:S04]  /*260d0*/  STL.64 [R1+0x148], R26 ;  /* 0x0001481a01007387 */ /* 0x0001e80000100a00 */
[----:B0-----:R-:W2:Y:S04]  /*260e0*/  LDL.LU.64 R26, [R1+0x1af8] ;  /* 0x001af800011a7983 */ /* 0x001ea80000300a00 */
[----:B------:R-:W2:Y:S01]  /*260f0*/  LDL.LU.64 R24, [R1+0x1af0] ;  /* 0x001af00001187983 */ /* 0x000ea20000300a00 */
[----:B-----5:R-:W-:-:S02]  /*26100*/  MOV R2, R6 ;  /* 0x0000000600027202 */ /* 0x020fc40000000f00 */
[----:B------:R-:W-:Y:S01]  /*26110*/  MOV R0, R7 ;  /* 0x0000000700007202 */ /* 0x000fe20000000f00 */
[----:B--2---:R-:W-:-:S15]  /*26120*/  HMMA.16816.F32.BF16 R24, R12, R6, R24 ;  /* 0x000000060c18723c */ /* 0x004fde0000041818 */
[----:B------:R-:W-:-:S04]  /*26130*/  NOP ;  /* 0x0000000000007918 */ /* 0x000fc80000000000 */
[----:B------:R0:W-:Y:S04]  /*26140*/  STL.64 [R1+0x130], R24 ;  /* 0x0001301801007387 */ /* 0x0001e80000100a00 */
[----:B------:R1:W-:Y:S04]  /*26150*/  STL.64 [R1+0x138], R26 ;  /* 0x0001381a01007387 */ /* 0x0003e80000100a00 */
[----:B------:R-:W2:Y:S04]  /*26160*/  LDL.LU.64 R6, [R1+0x1ae8] ;  /* 0x001ae80001067983 */ /* 0x000ea80000300a00 */
[----:B------:R-:W2:Y:S01]  /*26170*/  LDL.LU.64 R4, [R1+0x1ae0] ;  /* 0x001ae00001047983 */ /* 0x000ea20000300a00 */
[----:B---3--:R-:W-:Y:S01]  /*26180*/  IMAD.MOV.U32 R29, RZ, RZ, R22 ;  /* 0x000000ffff1d7224 */ /* 0x008fe200078e0016 */
[----:B------:R-:W-:-:S02]  /*26190*/  MOV R3, R23 ;  /* 0x0000001700037202 */ /* 0x000fc40000000f00 */
[----:B0-----:R-:W3:Y:S04]  /*261a0*/  LDL.LU R24, [R1+0x80] ;  /* 0x0000800001187983 */ /* 0x001ee80000300800 */
[----:B------:R-:W3:Y:S04]  /*261b0*/  LDL.LU R25, [R1+0x84] ;  /* 0x0000840001197983 */ /* 0x000ee80000300800 */
[----:B-1----:R-:W3:Y:S04]  /*261c0*/  LDL.LU R26, [R1+0x88] ;  /* 0x00008800011a7983 */ /* 0x002ee80000300800 */
[----:B------:R-:W3:Y:S01]  /*261d0*/  LDL.LU R27, [R1+0x8c] ;  /* 0x00008c00011b7983 */ /* 0x000ee20000300800 */
[----:B--2---:R-:W-:-:S15]  /*261e0*/  HMMA.16816.F32.BF16 R4, R12, R22, R4 ;  /* 0x000000160c04723c */ /* 0x004fde0000041804 */
[----:B------:R-:W-:-:S04]  /*261f0*/  NOP ;  /* 0x0000000000007918 */ /* 0x000fc80000000000 */
[----:B------:R-:W-:Y:S04]  /*26200*/  STL.64 [R1+0xf0], R4 ;  /* 0x0000f00401007387 */ /* 0x000fe80000100a00 */
[----:B------:R-:W-:Y:S04]  /*26210*/  STL.64 [R1+0xf8], R6 ;  /* 0x0000f80601007387 */ /* 0x000fe80000100a00 */
[----:B------:R-:W3:Y:S04]  /*26220*/  LDL.LU.64 R22, [R1+0x1ad8] ;  /* 0x001ad80001167983 */ /* 0x000ee80000300a00 */
[----:B------:R-:W2:Y:S04]  /*26230*/  LDL.LU.64 R20, [R1+0x1ad0] ;  /* 0x001ad00001147983 */ /* 0x000ea80000300a00 */
[----:B------:R-:W5:Y:S01]  /*26240*/  LDL.LU R13, [R1+0x1a8] ;  /* 0x0001a800010d7983 */ /* 0x000f620000300800 */
[----:B------:R-:W-:-:S03]  /*26250*/  MOV R14, R18 ;  /* 0x00000012000e7202 */ /* 0x000fc60000000f00 */
[----:B------:R-:W2:Y:S04]  /*26260*/  LDL.LU R18, [R1+0x1ac8] ;  /* 0x001ac80001127983 */ /* 0x000ea80000300800 */
[----:B----4-:R-:W0:Y:S01]  /*26270*/  LDSM.16.M88.4 R4, [R11+UR6+0x14080] ;  /* 0x014080060b04783b */ /* 0x010e220008000200 */
[----:B------:R-:W-:-:S05]  /*26280*/  MOV R15, R10 ;  /* 0x0000000a000f7202 */ /* 0x000fca0000000f00 */
[----:B------:R1:W-:Y:S02]  /*26290*/  STL.64 [R1+0x1aa0], R14 ;  /* 0x001aa00e01007387 */ /* 0x0003e40000100a00 */
[----:B-1----:R-:W-:Y:S02]  /*262a0*/  MOV R14, R9 ;  /* 0x00000009000e7202 */ /* 0x002fe40000000f00 */
[----:B------:R-:W-:-:S05]  /*262b0*/  MOV R15, R8 ;  /* 0x00000008000f7202 */ /* 0x000fca0000000f00 */
[----:B------:R-:W-:Y:S04]  /*262c0*/  STL.64 [R1+0x1ab0], R14 ;  /* 0x001ab00e01007387 */ /* 0x000fe80000100a00 */
[----:B------:R-:W-:Y:S04]  /*262d0*/  STL [R1+0x1aa8], R11 ;  /* 0x001aa80b01007387 */ /* 0x000fe80000100800 */
[----:B0-----:R-:W-:Y:S04]  /*262e0*/  STL.64 [R1+0x1a40], R6 ;  /* 0x001a400601007387 */ /* 0x001fe80000100a00 */
[----:B------:R-:W-:Y:S01]  /*262f0*/  STL.64 [R1+0x1a38], R4 ;  /* 0x001a380401007387 */ /* 0x000fe20000100a00 */
[----:B------:R-:W-:-:S03]  /*26300*/  MOV R10, R19 ;  /* 0x00000013000a7202 */ /* 0x000fc60000000f00 */
[----:B-----5:R-:W0:Y:S04]  /*26310*/  LDSM.16.M88.4 R4, [R13+UR6+0x80] ;  /* 0x000080060d04783b */ /* 0x020e280008000200 */
        /* <DEDUP_REMOVED lines=9> */
[----:B--2---:R-:W-:-:S03]  /*263b0*/  MOV R11, R18 ;  /* 0x00000012000b7202 */ /* 0x004fc60000000f00 */
[----:B0-----:R-:W-:Y:S04]  /*263c0*/  STL.64 [R1+0x1e0], R4 ;  /* 0x0001e00401007387 */ /* 0x001fe80000100a00 */
[----:B------:R0:W-:Y:S02]  /*263d0*/  STL.64 [R1+0x1e8], R6 ;  /* 0x0001e80601007387 */ /* 0x0001e40000100a00 */
[----:B0-----:R-:W-:Y:S02]  /*263e0*/  MOV R6, R17 ;  /* 0x0000001100067202 */ /* 0x001fe40000000f00 */
[----:B------:R-:W-:Y:S02]  /*263f0*/  MOV R7, R16 ;  /* 0x0000001000077202 */ /* 0x000fe40000000f00 */
[----:B------:R-:W0:Y:S04]  /*26400*/  LDSM.16.M88.4 R16, [R13+UR6+0x8080] ;  /* 0x008080060d10783b */ /* 0x000e280008000200 */
[----:B0-----:R-:W-:Y:S04]  /*26410*/  STL.64 [R1+0x220], R16 ;  /* 0x0002201001007387 */ /* 0x001fe80000100a00 */
[----:B------:R0:W-:Y:S04]  /*26420*/  STL.64 [R1+0x228], R18 ;  /* 0x0002281201007387 */ /* 0x0001e80000100a00 */
[----:B0-----:R-:W3:Y:S04]  /*26430*/  LDL.LU.64 R18, [R1+0x1ac0] ;  /* 0x001ac00001127983 */ /* 0x001ee80000300a00 */
[----:B------:R-:W3:Y:S01]  /*26440*/  LDL.LU.64 R16, [R1+0x1ab8] ;  /* 0x001ab80001107983 */ /* 0x000ee20000300a00 */
[----:B------:R-:W-:Y:S01]  /*26450*/  IMAD.MOV.U32 R8, RZ, RZ, R21 ;  /* 0x000000ffff087224 */ /* 0x000fe200078e0015 */
[----:B------:R-:W-:-:S02]  /*26460*/  MOV R9, R20 ;  /* 0x0000001400097202 */ /* 0x000fc40000000f00 */
[----:B---3--:R-:W-:Y:S01]  /*26470*/  HMMA.16816.F32.BF16 R20, R16, R22, R24 ;  /* 0x000000161014723c */ /* 0x008fe20000041818 */
[----:B------:R-:W-:-:S15]  /*26480*/  LDSM.16.M88.4 R24, [R13+UR6+0xa080] ;  /* 0x00a080060d18783b */ /* 0x000fde0008000200 */
[----:B------:R-:W-:-:S03]  /*26490*/  NOP ;  /* 0x0000000000007918 */ /* 0x000fc60000000000 */
[----:B------:R-:W-:Y:S04]  /*264a0*/  STL.64 [R1+0xe0], R20 ;  /* 0x0000e01401007387 */ /* 0x000fe80000100a00 */
[----:B------:R-:W-:Y:S04]  /*264b0*/  STL.64 [R1+0xe8], R22 ;  /* 0x0000e81601007387 */ /* 0x000fe80000100a00 */
[----:B------:R-:W-:Y:S04]  /*264c0*/  LDSM.16.M88.4 R20, [R13+UR6+0xc080] ;  /* 0x00c080060d14783b */ /* 0x000fe80008000200 */
[----:B------:R-:W0:Y:S04]  /*264d0*/  LDSM.16.M88.4 R12, [R13+UR6+0xe080] ;  /* 0x00e080060d0c783b */ /* 0x000e280008000200 */
[----:B0-----:R-:W-:Y:S04]  /*264e0*/  STL.64 [R1+0x250], R12 ;  /* 0x0002500c01007387 */ /* 0x001fe80000100a00 */
[----:B------:R0:W-:Y:S04]  /*264f0*/  STL.64 [R1+0x258], R14 ;  /* 0x0002580e01007387 */ /* 0x0001e80000100a00 */
[----:B0-----:R-:W2:Y:S02]  /*26500*/  LDL.LU.64 R14, [R1+0x1ab0] ;  /* 0x001ab000010e7983 */ /* 0x001ea40000300a00 */
[----:B--2---:R-:W-:Y:S02]  /*26510*/  HMMA.16816.F32.BF16 R12, R16, R14, R8 ;  /* 0x0000000e100c723c */ /* 0x004fe40000041808 */
[----:B------:R-:W2:-:S15]  /*26520*/  LDL.LU R11, [R1+0x1aa8] ;  /* 0x001aa800010b7983 */ /* 0x000e9e0000300800 */
[----:B------:R-:W-:Y:S02]  /*26530*/  NOP ;  /* 0x0000000000007918 */ /* 0x000fe40000000000 */
[----:B------:R-:W-:Y:S04]  /*26540*/  STL.64 [R1+0xc0], R12 ;  /* 0x0000c00c01007387 */ /* 0x000fe80000100a00 */
[----:B------:R0:W-:Y:S04]  /*26550*/  STL.64 [R1+0xc8], R14 ;  /* 0x0000c80e01007387 */ /* 0x0001e80000100a00 */
[----:B0-----:R-:W3:Y:S04]  /*26560*/  LDL.LU.64 R14, [R1+0x1aa0] ;  /* 0x001aa000010e7983 */ /* 0x001ee80000300a00 */
[----:B------:R-:W-:Y:S04]  /*26570*/  STL.64 [R1+0x1d0], R24 ;  /* 0x0001d01801007387 */ /* 0x000fe80000100a00 */
[----:B------:R0:W-:Y:S04]  /*26580*/  STL [R1+0x19dc], R24 ;  /* 0x0019dc1801007387 */ /* 0x0001e80000100800 */
[----:B------:R1:W-:Y:S04]  /*26590*/  STL [R1+0x19d8], R25 ;  /* 0x0019d81901007387 */ /* 0x0003e80000100800 */
[----:B------:R4:W-:Y:S04]  /*265a0*/  STL.64 [R1+0x1d8], R26 ;  /* 0x0001d81a01007387 */ /* 0x0009e80000100a00 */
[----:B0-----:R-:W5:Y:S04]  /*265b0*/  LDL.LU R24, [R1+0x170] ;  /* 0x0001700001187983 */ /* 0x001f680000300800 */
[----:B-1----:R-:W5:Y:S04]  /*265c0*/  LDL.LU R25, [R1+0x174] ;  /* 0x0001740001197983 */ /* 0x002f680000300800 */
[----:B----4-:R-:W5:Y:S04]  /*265d0*/  LDL.LU R26, [R1+0x178] ;  /* 0x00017800011a7983 */ /* 0x010f680000300800 */
[----:B------:R-:W5:Y:S04]  /*265e0*/  LDL.LU R27, [R1+0x17c] ;  /* 0x00017c00011b7983 */ /* 0x000f680000300800 */
[----:B------:R-:W-:Y:S04]  /*265f0*/  STL.64 [R1+0x1f0], R20 ;  /* 0x0001f01401007387 */ /* 0x000fe80000100a00 */
[----:B------:R0:W-:Y:S04]  /*26600*/  STL [R1+0x19c4], R20 ;  /* 0x0019c41401007387 */ /* 0x0001e80000100800 */
[----:B------:R1:W-:Y:S04]  /*26610*/  STL [R1+0x19c0], R21 ;  /* 0x0019c01501007387 */ /* 0x0003e80000100800 */
[----:B------:R4:W-:Y:S04]  /*26620*/  STL.64 [R1+0x1f8], R22 ;  /* 0x0001f81601007387 */ /* 0x0009e80000100a00 */
[----:B0-----:R-:W3:Y:S04]  /*26630*/  LDL.LU R20, [R1+0x120] ;  /* 0x0001200001147983 */ /* 0x001ee80000300800 */
[----:B-1----:R-:W3:Y:S04]  /*26640*/  LDL.LU R21, [R1+0x124] ;  /* 0x0001240001157983 */ /* 0x002ee80000300800 */
[----:B----4-:R-:W3:Y:S04]  /*26650*/  LDL.LU R22, [R1+0x128] ;  /* 0x0001280001167983 */ /* 0x010ee80000300800 */
[----:B------:R-:W3:Y:S04]  /*26660*/  LDL.LU R23, [R1+0x12c] ;  /* 0x00012c0001177983 */ /* 0x000ee80000300800 */
[----:B--2---:R-:W0:Y:S04]  /*26670*/  LDSM.16.M88.4 R8, [R11+UR6+0x15080] ;  /* 0x015080060b08783b */ /* 0x004e280008000200 */
[----:B0-----:R0:W-:Y:S04]  /*26680*/  STL.64 [R1+0x19a8], R10 ;  /* 0x0019a80a01007387 */ /* 0x0011e80000100a00 */
[----:B------:R-:W-:Y:S04]  /*26690*/  STL.64 [R1+0x19a0], R8 ;  /* 0x0019a00801007387 */ /* 0x000fe80000100a00 */
[----:B0-----:R-:W2:Y:S01]  /*266a0*/  LDL.LU R10, [R1+0x208] ;  /* 0x00020800010a7983 */ /* 0x001ea20000300800 */
[----:B------:R-:W-:-:S03]  /*266b0*/  IMAD.MOV.U32 R11, RZ, RZ, R28 ;  /* 0x000000ffff0b7224 */ /* 0x000fc600078e001c */
[----:B------:R-:W4:Y:S01]  /*266c0*/  LDL.LU R28, [R1+0x1a98] ;  /* 0x001a9800011c7983 */ /* 0x000f220000300800 */
[----:B---3--:R-:W-:-:S15]  /*266d0*/  HMMA.16816.F32.BF16 R12, R16, R14, R20 ;  /* 0x0000000e100c723c */ /* 0x008fde0000041814 */
[----:B------:R-:W-:-:S04]  /*266e0*/  NOP ;  /* 0x0000000000007918 */ /* 0x000fc80000000000 */
[----:B------:R-:W-:Y:S02]  /*266f0*/  MOV R22, R15 ;  /* 0x0000000f00167202 */ /* 0x000fe40000000f00 */
[----:B------:R-:W-:Y:S01]  /*26700*/  MOV R23, R14 ;  /* 0x0000000e00177202 */ /* 0x000fe20000000f00 */
[----:B------:R-:W-:Y:S04]  /*26710*/  STL.64 [R1+0xb0], R12 ;  /* 0x0000b00c01007387 */ /* 0x000fe80000100a00 */
[----:B------:R0:W-:Y:S04]  /*26720*/  STL [R1+0x19cc], R22 ;  /* 0x0019cc1601007387 */ /* 0x0001e80000100800 */
[----:B------:R1:W-:Y:S04]  /*26730*/  STL [R1+0x19c8], R23 ;  /* 0x0019c81701007387 */ /* 0x0003e80000100800 */
[----:B------:R-:W2:Y:S04]  /*26740*/  LDL.LU R20, [R1+0x180] ;  /* 0x0001800001147983 */ /* 0x000ea80000300800 */
[----:B------:R-:W2:Y:S04]  /*26750*/  LDL.LU R21, [R1+0x184] ;  /* 0x0001840001157983 */ /* 0x000ea80000300800 */
[----:B0-----:R-:W2:Y:S04]  /*26760*/  LDL.LU R22, [R1+0x188] ;  /* 0x0001880001167983 */ /* 0x001ea80000300800 */
[----:B-1----:R-:W2:Y:S01]  /*26770*/  LDL.LU R23, [R1+0x18c] ;  /* 0x00018c0001177983 */ /* 0x002ea20000300800 */
[----:B-----5:R-:W-:-:S15]  /*26780*/  HMMA.16816.F32.BF16 R4, R16, R6, R24 ;  /* 0x000000061004723c */ /* 0x020fde0000041818 */
[----:B------:R-:W-:-:S04]  /*26790*/  NOP ;  /* 0x0000000000007918 */ /* 0x000fc80000000000 */
[----:B------:R-:W-:Y:S01]  /*267a0*/  MOV R24, R4 ;  /* 0x0000000400187202 */ /* 0x000fe20000000f00 */
[----:B------:R-:W-:Y:S01]  /*267b0*/  IMAD.MOV.U32 R25, RZ, RZ, R5 ;  /* 0x000000ffff197224 */ /* 0x000fe200078e0005 */
[----:B------:R-:W-:Y:S02]  /*267c0*/  MOV R27, R6 ;  /* 0x00000006001b7202 */ /* 0x000fe40000000f00 */
[----:B------:R-:W-:Y:S01]  /*267d0*/  MOV R26, R7 ;  /* 0x00000007001a7202 */ /* 0x000fe20000000f00 */
[----:B----4-:R-:W0:Y:S01]  /*267e0*/  LDSM.16.M88.4 R12, [R28+UR6+0x14080] ;  /* 0x014080061c0c783b */ /* 0x010e220008000200 */
[----:B--2---:R-:W-:Y:S03]  /*267f0*/  HMMA.16816.F32.BF16 R8, R16, R10, R20 ;  /* 0x0000000a1008723c */ /* 0x004fe60000041814 */
[----:B0-----:R0:W-:Y:S04]  /*26800*/  STL.64 [R1+0x1910], R14 ;  /* 0x0019100e01007387 */ /* 0x0011e80000100a00 */
[----:B------:R-:W-:-:S12]  /*26810*/  STL.64 [R1+0x1908], R12 ;  /* 0x0019080c01007387 */ /* 0x000fd80000100a00 */
[----:B------:R-:W-:Y:S02]  /*26820*/  MOV R21, R11 ;  /* 0x0000000b00157202 */ /* 0x000fe40000000f00 */
[----:B------:R-:W-:Y:S01]  /*26830*/  MOV R20, R10 ;  /* 0x0000000a00147202 */ /* 0x000fe20000000f00 */
[----:B------:R1:W-:Y:S04]  /*26840*/  STL.64 [R1+0xa0], R8 ;  /* 0x0000a00801007387 */ /* 0x0003e80000100a00 */
[----:B------:R-:W-:Y:S01]  /*26850*/  STL [R1+0x19d4], R21 ;  /* 0x0019d41501007387 */ /* 0x000fe20000100800 */
[----:B0-----:R-:W-:-:S03]  /*26860*/  MOV R14, R29 ;  /* 0x0000001d000e7202 */ /* 0x001fc60000000f00 */
[----:B------:R-:W-:Y:S01]  /*26870*/  STL [R1+0x19d0], R20 ;  /* 0x0019d01401007387 */ /* 0x000fe20000100800 */
[----:B------:R-:W-:-:S03]  /*26880*/  MOV R15, R3 ;  /* 0x00000003000f7202 */ /* 0x000fc60000000f00 */
[----:B-1----:R-:W2:Y:S04]  /*26890*/  LDL.LU R8, [R1+0x40] ;  /* 0x0000400001087983 */ /* 0x002ea80000300800 */
[----:B------:R-:W2:Y:S04]  /*268a0*/  LDL.LU R9, [R1+0x44] ;  /* 0x0000440001097983 */ /* 0x000ea80000300800 */
[----:B------:R-:W3:Y:S04]  /*268b0*/  LDL.LU R10, [R1+0x48] ;  /* 0x00004800010a7983 */ /* 0x000ee80000300800 */
[----:B------:R-:W3:Y:S04]  /*268c0*/  LDL.LU R11, [R1+0x4c] ;  /* 0x00004c00010b7983 */ /* 0x000ee80000300800 */
[----:B------:R-:W4:Y:S04]  /*268d0*/  LDL.LU R29, [R1+0x1a94] ;  /* 0x001a9400011d7983 */ /* 0x000f280000300800 */
[----:B------:R-:W5:Y:S04]  /*268e0*/  LDL.LU R3, [R1+0x1a90] ;  /* 0x001a900001037983 */ /* 0x000f680000300800 */
[----:B------:R0:W-:Y:S04]  /*268f0*/  STL.64 [R1+0x1a48], R14 ;  /* 0x001a480e01007387 */ /* 0x0001e80000100a00 */
[----:B------:R-:W2:Y:S04]  /*26900*/  LDL.LU R4, [R1+0x60] ;  /* 0x0000600001047983 */ /* 0x000ea80000300800 */
[----:B------:R-:W2:Y:S04]  /*26910*/  LDL.LU R5, [R1+0x64] ;  /* 0x0000640001057983 */ /* 0x000ea80000300800 */
[----:B------:R-:W2:Y:S04]  /*26920*/  LDL.LU R6, [R1+0x68] ;  /* 0x0000680001067983 */ /* 0x000ea80000300800 */
[----:B------:R-:W2:Y:S01]  /*26930*/  LDL.LU R7, [R1+0x6c] ;  /* 0x00006c0001077983 */ /* 0x000ea20000300800 */
[----:B0-----:R-:W-:Y:S01]  /*26940*/  MOV R14, R2 ;  /* 0x00000002000e7202 */ /* 0x001fe20000000f00 */
[----:B------:R-:W-:-:S02]  /*26950*/  IMAD.MOV.U32 R15, RZ, RZ, R0 ;  /* 0x000000ffff0f7224 */ /* 0x000fc400078e0000 */
[----:B--2---:R-:W-:Y:S04]  /*26960*/  STL.64 [R1+0x1a58], R6 ;  /* 0x001a580601007387 */ /* 0x004fe80000100a00 */
[----:B------:R-:W-:Y:S04]  /*26970*/  STL.64 [R1+0x1a50], R4 ;  /* 0x001a500401007387 */ /* 0x000fe80000100a00 */
[----:B------:R-:W2:Y:S04]  /*26980*/  LDL.LU R2, [R1+0x1a8c] ;  /* 0x001a8c0001027983 */ /* 0x000ea80000300800 */
[----:B------:R-:W2:Y:S04]  /*26990*/  LDL.LU R0, [R1+0x1a88] ;  /* 0x001a880001007983 */ /* 0x000ea80000300800 */
[----:B------:R0:W-:Y:S04]  /*269a0*/  STL.64 [R1+0x1a60], R14 ;  /* 0x001a600e01007387 */ /* 0x0001e80000100a00 */
[----:B0-----:R-:W2:Y:S04]  /*269b0*/  LDL.LU R14, [R1+0x248] ;  /* 0x00024800010e7983 */ /* 0x001ea80000300800 */
[----:B------:R-:W2:Y:S04]  /*269c0*/  LDL.LU R15, [R1+0x24c] ;  /* 0x00024c00010f7983 */ /* 0x000ea80000300800 */
[----:B------:R-:W2:Y:S04]  /*269d0*/  LDL.LU R4, [R1+0x150] ;  /* 0x0001500001047983 */ /* 0x000ea80000300800 */
[----:B------:R-:W2:Y:S04]  /*269e0*/  LDL.LU R5, [R1+0x154] ;  /* 0x0001540001057983 */ /* 0x000ea80000300800 */
[----:B------:R-:W2:Y:S04]  /*269f0*/  LDL.LU R6, [R1+0x158] ;  /* 0x0001580001067983 */ /* 0x000ea80000300800 */
[----:B------:R-:W2:Y:S04]  /*26a00*/  LDL.LU R7, [R1+0x15c] ;  /* 0x00015c0001077983 */ /* 0x000ea80000300800 */
[----:B--2---:R-:W-:Y:S04]  /*26a10*/  STL.64 [R1+0x1a70], R6 ;  /* 0x001a700601007387 */ /* 0x004fe80000100a00 */
[----:B------:R0:W-:Y:S04]  /*26a20*/  STL.64 [R1+0x1a68], R4 ;  /* 0x001a680401007387 */ /* 0x0001e80000100a00 */
        /* <DEDUP_REMOVED lines=8> */
[----:B---3--:R-:W-:Y:S04]  /*26ab0*/  STL.64 [R1+0x1a30], R10 ;  /* 0x001a300a01007387 */ /* 0x008fe80000100a00 */
[----:B------:R0:W-:Y:S04]  /*26ac0*/  STL.64 [R1+0x1a28], R8 ;  /* 0x001a280801007387 */ /* 0x0001e80000100a00 */
[----:B0-----:R-:W3:Y:S04]  /*26ad0*/  LDL.LU.64 R8, [R1+0x20] ;  /* 0x0000200001087983 */ /* 0x001ee80000300a00 */
[----:B------:R5:W-:Y:S04]  /*26ae0*/  STL.64 [R1+0x19e8], R26 ;  /* 0x0019e81a01007387 */ /* 0x000be80000100a00 */
[----:B------:R0:W-:Y:S01]  /*26af0*/  STL.64 [R1+0x19e0], R24 ;  /* 0x0019e01801007387 */ /* 0x0001e20000100a00 */
[----:B-----5:R-:W-:-:S02]  /*26b00*/  MOV R26, R3 ;  /* 0x00000003001a7202 */ /* 0x020fc40000000f00 */
[----:B0-----:R-:W-:Y:S02]  /*26b10*/  MOV R24, R0 ;  /* 0x0000000000187202 */ /* 0x001fe40000000f00 */
[----:B----4-:R-:W-:Y:S01]  /*26b20*/  MOV R27, R29 ;  /* 0x0000001d001b7202 */ /* 0x010fe20000000f00 */
[----:B------:R-:W4:Y:S01]  /*26b30*/  LDL.LU R0, [R1+0x1a84] ;  /* 0x001a840001007983 */ /* 0x000f220000300800 */
[----:B------:R-:W-:-:S03]  /*26b40*/  MOV R25, R2 ;  /* 0x0000000200197202 */ /* 0x000fc60000000f00 */
[----:B------:R-:W5:Y:S04]  /*26b50*/  LDL.LU R2, [R1+0x1a80] ;  /* 0x001a800001027983 */ /* 0x000f680000300800 */
[----:B------:R-:W3:Y:S04]  /*26b60*/  LDL.LU R3, [R1+0x1a7c] ;  /* 0x001a7c0001037983 */ /* 0x000ee80000300800 */
[----:B------:R-:W3:Y:S04]  /*26b70*/  LDL.LU R29, [R1+0x1a78] ;  /* 0x001a7800011d7983 */ /* 0x000ee80000300800 */
[----:B------:R-:W-:Y:S04]  /*26b80*/  STL.64 [R1+0x19f8], R26 ;  /* 0x0019f81a01007387 */ /* 0x000fe80000100a00 */
[----:B------:R0:W-:Y:S04]  /*26b90*/  STL.64 [R1+0x19f0], R24 ;  /* 0x0019f01801007387 */ /* 0x0001e80000100a00 */
[----:B0-----:R-:W3:Y:S04]  /*26ba0*/  LDL.LU R24, [R1+0x110] ;  /* 0x0001100001187983 */ /* 0x001ee80000300800 */
[----:B------:R-:W3:Y:S04]  /*26bb0*/  LDL.LU R25, [R1+0x114] ;  /* 0x0001140001197983 */ /* 0x000ee80000300800 */
[----:B------:R-:W3:Y:S04]  /*26bc0*/  LDL.LU R26, [R1+0x118] ;  /* 0x00011800011a7983 */ /* 0x000ee80000300800 */
[----:B------:R-:W3:Y:S01]  /*26bd0*/  LDL.LU R27, [R1+0x11c] ;  /* 0x00011c00011b7983 */ /* 0x000ee20000300800 */
[----:B--2---:R-:W-:Y:S03]  /*26be0*/  HMMA.16816.F32.BF16 R12, R16, R14, R4 ;  /* 0x0000000e100c723c */ /* 0x004fe60000041804 */
[----:B---3--:R5:W-:Y:S04]  /*26bf0*/  STL.64 [R1+0x1a10], R26 ;  /* 0x001a101a01007387 */ /* 0x008be80000100a00 */
[----:B------:R0:W-:Y:S01]  /*26c00*/  STL.64 [R1+0x1a08], R24 ;  /* 0x001a081801007387 */ /* 0x0001e20000100a00 */
[----:B-----5:R-:W-:-:S02]  /*26c10*/  MOV R26, R2 ;  /* 0x00000002001a7202 */ /* 0x020fc40000000f00 */
[----:B----4-:R-:W-:Y:S02]  /*26c20*/  MOV R27, R0 ;  /* 0x00000000001b7202 */ /* 0x010fe40000000f00 */
[----:B0-----:R-:W-:Y:S01]  /*26c30*/  MOV R24, R29 ;  /* 0x0000001d00187202 */ /* 0x001fe20000000f00 */
[----:B------:R-:W-:Y:S02]  /*26c40*/  IMAD.MOV.U32 R25, RZ, RZ, R3 ;  /* 0x000000ffff197224 */ /* 0x000fe400078e0003 */
[----:B------:R-:W-:Y:S04]  /*26c50*/  STL.64 [R1+0x1a20], R26 ;  /* 0x001a201a01007387 */ /* 0x000fe80000100a00 */
[----:B------:R0:W-:Y:S01]  /*26c60*/  STL.64 [R1+0x1a18], R24 ;  /* 0x001a181801007387 */ /* 0x0001e20000100a00 */
[----:B------:R-:W-:-:S02]  /*26c70*/  MOV R29, R14 ;  /* 0x0000000e001d7202 */ /* 0x000fc40000000f00 */
[----:B------:R-:W-:Y:S01]  /*26c80*/  MOV R3, R15 ;  /* 0x0000000f00037202 */ /* 0x000fe20000000f00 */
[----:B0-----:R-:W2:Y:S04]  /*26c90*/  LDL.LU.64 R24, [R1+0xd0] ;  /* 0x0000d00001187983 */ /* 0x001ea80000300a00 */
[----:B------:R-:W3:Y:S04]  /*26ca0*/  LDL.LU.64 R6, [R1+0x1a70] ;  /* 0x001a700001067983 */ /* 0x000ee80000300a00 */
[----:B------:R-:W3:Y:S04]  /*26cb0*/  LDL.LU.64 R4, [R1+0x1a68] ;  /* 0x001a680001047983 */ /* 0x000ee80000300a00 */
[----:B------:R3:W-:Y:S04]  /*26cc0*/  STL.64 [R1+0x80], R12 ;  /* 0x0000800c01007387 */ /* 0x0007e80000100a00 */
[----:B------:R-:W3:Y:S02]  /*26cd0*/  LDL.LU.64 R14, [R1+0x1a60] ;  /* 0x001a6000010e7983 */ /* 0x000ee40000300a00 */
[----:B---3--:R-:W-:Y:S02]  /*26ce0*/  HMMA.16816.F32.BF16 R12, R16, R14, R4 ;  /* 0x0000000e100c723c */ /* 0x008fe40000041804 */
[----:B------:R-:W3:Y:S04]  /*26cf0*/  LDL.LU.64 R6, [R1+0x1a58] ;  /* 0x001a580001067983 */ /* 0x000ee80000300a00 */
[----:B------:R-:W3:-:S13]  /*26d00*/  LDL.LU.64 R4, [R1+0x1a50] ;  /* 0x001a500001047983 */ /* 0x000eda0000300a00 */
[----:B------:R-:W-:Y:S04]  /*26d10*/  STL.64 [R1+0x70], R12 ;  /* 0x0000700c01007387 */ /* 0x000fe80000100a00 */
[----:B------:R0:W-:Y:S04]  /*26d20*/  STL.64 [R1+0x78], R14 ;  /* 0x0000780e01007387 */ /* 0x0001e80000100a00 */
[----:B0-----:R-:W3:Y:S02]  /*26d30*/  LDL.LU.64 R14, [R1+0x1a48] ;  /* 0x001a4800010e7983 */ /* 0x001ee40000300a00 */
[----:B---3--:R-:W-:Y:S02]  /*26d40*/  HMMA.16816.F32.BF16 R12, R16, R14, R4 ;  /* 0x0000000e100c723c */ /* 0x008fe40000041804 */
[----:B------:R-:W3:Y:S04]  /*26d50*/  LDL.LU.64 R6, [R1+0x1a40] ;  /* 0x001a400001067983 */ /* 0x000ee80000300a00 */
[----:B------:R-:W3:Y:S04]  /*26d60*/  LDL.LU.64 R4, [R1+0x1a38] ;  /* 0x001a380001047983 */ /* 0x000ee80000300a00 */
[----:B------:R-:W4:Y:S09]  /*26d70*/  LDL.LU.64 R16, [R1+0x1c0] ;  /* 0x0001c00001107983 */ /* 0x000f320000300a00 */
[----:B------:R-:W-:Y:S04]  /*26d80*/  STL.64 [R1+0x1920], R14 ;  /* 0x0019200e01007387 */ /* 0x000fe80000100a00 */
[----:B------:R0:W-:Y:S04]  /*26d90*/  STL.64 [R1+0x1918], R12 ;  /* 0x0019180c01007387 */ /* 0x0001e80000100a00 */
[----:B0-----:R-:W5:Y:S01]  /*26da0*/  LDL.LU.64 R12, [R1+0x220] ;  /* 0x00022000010c7983 */ /* 0x001f620000300a00 */
[----:B---3--:R-:W-:Y:S03]  /*26db0*/  HMMA.16816.F32.BF16 R20, R4, R8, R20 ;  /* 0x000000080414723c */ /* 0x008fe60000041814 */
[----:B-----5:R0:W-:Y:S04]  /*26dc0*/  STL.64 [R1+0x1a00], R12 ;  /* 0x001a000c01007387 */ /* 0x0201e80000100a00 */
[----:B0-----:R-:W3:-:S12]  /*26dd0*/  LDL.LU.64 R12, [R1+0x1e0] ;  /* 0x0001e000010c7983 */ /* 0x001ed80000300a00 */
[----:B------:R-:W-:Y:S04]  /*26de0*/  STL.64 [R1+0x50], R20 ;  /* 0x0000501401007387 */ /* 0x000fe80000100a00 */
[----:B------:R0:W-:Y:S04]  /*26df0*/  STL.64 [R1+0x58], R22 ;  /* 0x0000581601007387 */ /* 0x0001e80000100a00 */
[----:B------:R-:W2:Y:S01]  /*26e00*/  LDL.LU.64 R10, [R1+0x1a30] ;  /* 0x001a3000010a7983 */ /* 0x000ea20000300a00 */
[----:B0-----:R-:W-:Y:S01]  /*26e10*/  MOV R22, R8 ;  /* 0x0000000800167202 */ /* 0x001fe20000000f00 */
[----:B------:R-:W-:-:S02]  /*26e20*/  IMAD.MOV.U32 R23, RZ, RZ, R9 ;  /* 0x000000ffff177224 */ /* 0x000fc400078e0009 */
[----:B------:R-:W2:Y:S02]  /*26e30*/  LDL.LU.64 R8, [R1+0x1a28] ;  /* 0x001a280001087983 */ /* 0x000ea40000300a00 */
[----:B--2---:R-:W-:-:S15]  /*26e40*/  HMMA.16816.F32.BF16 R8, R4, R24, R8 ;  /* 0x000000180408723c */ /* 0x004fde0000041808 */
[----:B------:R-:W-:-:S04]  /*26e50*/  NOP ;  /* 0x0000000000007918 */ /* 0x000fc80000000000 */
[----:B------:R-:W-:Y:S04]  /*26e60*/  STL.64 [R1+0x40], R8 ;  /* 0x0000400801007387 */ /* 0x000fe80000100a00 */
[----:B------:R0:W-:Y:S04]  /*26e70*/  STL.64 [R1+0x48], R10 ;  /* 0x0000480a01007387 */ /* 0x0001e80000100a00 */
[----:B------:R-:W4:Y:S01]  /*26e80*/  LDL.LU.64 R26, [R1+0x1a20] ;  /* 0x001a2000011a7983 */ /* 0x000f220000300a00 */
[----:B0-----:R-:W-:Y:S02]  /*26e90*/  MOV R11, R24 ;  /* 0x00000018000b7202 */ /* 0x001fe40000000f00 */
[----:B------:R-:W-:-:S02]  /*26ea0*/  MOV R10, R25 ;  /* 0x00000019000a7202 */ /* 0x000fc40000000f00 */
[----:B------:R-:W4:Y:S02]  /*26eb0*/  LDL.LU.64 R24, [R1+0x1a18] ;  /* 0x001a180001187983 */ /* 0x000f240000300a00 */
[----:B----4-:R-:W-:-:S15]  /*26ec0*/  HMMA.16816.F32.BF16 R24, R4, R16, R24 ;  /* 0x000000100418723c */ /* 0x010fde0000041818 */
[----:B------:R-:W-:-:S04]  /*26ed0*/  NOP ;  /* 0x0000000000007918 */ /* 0x000fc80000000000 */
[----:B------:R-:W-:Y:S04]  /*26ee0*/  STL.64 [R1+0x30], R24 ;  /* 0x0000301801007387 */ /* 0x000fe80000100a00 */
[----:B------:R0:W-:Y:S04]  /*26ef0*/  STL.64 [R1+0x38], R26 ;  /* 0x0000381a01007387 */ /* 0x0001e80000100a00 */
[----:B0-----:R-:W2:Y:S04]  /*26f00*/  LDL.LU.64 R26, [R1+0x1a10] ;  /* 0x001a1000011a7983 */ /* 0x001ea80000300a00 */
[----:B------:R-:W2:Y:S01]  /*26f10*/  LDL.LU.64 R24, [R1+0x1a08] ;  /* 0x001a080001187983 */ /* 0x000ea20000300a00 */
[----:B------:R-:W-:-:S02]  /*26f20*/  MOV R21, R16 ;  /* 0x0000001000157202 */ /* 0x000fc40000000f00 */
[----:B------:R-:W-:Y:S02]  /*26f30*/  MOV R20, R17 ;  /* 0x0000001100147202 */ /* 0x000fe40000000f00 */
[----:B---3--:R-:W-:Y:S01]  /*26f40*/  MOV R17, R12 ;  /* 0x0000000c00117202 */ /* 0x008fe20000000f00 */
[----:B------:R-:W-:Y:S01]  /*26f50*/  IMAD.MOV.U32 R16, RZ, RZ, R13 ;  /* 0x000000ffff107224 */ /* 0x000fe200078e000d */
[----:B--2---:R-:W-:Y:S01]  /*26f60*/  HMMA.16816.F32.BF16 R24, R4, R12, R24 ;  /* 0x0000000c0418723c */ /* 0x004fe20000041818 */
[----:B------:R-:W2:-:S15]  /*26f70*/  LDL.LU.64 R12, [R1+0x1a00] ;  /* 0x001a0000010c7983 */ /* 0x000e9e0000300a00 */
[----:B------:R-:W-:-:S03]  /*26f80*/  NOP ;  /* 0x0000000000007918 */ /* 0x000fc60000000000 */
[----:B------:R-:W-:Y:S01]  /*26f90*/  MOV R2, R26 ;  /* 0x0000001a00027202 */ /* 0x000fe20000000f00 */
[----:B------:R0:W-:Y:S01]  /*26fa0*/  STL.64 [R1+0x10], R24 ;  /* 0x0000101801007387 */ /* 0x0001e20000100a00 */
[----:B------:R-:W-:-:S03]  /*26fb0*/  MOV R0, R27 ;  /* 0x0000001b00007202 */ /* 0x000fc60000000f00 */
[----:B------:R-:W2:Y:S04]  /*26fc0*/  LDL.LU.64 R26, [R1+0x19f8] ;  /* 0x0019f800011a7983 */ /* 0x000ea80000300a00 */
[----:B0-----:R-:W2:Y:S02]  /*26fd0*/  LDL.LU.64 R24, [R1+0x19f0] ;  /* 0x0019f00001187983 */ /* 0x001ea40000300a00 */
[----:B--2---:R-:W-:-:S15]  /*26fe0*/  HMMA.16816.F32.BF16 R24, R4, R12, R24 ;  /* 0x0000000c0418723c */ /* 0x004fde0000041818 */
[----:B------:R-:W-:-:S04]  /*26ff0*/  NOP ;  /* 0x0000000000007918 */ /* 0x000fc80000000000 */
[----:B------:R-:W-:Y:S04]  /*27000*/  STL.64 [R1], R24 ;  /* 0x0000001801007387 */ /* 0x000fe80000100a00 */
[----:B------:R0:W-:Y:S04]  /*27010*/  STL.64 [R1+0x8], R26 ;  /* 0x0000081a01007387 */ /* 0x0001e80000100a00 */
[----:B0-----:R-:W2:Y:S04]  /*27020*/  LDL.LU.64 R26, [R1+0x19e8] ;  /* 0x0019e800011a7983 */ /* 0x001ea80000300a00 */
[----:B------:R-:W3:Y:S01]  /*27030*/  LDL.LU.64 R24, [R1+0x19e0] ;  /* 0x0019e00001187983 */ /* 0x000ee20000300a00 */
[----:B------:R-:W-:-:S02]  /*27040*/  MOV R9, R12 ;  /* 0x0000000c00097202 */ /* 0x000fc40000000f00 */
[----:B------:R-:W-:Y:S02]  /*27050*/  MOV R8, R13 ;  /* 0x0000000d00087202 */ /* 0x000fe40000000f00 */
[----:B--2---:R-:W-:Y:S02]  /*27060*/  MOV R14, R27 ;  /* 0x0000001b000e7202 */ /* 0x004fe40000000f00 */
[----:B------:R-:W-:Y:S02]  /*27070*/  MOV R15, R26 ;  /* 0x0000001a000f7202 */ /* 0x000fe40000000f00 */
[----:B---3--:R-:W-:Y:S01]  /*27080*/  MOV R12, R24 ;  /* 0x00000018000c7202 */ /* 0x008fe20000000f00 */
[----:B------:R-:W-:Y:S01]  /*27090*/  IMAD.MOV.U32 R13, RZ, RZ, R25 ;  /* 0x000000ffff0d7224 */ /* 0x000fe200078e0019 */
[----:B------:R-:W2:Y:S04]  /*270a0*/  LDL.LU R24, [R1+0x19dc] ;  /* 0x0019dc0001187983 */ /* 0x000ea80000300800 */
[----:B------:R-:W2:Y:S04]  /*270b0*/  LDL.LU R25, [R1+0x19d8] ;  /* 0x0019d80001197983 */ /* 0x000ea80000300800 */
[----:B------:R-:W-:Y:S04]  /*270c0*/  STL.64 [R1+0x1940], R14 ;  /* 0x0019400e01007387 */ /* 0x000fe80000100a00 */
[----:B------:R0:W-:Y:S02]  /*270d0*/  STL.64 [R1+0x1938], R12 ;  /* 0x0019380c01007387 */ /* 0x0001e40000100a00 */
[----:B0-----:R-:W-:-:S02]  /*270e0*/  MOV R12, R17 ;  /* 0x00000011000c7202 */ /* 0x001fc40000000f00 */
[----:B------:R-:W-:Y:S02]  /*270f0*/  MOV R13, R16 ;  /* 0x00000010000d7202 */ /* 0x000fe40000000f00 */
[----:B------:R-:W0:Y:S04]  /*27100*/  LDSM.16.M88.4 R16, [R28+UR6+0x15080] ;  /* 0x015080061c10783b */ /* 0x000e280008000200 */
[----:B------:R1:W-:Y:S04]  /*27110*/  STL.64 [R1+0x1958], R12 ;  /* 0x0019580c01007387 */ /* 0x0003e80000100a00 */
[----:B-1----:R-:W2:Y:S04]  /*27120*/  LDL.LU R12, [R1+0x140] ;  /* 0x00014000010c7983 */ /* 0x002ea80000300800 */
[----:B------:R-:W2:Y:S04]  /*27130*/  LDL.LU R13, [R1+0x144] ;  /* 0x00014400010d7983 */ /* 0x000ea80000300800 */
[----:B------:R-:W2:Y:S04]  /*27140*/  LDL.LU R14, [R1+0x148] ;  /* 0x00014800010e7983 */ /* 0x000ea80000300800 */
[----:B------:R-:W2:Y:S04]  /*27150*/  LDL.LU R15, [R1+0x14c] ;  /* 0x00014c00010f7983 */ /* 0x000ea80000300800 */
[----:B0-----:R-:W-:Y:S04]  /*27160*/  STL.64 [R1+0x1870], R18 ;  /* 0x0018701201007387 */ /* 0x001fe80000100a00 */
[----:B------:R0:W-:Y:S04]  /*27170*/  STL.64 [R1+0x1868], R16 ;  /* 0x0018681001007387 */ /* 0x0001e80000100a00 */
[----:B0-----:R-:W3:Y:S04]  /*27180*/  LDL.LU R16, [R1+0x250] ;  /* 0x0002500001107983 */ /* 0x001ee80000300800 */
[----:B------:R-:W3:Y:S04]  /*27190*/  LDL.LU R17, [R1+0x254] ;  /* 0x0002540001117983 */ /* 0x000ee80000300800 */
[----:B------:R-:W4:Y:S04]  /*271a0*/  LDL R18, [R1+0x258] ;  /* 0x0002580001127983 */ /* 0x000f280000100800 */
[----:B------:R-:W4:Y:S01]  /*271b0*/  LDL R19, [R1+0x25c] ;  /* 0x00025c0001137983 */ /* 0x000f220000100800 */
[----:B--2---:R-:W-:Y:S01]  /*271c0*/  HMMA.16816.F32.BF16 R24, R4, R24, R12 ;  /* 0x000000180418723c */ /* 0x004fe2000004180c */
[----:B------:R-:W-:Y:S01]  /*271d0*/  MOV R12, R21 ;  /* 0x00000015000c7202 */ /* 0x000fe20000000f00 */
[----:B------:R-:W-:Y:S01]  /*271e0*/  IMAD.MOV.U32 R13, RZ, RZ, R20 ;  /* 0x000000ffff0d7224 */ /* 0x000fe200078e0014 */
[----:B----4-:R-:W-:Y:S04]  /*271f0*/  STL.64 [R1+0x19b8], R18 ;  /* 0x0019b81201007387 */ /* 0x010fe80000100a00 */
[----:B---3--:R-:W-:Y:S04]  /*27200*/  STL.64 [R1+0x19b0], R16 ;  /* 0x0019b01001007387 */ /* 0x008fe80000100a00 */
[----:B------:R-:W2:Y:S04]  /*27210*/  LDL.LU R21, [R1+0x19d4] ;  /* 0x0019d40001157983 */ /* 0x000ea80000300800 */
[----:B------:R-:W3:Y:S04]  /*27220*/  LDL.LU R20, [R1+0x19d0] ;  /* 0x0019d00001147983 */ /* 0x000ee80000300800 */
[----:B------:R0:W-:Y:S02]  /*27230*/  STL.64 [R1+0x1970], R12 ;  /* 0x0019700c01007387 */ /* 0x0001e40000100a00 */
[----:B0-----:R-:W-:-:S02]  /*27240*/  MOV R12, R11 ;  /* 0x0000000b000c7202 */ /* 0x001fc40000000f00 */
[----:B------:R-:W-:-:S05]  /*27250*/  MOV R13, R10 ;  /* 0x0000000a000d7202 */ /* 0x000fca0000000f00 */
[----:B------:R-:W-:Y:S04]  /*27260*/  STL.64 [R1+0x1988], R12 ;  /* 0x0019880c01007387 */ /* 0x000fe80000100a00 */
[----:B------:R0:W-:Y:S04]  /*27270*/  STL.64 [R1+0x18a8], R26 ;  /* 0x0018a81a01007387 */ /* 0x0001e80000100a00 */
[----:B------:R1:W-:Y:S04]  /*27280*/  STL.64 [R1+0x18a0], R24 ;  /* 0x0018a01801007387 */ /* 0x0003e80000100a00 */
[----:B0-----:R-:W4:Y:S04]  /*27290*/  LDL R26, [R1+0x228] ;  /* 0x00022800011a7983 */ /* 0x001f280000100800 */
[----:B------:R-:W4:Y:S04]  /*272a0*/  LDL R27, [R1+0x22c] ;  /* 0x00022c00011b7983 */ /* 0x000f280000100800 */
[----:B------:R-:W5:Y:S04]  /*272b0*/  LDL.LU R16, [R1+0x130] ;  /* 0x0001300001107983 */ /* 0x000f680000300800 */
[----:B------:R-:W5:Y:S04]  /*272c0*/  LDL.LU R17, [R1+0x134] ;  /* 0x0001340001117983 */ /* 0x000f680000300800 */
[----:B------:R-:W5:Y:S01]  /*272d0*/  LDL.LU R18, [R1+0x138] ;  /* 0x0001380001127983 */ /* 0x000f620000300800 */
[----:B-1----:R-:W-:-:S03]  /*272e0*/  MOV R25, R8 ;  /* 0x0000000800197202 */ /* 0x002fc60000000f00 */
[----:B------:R-:W5:Y:S01]  /*272f0*/  LDL.LU R19, [R1+0x13c] ;  /* 0x00013c0001137983 */ /* 0x000f620000300800 */
[----:B------:R-:W-:-:S03]  /*27300*/  MOV R24, R9 ;  /* 0x0000000900187202 */ /* 0x000fc60000000f00 */
[----:B------:R-:W2:Y:S04]  /*27310*/  LDL.LU R8, [R1+0xf0] ;  /* 0x0000f00001087983 */ /* 0x000ea80000300800 */
[----:B------:R-:W5:Y:S04]  /*27320*/  LDL.LU R9, [R1+0xf4] ;  /* 0x0000f40001097983 */ /* 0x000f680000300800 */
[----:B------:R-:W5:Y:S04]  /*27330*/  LDL.LU R10, [R1+0xf8] ;  /* 0x0000f800010a7983 */ /* 0x000f680000300800 */
[----:B------:R-:W5:Y:S01]  /*27340*/  LDL.LU R11, [R1+0xfc] ;  /* 0x0000fc00010b7983 */ /* 0x000f620000300800 */
[----:B------:R-:W-:Y:S01]  /*27350*/  MOV R12, R22 ;  /* 0x00000016000c7202 */ /* 0x000fe20000000f00 */
[----:B------:R-:W-:-:S02]  /*27360*/  IMAD.MOV.U32 R13, RZ, RZ, R23 ;  /* 0x000000ffff0d7224 */ /* 0x000fc400078e0017 */
[----:B------:R-:W5:Y:S04]  /*27370*/  LDL.LU R22, [R1+0x19cc] ;  /* 0x0019cc0001167983 */ /* 0x000f680000300800 */
[----:B------:R-:W5:Y:S04]  /*27380*/  LDL.LU R23, [R1+0x19c8] ;  /* 0x0019c80001177983 */ /* 0x000f680000300800 */
[----:B----4-:R-:W-:Y:S04]  /*27390*/  STL.64 [R1+0x1950], R26 ;  /* 0x0019501a01007387 */ /* 0x010fe80000100a00 */
[----:B------:R0:W-:Y:S04]  /*273a0*/  STL.64 [R1+0x1948], R24 ;  /* 0x0019481801007387 */ /* 0x0001e80000100a00 */
[----:B0-----:R-:W4:Y:S04]  /*273b0*/  LDL.LU R24, [R1+0xa0] ;  /* 0x0000a00001187983 */ /* 0x001f280000300800 */
[----:B------:R-:W4:Y:S01]  /*273c0*/  LDL.LU R25, [R1+0xa4] ;  /* 0x0000a40001197983 */ /* 0x000f220000300800 */
[----:B---3--:R-:W-:-:S02]  /*273d0*/  MOV R26, R20 ;  /* 0x00000014001a7202 */ /* 0x008fc40000000f00 */
[----:B--2---:R-:W-:Y:S01]  /*273e0*/  MOV R27, R21 ;  /* 0x00000015001b7202 */ /* 0x004fe20000000f00 */
[----:B------:R-:W2:Y:S04]  /*273f0*/  LDL.LU R20, [R1+0x19c4] ;  /* 0x0019c40001147983 */ /* 0x000ea80000300800 */
[----:B------:R-:W2:Y:S04]  /*27400*/  LDL.LU R21, [R1+0x19c0] ;  /* 0x0019c00001157983 */ /* 0x000ea80000300800 */
[----:B------:R-:W-:Y:S04]  /*27410*/  STL.64 [R1+0x1968], R26 ;  /* 0x0019681a01007387 */ /* 0x000fe80000100a00 */
[----:B----4-:R0:W-:Y:S04]  /*27420*/  STL.64 [R1+0x1960], R24 ;  /* 0x0019601801007387 */ /* 0x0101e80000100a00 */
[----:B0-----:R-:W3:Y:S04]  /*27430*/  LDL.LU R24, [R1+0xb0] ;  /* 0x0000b00001187983 */ /* 0x001ee80000300800 */
[----:B------:R-:W3:Y:S01]  /*27440*/  LDL.LU R25, [R1+0xb4] ;  /* 0x0000b40001197983 */ /* 0x000ee20000300800 */
[----:B-----5:R-:W-:-:S02]  /*27450*/  MOV R26, R23 ;  /* 0x00000017001a7202 */ /* 0x020fc40000000f00 */
[----:B------:R-:W-:-:S05]  /*27460*/  MOV R27, R22 ;  /* 0x00000016001b7202 */ /* 0x000fca0000000f00 */
[----:B------:R-:W-:Y:S04]  /*27470*/  STL.64 [R1+0x1980], R26 ;  /* 0x0019801a01007387 */ /* 0x000fe80000100a00 */
[----:B---3--:R0:W-:Y:S04]  /*27480*/  STL.64 [R1+0x1978], R24 ;  /* 0x0019781801007387 */ /* 0x0081e80000100a00 */
[----:B0-----:R-:W3:Y:S04]  /*27490*/  LDL.LU R24, [R1+0xc0] ;  /* 0x0000c00001187983 */ /* 0x001ee80000300800 */
[----:B------:R-:W3:Y:S04]  /*274a0*/  LDL.LU R25, [R1+0xc4] ;  /* 0x0000c40001197983 */ /* 0x000ee80000300800 */
[----:B------:R-:W4:Y:S04]  /*274b0*/  LDL.LU R26, [R1+0xc8] ;  /* 0x0000c800011a7983 */ /* 0x000f280000300800 */
[----:B------:R-:W4:Y:S01]  /*274c0*/  LDL.LU R27, [R1+0xcc] ;  /* 0x0000cc00011b7983 */ /* 0x000f220000300800 */
[C---:B--2---:R-:W-:Y:S03]  /*274d0*/  HMMA.16816.F32.BF16 R20, R4.reuse, R20, R16 ;  /* 0x000000140414723c */ /* 0x044fe60000041810 */
[----:B----4-:R-:W-:Y:S04]  /*274e0*/  STL.64 [R1+0x1998], R26 ;  /* 0x0019981a01007387 */ /* 0x010fe80000100a00 */
[----:B---3--:R0:W-:Y:S04]  /*274f0*/  STL.64 [R1+0x1990], R24 ;  /* 0x0019901801007387 */ /* 0x0081e80000100a00 */
[----:B0-----:R-:W2:Y:S04]  /*27500*/  LDL.LU R24, [R1+0xe0] ;  /* 0x0000e00001187983 */ /* 0x001ea80000300800 */
[----:B------:R-:W2:Y:S04]  /*27510*/  LDL.LU R25, [R1+0xe4] ;  /* 0x0000e40001197983 */ /* 0x000ea80000300800 */
[----:B------:R-:W2:Y:S04]  /*27520*/  LDL.LU R26, [R1+0xe8] ;  /* 0x0000e800011a7983 */ /* 0x000ea80000300800 */
[----:B------:R-:W2:Y:S04]  /*27530*/  LDL.LU R27, [R1+0xec] ;  /* 0x0000ec00011b7983 */ /* 0x000ea80000300800 */
[----:B------:R-:W3:Y:S04]  /*27540*/  LDL.LU.64 R18, [R1+0x19b8] ;  /* 0x0019b80001127983 */ /* 0x000ee80000300a00 */
[----:B------:R-:W4:Y:S04]  /*27550*/  LDL.LU.64 R16, [R1+0x19b0] ;  /* 0x0019b00001107983 */ /* 0x000f280000300a00 */
[----:B------:R-:W-:Y:S04]  /*27560*/  STL.64 [R1+0x1898], R22 ;  /* 0x0018981601007387 */ /* 0x000fe80000100a00 */
[----:B------:R0:W-:Y:S04]  /*27570*/  STL.64 [R1+0x1890], R20 ;  /* 0x0018901401007387 */ /* 0x0001e80000100a00 */
[----:B0-----:R-:W5:Y:S04]  /*27580*/  LDL.LU.64 R20, [R1+0x1d0] ;  /* 0x0001d00001147983 */ /* 0x001f680000300a00 */
[----:B------:R-:W2:Y:S01]  /*27590*/  LDL.LU.64 R22, [R1+0x1d8] ;  /* 0x0001d80001167983 */ /* 0x000ea20000300a00 */
[----:B----4-:R-:W-:Y:S03]  /*275a0*/  HMMA.16816.F32.BF16 R4, R4, R16, R8 ;  /* 0x000000100404723c */ /* 0x010fe60000041808 */
[----:B------:R-:W2:Y:S04]  /*275b0*/  LDL.LU.64 R10, [R1+0x19a8] ;  /* 0x0019a800010a7983 */ /* 0x000ea80000300a00 */
[----:B------:R-:W2:Y:S04]  /*275c0*/  LDL.LU.64 R8, [R1+0x19a0] ;  /* 0x0019a00001087983 */ /* 0x000ea80000300a00 */
[----:B---3--:R-:W-:Y:S04]  /*275d0*/  STL.64 [R1+0x1930], R18 ;  /* 0x0019301201007387 */ /* 0x008fe80000100a00 */
[----:B------:R0:W-:Y:S04]  /*275e0*/  STL.64 [R1+0x1928], R16 ;  /* 0x0019281001007387 */ /* 0x0001e80000100a00 */
[----:B0-----:R-:W5:Y:S04]  /*275f0*/  LDL.LU R16, [R1+0x80] ;  /* 0x0000800001107983 */ /* 0x001f680000300800 */
[----:B------:R-:W5:Y:S04]  /*27600*/  LDL.LU R17, [R1+0x84] ;  /* 0x0000840001117983 */ /* 0x000f680000300800 */
[----:B------:R-:W-:Y:S04]  /*27610*/  STL.64 [R1+0x1888], R6 ;  /* 0x0018880601007387 */ /* 0x000fe80000100a00 */
[----:B------:R0:W-:Y:S04]  /*27620*/  STL.64 [R1+0x1880], R4 ;  /* 0x0018800401007387 */ /* 0x0001e80000100a00 */
[----:B0-----:R-:W3:Y:S04]  /*27630*/  LDL.LU.64 R4, [R1+0x1f0] ;  /* 0x0001f00001047983 */ /* 0x001ee80000300a00 */
[----:B------:R-:W4:Y:S01]  /*27640*/  LDL.64 R6, [R1+0x1f8] ;  /* 0x0001f80001067983 */ /* 0x000f220000100a00 */
        /* <DEDUP_REMOVED lines=10> */
[----:B0-----:R-:W2:Y:S01]  /*276f0*/  LDL.LU.64 R12, [R1+0x1970] ;  /* 0x00197000010c7983 */ /* 0x001ea20000300a00 */
[----:B------:R-:W-:Y:S01]  /*27700*/  MOV R18, R29 ;  /* 0x0000001d00127202 */ /* 0x000fe20000000f00 */
[----:B------:R-:W-:Y:S01]  /*27710*/  IMAD.MOV.U32 R19, RZ, RZ, R3 ;  /* 0x000000ffff137224 */ /* 0x000fe200078e0003 */
[----:B------:R-:W-:Y:S02]  /*27720*/  MOV R29, R14 ;  /* 0x0000000e001d7202 */ /* 0x000fe40000000f00 */
[----:B------:R-:W-:Y:S02]  /*27730*/  MOV R3, R15 ;  /* 0x0000000f00037202 */ /* 0x000fe40000000f00 */
[----:B--2---:R-:W-:Y:S01]  /*27740*/  HMMA.16816.F32.BF16 R12, R8, R12, R24 ;  /* 0x0000000c080c723c */ /* 0x004fe20000041818 */
[----:B------:R-:W2:Y:S04]  /*27750*/  LDL.LU.64 R26, [R1+0x1968] ;  /* 0x00196800011a7983 */ /* 0x000ea80000300a00 */
[----:B------:R-:W2:-:S14]  /*27760*/  LDL.LU.64 R24, [R1+0x1960] ;  /* 0x0019600001187983 */ /* 0x000e9c0000300a00 */
        /* <DEDUP_REMOVED lines=8> */
[----:B0-----:R-:W2:Y:S04]  /*277f0*/  LDL.LU.64 R14, [R1+0x1940] ;  /* 0x00194000010e7983 */ /* 0x001ea80000300a00 */
[----:B------:R-:W2:Y:S02]  /*27800*/  LDL.LU.64 R12, [R1+0x1938] ;  /* 0x00193800010c7983 */ /* 0x000ea40000300a00 */
[----:B--2---:R-:W-:-:S15]  /*27810*/  HMMA.16816.F32.BF16 R12, R8, R24, R12 ;  /* 0x00000018080c723c */ /* 0x004fde000004180c */
[----:B------:R-:W-:-:S04]  /*27820*/  NOP ;  /* 0x0000000000007918 */ /* 0x000fc80000000000 */
[----:B------:R0:W-:Y:S04]  /*27830*/  STL.64 [R1+0x180], R12 ;  /* 0x0001800c01007387 */ /* 0x0001e80000100a00 */
[----:B------:R1:W-:Y:S04]  /*27840*/  STL.64 [R1+0x188], R14 ;  /* 0x0001880e01007387 */ /* 0x0003e80000100a00 */
[----:B0-----:R-:W3:Y:S04]  /*27850*/  LDL.LU R12, [R1+0x70] ;  /* 0x00007000010c7983 */ /* 0x001ee80000300800 */
[----:B------:R-:W3:Y:S04]  /*27860*/  LDL.LU R13, [R1+0x74] ;  /* 0x00007400010d7983 */ /* 0x000ee80000300800 */
[----:B-1----:R-:W3:Y:S04]  /*27870*/  LDL.LU R14, [R1+0x78] ;  /* 0x00007800010e7983 */ /* 0x002ee80000300800 */
[----:B------:R-:W3:Y:S04]  /*27880*/  LDL.LU R15, [R1+0x7c] ;  /* 0x00007c00010f7983 */ /* 0x000ee80000300800 */
[----:B------:R0:W-:Y:S04]  /*27890*/  STL.64 [R1+0x18b8], R26 ;  /* 0x0018b81a01007387 */ /* 0x0001e80000100a00 */
[----:B0-----:R-:W2:Y:S04]  /*278a0*/  LDL.LU.64 R26, [R1+0x1e8] ;  /* 0x0001e800011a7983 */ /* 0x001ea80000300a00 */
[----:B--2---:R0:W-:Y:S04]  /*278b0*/  STL.64 [R1+0x18c0], R26 ;  /* 0x0018c01a01007387 */ /* 0x0041e80000100a00 */
[----:B0-----:R-:W2:Y:S01]  /*278c0*/  LDL.LU.64 R26, [R1+0x1c8] ;  /* 0x0001c800011a7983 */ /* 0x001ea20000300a00 */
[C---:B-----5:R-:W-:Y:S03]  /*278d0*/  HMMA.16816.F32.BF16 R16, R8.reuse, R20, R16 ;  /* 0x000000140810723c */ /* 0x060fe60000041810 */
[----:B--2---:R0:W-:Y:S04]  /*278e0*/  STL.64 [R1+0x18d8], R26 ;  /* 0x0018d81a01007387 */ /* 0x0041e80000100a00 */
[----:B0-----:R-:W2:Y:S04]  /*278f0*/  LDL.LU.64 R26, [R1+0xd8] ;  /* 0x0000d800011a7983 */ /* 0x001ea80000300a00 */
[----:B--2---:R0:W-:Y:S04]  /*27900*/  STL.64 [R1+0x18f0], R26 ;  /* 0x0018f01a01007387 */ /* 0x0041e80000100a00 */
[----:B------:R-:W2:Y:S04]  /*27910*/  LDL.LU R24, [R1+0x50] ;  /* 0x0000500001187983 */ /* 0x000ea80000300800 */
[----:B------:R-:W2:Y:S04]  /*27920*/  LDL.LU R25, [R1+0x54] ;  /* 0x0000540001197983 */ /* 0x000ea80000300800 */
[----:B0-----:R-:W2:Y:S04]  /*27930*/  LDL.LU R26, [R1+0x58] ;  /* 0x00005800011a7983 */ /* 0x001ea80000300800 */
[----:B------:R-:W2:Y:S04]  /*27940*/  LDL.LU R27, [R1+0x5c] ;  /* 0x00005c00011b7983 */ /* 0x000ea80000300800 */
[----:B------:R-:W-:Y:S04]  /*27950*/  STL.64 [R1+0x170], R16 ;  /* 0x0001701001007387 */ /* 0x000fe80000100a00 */
[----:B------:R0:W-:Y:S04]  /*27960*/  STL.64 [R1+0x178], R18 ;  /* 0x0001781201007387 */ /* 0x0001e80000100a00 */
[----:B0-----:R-:W5:Y:S04]  /*27970*/  LDL.LU.64 R18, [R1+0x1930] ;  /* 0x0019300001127983 */ /* 0x001f680000300a00 */
[----:B------:R-:W2:Y:S04]  /*27980*/  LDL.LU.64 R16, [R1+0x1928] ;  /* 0x0019280001107983 */ /* 0x000ea80000300a00 */
[----:B------:R0:W-:Y:S04]  /*27990*/  STL.64 [R1+0x18b0], R22 ;  /* 0x0018b01601007387 */ /* 0x0001e80000100a00 */
[----:B------:R-:W2:Y:S04]  /*279a0*/  LDL.LU R20, [R1] ;  /* 0x0000000001147983 */ /* 0x000ea80000300800 */
        /* <DEDUP_REMOVED lines=9> */
[C---:B---3--:R-:W-:Y:S03]  /*27a40*/  HMMA.16816.F32.BF16 R12, R8.reuse, R4, R12 ;  /* 0x00000004080c723c */ /* 0x048fe6000004180c */
[----:B--2---:R-:W-:Y:S04]  /*27a50*/  STL.64 [R1+0x18e8], R22 ;  /* 0x0018e81601007387 */ /* 0x004fe80000100a00 */
[----:B------:R0:W-:Y:S04]  /*27a60*/  STL.64 [R1+0x18e0], R20 ;  /* 0x0018e01401007387 */ /* 0x0001e80000100a00 */
[----:B0-----:R-:W2:Y:S04]  /*27a70*/  LDL.LU R20, [R1+0x40] ;  /* 0x0000400001147983 */ /* 0x001ea80000300800 */
[----:B------:R-:W2:Y:S04]  /*27a80*/  LDL.LU R21, [R1+0x44] ;  /* 0x0000440001157983 */ /* 0x000ea80000300800 */
[----:B------:R-:W3:Y:S04]  /*27a90*/  LDL.LU R22, [R1+0x48] ;  /* 0x0000480001167983 */ /* 0x000ee80000300800 */
[----:B------:R-:W3:Y:S04]  /*27aa0*/  LDL.LU R23, [R1+0x4c] ;  /* 0x00004c0001177983 */ /* 0x000ee80000300800 */
[----:B---3--:R0:W-:Y:S04]  /*27ab0*/  STL.64 [R1+0x1900], R22 ;  /* 0x0019001601007387 */ /* 0x0081e80000100a00 */
[----:B--2---:R-:W-:Y:S04]  /*27ac0*/  STL.64 [R1+0x18f8], R20 ;  /* 0x0018f81401007387 */ /* 0x004fe80000100a00 */
[----:B0-----:R-:W2:Y:S04]  /*27ad0*/  LDL.LU.64 R22, [R1+0x28] ;  /* 0x0000280001167983 */ /* 0x001ea80000300a00 */
[----:B------:R-:W-:Y:S04]  /*27ae0*/  STL.64 [R1+0x160], R12 ;  /* 0x0001600c01007387 */ /* 0x000fe80000100a00 */
[----:B------:R0:W-:Y:S04]  /*27af0*/  STL.64 [R1+0x168], R14 ;  /* 0x0001680e01007387 */ /* 0x0001e80000100a00 */
[----:B0-----:R-:W3:Y:S04]  /*27b00*/  LDL.LU.64 R14, [R1+0x1920] ;  /* 0x00192000010e7983 */ /* 0x001ee80000300a00 */
[----:B------:R-:W3:Y:S02]  /*27b10*/  LDL.LU.64 R12, [R1+0x1918] ;  /* 0x00191800010c7983 */ /* 0x000ee40000300a00 */
[----:B---3--:R-:W-:Y:S02]  /*27b20*/  HMMA.16816.F32.BF16 R8, R8, R16, R12 ;  /* 0x000000100808723c */ /* 0x008fe4000004180c */
[----:B------:R-:W3:Y:S04]  /*27b30*/  LDL.LU.64 R14, [R1+0x1910] ;  /* 0x00191000010e7983 */ /* 0x000ee80000300a00 */
[----:B------:R-:W3:Y:S01]  /*27b40*/  LDL.LU.64 R12, [R1+0x1908] ;  /* 0x00190800010c7983 */ /* 0x000ee20000300a00 */
[----:B--2---:R-:W-:Y:S01]  /*27b50*/  MOV R17, R22 ;  /* 0x0000001600117202 */ /* 0x004fe20000000f00 */
[----:B------:R-:W-:-:S11]  /*27b60*/  IMAD.MOV.U32 R16, RZ, RZ, R23 ;  /* 0x000000ffff107224 */ /* 0x000fd600078e0017 */
[----:B------:R0:W-:Y:S04]  /*27b70*/  STL.64 [R1+0x150], R8 ;  /* 0x0001500801007387 */ /* 0x0001e80000100a00 */
[----:B------:R-:W-:Y:S04]  /*27b80*/  STL.64 [R1+0x158], R10 ;  /* 0x0001580a01007387 */ /* 0x000fe80000100a00 */
[----:B0-----:R-:W2:Y:S04]  /*27b90*/  LDL.LU R8, [R1+0x10] ;  /* 0x0000100001087983 */ /* 0x001ea80000300800 */
[----:B------:R-:W2:Y:S01]  /*27ba0*/  LDL.LU R9, [R1+0x14] ;  /* 0x0000140001097983 */ /* 0x000ea20000300800 */
[----:B---3--:R-:W-:Y:S03]  /*27bb0*/  HMMA.16816.F32.BF16 R24, R12, R22, R24 ;  /* 0x000000160c18723c */ /* 0x008fe60000041818 */
[----:B------:R-:W3:Y:S04]  /*27bc0*/  LDL.LU.64 R22, [R1+0x1900] ;  /* 0x0019000001167983 */ /* 0x000ee80000300a00 */
[----:B------:R-:W3:-:S12]  /*27bd0*/  LDL.LU.64 R20, [R1+0x18f8] ;  /* 0x0018f80001147983 */ /* 0x000ed80000300a00 */
[----:B------:R-:W-:Y:S04]  /*27be0*/  STL.64 [R1+0x130], R24 ;  /* 0x0001301801007387 */ /* 0x000fe80000100a00 */
[----:B------:R0:W-:Y:S01]  /*27bf0*/  STL [R1+0x138], R26 ;  /* 0x0001381a01007387 */ /* 0x0001e20000100800 */
[----:B------:R-:W-:-:S03]  /*27c00*/  MOV R28, R27 ;  /* 0x0000001b001c7202 */ /* 0x000fc60000000f00 */
[----:B0-----:R-:W3:Y:S04]  /*27c10*/  LDL.LU.64 R26, [R1+0x18f0] ;  /* 0x0018f000011a7983 */ /* 0x001ee80000300a00 */
[----:B------:R-:W-:Y:S01]  /*27c20*/  STL [R1+0x1838], R28 ;  /* 0x0018381c01007387 */ /* 0x000fe20000100800 */
[----:B---3--:R-:W-:Y:S01]  /*27c30*/  HMMA.16816.F32.BF16 R20, R12, R26, R20 ;  /* 0x0000001a0c14723c */ /* 0x008fe20000041814 */
[----:B------:R-:W-:Y:S02]  /*27c40*/  MOV R5, R26 ;  /* 0x0000001a00057202 */ /* 0x000fe40000000f00 */
[----:B------:R-:W-:-:S15]  /*27c50*/  MOV R4, R27 ;  /* 0x0000001b00047202 */ /* 0x000fde0000000f00 */
[----:B------:R-:W-:Y:S01]  /*27c60*/  NOP ;  /* 0x0000000000007918 */ /* 0x000fe20000000000 */
[----:B------:R-:W-:Y:S04]  /*27c70*/  STL.64 [R1+0x120], R20 ;  /* 0x0001201401007387 */ /* 0x000fe80000100a00 */
[----:B------:R0:W-:Y:S04]  /*27c80*/  STL.64 [R1+0x128], R22 ;  /* 0x0001281601007387 */ /* 0x0001e80000100a00 */
[----:B0-----:R-:W3:Y:S04]  /*27c90*/  LDL.LU.64 R22, [R1+0x18e8] ;  /* 0x0018e80001167983 */ /* 0x001ee80000300a00 */
[----:B------:R-:W3:Y:S04]  /*27ca0*/  LDL.LU.64 R20, [R1+0x18e0] ;  /* 0x0018e00001147983 */ /* 0x000ee80000300a00 */
[----:B------:R-:W3:Y:S01]  /*27cb0*/  LDL.LU.64 R26, [R1+0x18d8] ;  /* 0x0018d800011a7983 */ /* 0x000ee20000300a00 */
[----:B------:R-:W-:-:S02]  /*27cc0*/  MOV R10, R2 ;  /* 0x00000002000a7202 */ /* 0x000fc40000000f00 */
[----:B------:R-:W-:Y:S01]  /*27cd0*/  MOV R11, R0 ;  /* 0x00000000000b7202 */ /* 0x000fe20000000f00 */
        /* <DEDUP_REMOVED lines=8> */
[----:B------:R-:W2:Y:S02]  /*27d60*/  LDL.LU.64 R26, [R1+0x18c0] ;  /* 0x0018c000011a7983 */ /* 0x000ea40000300a00 */
[----:B--2---:R-:W-:-:S15]  /*27d70*/  HMMA.16816.F32.BF16 R8, R12, R26, R8 ;  /* 0x0000001a0c08723c */ /* 0x004fde0000041808 */
[----:B------:R-:W-:-:S04]  /*27d80*/  NOP ;  /* 0x0000000000007918 */ /* 0x000fc80000000000 */
[----:B------:R-:W-:Y:S04]  /*27d90*/  STL.64 [R1+0x100], R8 ;  /* 0x0001000801007387 */ /* 0x000fe80000100a00 */
[----:B------:R0:W-:Y:S02]  /*27da0*/  STL.64 [R1+0x108], R10 ;  /* 0x0001080a01007387 */ /* 0x0001e40000100a00 */
[----:B0-----:R-:W-:Y:S01]  /*27db0*/  IMAD.MOV.U32 R11, RZ, RZ, R26 ;  /* 0x000000ffff0b7224 */ /* 0x001fe200078e001a */
[----:B------:R-:W-:Y:S02]  /*27dc0*/  MOV R10, R27 ;  /* 0x0000001b000a7202 */ /* 0x000fe40000000f00 */
[----:B------:R-:W3:Y:S02]  /*27dd0*/  LDL.LU.64 R26, [R1+0x18b8] ;  /* 0x0018b800011a7983 */ /* 0x000ee40000300a00 */
[----:B---3--:R-:W-:Y:S02]  /*27de0*/  HMMA.16816.F32.BF16 R24, R12, R26, R20 ;  /* 0x0000001a0c18723c */ /* 0x008fe40000041814 */
[----:B------:R-:W2:-:S15]  /*27df0*/  LDL.LU.64 R22, [R1+0x18b0] ;  /* 0x0018b00001167983 */ /* 0x000e9e0000300a00 */
[----:B------:R-:W-:Y:S02]  /*27e00*/  NOP ;  /* 0x0000000000007918 */ /* 0x000fe40000000000 */
[----:B------:R-:W-:Y:S04]  /*27e10*/  STL.64 [R1+0xf0], R24 ;  /* 0x0000f01801007387 */ /* 0x000fe80000100a00 */
[----:B------:R0:W-:Y:S04]  /*27e20*/  STL.64 [R1+0xf8], R26 ;  /* 0x0000f81a01007387 */ /* 0x0001e80000100a00 */
[----:B0-----:R-:W3:Y:S04]  /*27e30*/  LDL.LU.64 R26, [R1+0x18a8] ;  /* 0x0018a800011a7983 */ /* 0x001ee80000300a00 */
[----:B------:R-:W3:Y:S01]  /*27e40*/  LDL.LU.64 R24, [R1+0x18a0] ;  /* 0x0018a00001187983 */ /* 0x000ee20000300a00 */
[----:B--2---:R-:W-:-:S02]  /*27e50*/  MOV R9, R22 ;  /* 0x0000001600097202 */ /* 0x004fc40000000f00 */
[----:B------:R-:W-:Y:S01]  /*27e60*/  MOV R8, R23 ;  /* 0x0000001700087202 */ /* 0x000fe20000000f00 */
[----:B---3--:R-:W-:-:S15]  /*27e70*/  HMMA.16816.F32.BF16 R24, R12, R22, R24 ;  /* 0x000000160c18723c */ /* 0x008fde0000041818 */
[----:B------:R-:W-:-:S04]  /*27e80*/  NOP ;  /* 0x0000000000007918 */ /* 0x000fc80000000000 */
[----:B------:R-:W-:Y:S04]  /*27e90*/  STL.64 [R1+0xc0], R24 ;  /* 0x0000c01801007387 */ /* 0x000fe80000100a00 */
[----:B------:R0:W-:Y:S04]  /*27ea0*/  STL.64 [R1+0xc8], R26 ;  /* 0x0000c81a01007387 */ /* 0x0001e80000100a00 */
[----:B------:R-:W2:Y:S04]  /*27eb0*/  LDL.LU.64 R22, [R1+0x1898] ;  /* 0x0018980001167983 */ /* 0x000ea80000300a00 */
[----:B------:R-:W2:Y:S04]  /*27ec0*/  LDL.LU.64 R20, [R1+0x1890] ;  /* 0x0018900001147983 */ /* 0x000ea80000300a00 */
[----:B------:R-:W-:Y:S04]  /*27ed0*/  STL.64 [R1+0x1860], R10 ;  /* 0x0018600a01007387 */ /* 0x000fe80000100a00 */
[----:B------:R-:W-:Y:S01]  /*27ee0*/  STL.64 [R1+0x1858], R8 ;  /* 0x0018580801007387 */ /* 0x000fe20000100a00 */
[----:B----4-:R-:W-:Y:S01]  /*27ef0*/  MOV R28, R7 ;  /* 0x00000007001c7202 */ /* 0x010fe20000000f00 */
[----:B0-----:R-:W-:Y:S01]  /*27f00*/  IMAD.MOV.U32 R26, RZ, RZ, R5 ;  /* 0x000000ffff1a7224 */ /* 0x001fe200078e0005 */
[----:B------:R-:W-:Y:S01]  /*27f10*/  MOV R27, R4 ;  /* 0x00000004001b7202 */ /* 0x000fe20000000f00 */
[----:B--2---:R-:W-:Y:S01]  /*27f20*/  HMMA.16816.F32.BF16 R20, R12, R6, R20 ;  /* 0x000000060c14723c */ /* 0x004fe20000041814 */
[----:B------:R-:W5:-:S15]  /*27f30*/  LDL.LU.64 R6, [R1+0x1888] ;  /* 0x0018880001067983 */ /* 0x000f5e0000300a00 */
[----:B------:R-:W-:-:S03]  /*27f40*/  NOP ;  /* 0x0000000000007918 */ /* 0x000fc60000000000 */
[----:B------:R0:W-:Y:S04]  /*27f50*/  STL.64 [R1+0xa0], R20 ;  /* 0x0000a01401007387 */ /* 0x0001e80000100a00 */
[----:B------:R1:W-:Y:S04]  /*27f60*/  STL.64 [R1+0xa8], R22 ;  /* 0x0000a81601007387 */ /* 0x0003e80000100a00 */
[----:B------:R-:W5:Y:S04]  /*27f70*/  LDL.LU.64 R4, [R1+0x1880] ;  /* 0x0018800001047983 */ /* 0x000f680000300a00 */
[----:B0-----:R-:W2:Y:S04]  /*27f80*/  LDL.LU R20, [R1+0x140] ;  /* 0x0001400001147983 */ /* 0x001ea80000300800 */
[----:B------:R-:W2:Y:S01]  /*27f90*/  LDL.LU R21, [R1+0x144] ;  /* 0x0001440001157983 */ /* 0x000ea20000300800 */
[----:B-1----:R-:W-:-:S03]  /*27fa0*/  MOV R22, R29 ;  /* 0x0000001d00167202 */ /* 0x002fc60000000f00 */
[----:B------:R-:W3:Y:S01]  /*27fb0*/  LDL.LU R29, [R1+0x187c] ;  /* 0x00187c00011d7983 */ /* 0x000ee20000300800 */
[----:B------:R-:W-:-:S03]  /*27fc0*/  MOV R23, R3 ;  /* 0x0000000300177202 */ /* 0x000fc60000000f00 */
[----:B------:R-:W4:Y:S01]  /*27fd0*/  LDL.LU R3, [R1+0x1878] ;  /* 0x0018780001037983 */ /* 0x000f220000300800 */
[----:B------:R-:W-:Y:S02]  /*27fe0*/  MOV R10, R17 ;  /* 0x00000011000a7202 */ /* 0x000fe40000000f00 */
[----:B------:R-:W-:Y:S01]  /*27ff0*/  MOV R11, R16 ;  /* 0x00000010000b7202 */ /* 0x000fe20000000f00 */
[----:B-----5:R-:W-:Y:S01]  /*28000*/  HMMA.16816.F32.BF16 R12, R12, R18, R4 ;  /* 0x000000120c0c723c */ /* 0x020fe20000041804 */
[----:B------:R-:W5:Y:S04]  /*28010*/  LDL.LU.64 R18, [R1+0x1870] ;  /* 0x0018700001127983 */ /* 0x000f680000300a00 */
[----:B------:R-:W5:Y:S04]  /*28020*/  LDL.LU.64 R16, [R1+0x1868] ;  /* 0x0018680001107983 */ /* 0x000f680000300a00 */
[----:B------:R-:W5:Y:S10]  /*28030*/  LDL.LU R4, [R1+0xe0] ;  /* 0x0000e00001047983 */ /* 0x000f740000300800 */
[----:B------:R-:W-:Y:S04]  /*28040*/  STL.64 [R1+0x90], R12 ;  /* 0x0000900c01007387 */ /* 0x000fe80000100a00 */
[----:B------:R-:W-:Y:S04]  /*28050*/  STL.64 [R1+0x98], R14 ;  /* 0x0000980e01007387 */ /* 0x000fe80000100a00 */
[----:B------:R-:W5:Y:S04]  /*28060*/  LDL.LU R5, [R1+0xe4] ;  /* 0x0000e40001057983 */ /* 0x000f680000300800 */
[----:B------:R-:W5:Y:S04]  /*28070*/  LDL.LU R6, [R1+0xe8] ;  /* 0x0000e80001067983 */ /* 0x000f680000300800 */
[----:B------:R-:W5:Y:S04]  /*28080*/  LDL.LU R7, [R1+0xec] ;  /* 0x0000ec0001077983 */ /* 0x000f680000300800 */
[----:B---3--:R-:W0:Y:S04]  /*28090*/  LDSM.16.M88.4 R12, [R29+UR6+0x14080] ;  /* 0x014080061d0c783b */ /* 0x008e280008000200 */
[----:B0-----:R-:W-:Y:S04]  /*280a0*/  STL.64 [R1+0x1818], R14 ;  /* 0x0018180e01007387 */ /* 0x001fe80000100a00 */
[----:B------:R-:W-:Y:S04]  /*280b0*/  STL.64 [R1+0x1810], R12 ;  /* 0x0018100c01007387 */ /* 0x000fe80000100a00 */
[----:B----4-:R-:W0:Y:S04]  /*280c0*/  LDSM.16.M88.4 R12, [R3+UR6+0x80] ;  /* 0x00008006030c783b */ /* 0x010e280008000200 */
[----:B0-----:R-:W-:Y:S04]  /*280d0*/  STL.64 [R1+0x50], R12 ;  /* 0x0000500c01007387 */ /* 0x001fe80000100a00 */
[----:B------:R-:W-:Y:S04]  /*280e0*/  STL.64 [R1+0x58], R14 ;  /* 0x0000580e01007387 */ /* 0x000fe80000100a00 */
[----:B------:R-:W0:Y:S04]  /*280f0*/  LDSM.16.M88.4 R12, [R3+UR6+0x2080] ;  /* 0x00208006030c783b */ /* 0x000e280008000200 */
[----:B0-----:R-:W-:Y:S04]  /*28100*/  STL.64 [R1+0x40], R12 ;  /* 0x0000400c01007387 */ /* 0x001fe80000100a00 */
[----:B------:R-:W-:Y:S04]  /*28110*/  STL.64 [R1+0x48], R14 ;  /* 0x0000480e01007387 */ /* 0x000fe80000100a00 */
[----:B------:R-:W0:Y:S04]  /*28120*/  LDSM.16.M88.4 R12, [R3+UR6+0x4080] ;  /* 0x00408006030c783b */ /* 0x000e280008000200 */
[----:B0-----:R-:W-:Y:S04]  /*28130*/  STL.64 [R1+0x30], R12 ;  /* 0x0000300c01007387 */ /* 0x001fe80000100a00 */
[----:B------:R5:W-:Y:S02]  /*28140*/  STL.64 [R1+0x38], R14 ;  /* 0x0000380e01007387 */ /* 0x000be40000100a00 */
[----:B-----5:R-:W-:Y:S02]  /*28150*/  HMMA.16816.F32.BF16 R12, R16, R10, R4 ;  /* 0x0000000a100c723c */ /* 0x020fe40000041804 */
[----:B------:R-:W0:-:S15]  /*28160*/  LDSM.16.M88.4 R8, [R3+UR6+0x6080] ;  /* 0x006080060308783b */ /* 0x000e1e0008000200 */
[----:B------:R-:W-:Y:S02]  /*28170*/  NOP ;  /* 0x0000000000007918 */ /* 0x000fe40000000000 */
[----:B------:R-:W-:Y:S04]  /*28180*/  STL.64 [R1+0x80], R12 ;  /* 0x0000800c01007387 */ /* 0x000fe80000100a00 */
[----:B------:R-:W-:Y:S04]  /*28190*/  STL.64 [R1+0x88], R14 ;  /* 0x0000880e01007387 */ /* 0x000fe80000100a00 */
[----:B0-----:R-:W-:Y:S04]  /*281a0*/  STL.64 [R1+0x20], R8 ;  /* 0x0000200801007387 */ /* 0x001fe80000100a00 */
[----:B------:R-:W-:Y:S04]  /*281b0*/  STL.64 [R1+0x28], R10 ;  /* 0x0000280a01007387 */ /* 0x000fe80000100a00 */
[----:B------:R-:W0:Y:S04]  /*281c0*/  LDSM.16.M88.4 R8, [R3+UR6+0x8080] ;  /* 0x008080060308783b */ /* 0x000e280008000200 */
[----:B0-----:R0:W-:Y:S04]  /*281d0*/  STL.64 [R1+0x18], R10 ;  /* 0x0000180a01007387 */ /* 0x0011e80000100a00 */
[----:B0-----:R-:W3:Y:S01]  /*281e0*/  LDL.LU.64 R10, [R1+0x1860] ;  /* 0x00186000010a7983 */ /* 0x001ee20000300a00 */
[----:B------:R-:W-:-:S02]  /*281f0*/  MOV R13, R8 ;  /* 0x00000008000d7202 */ /* 0x000fc40000000f00 */
[----:B------:R-:W-:Y:S02]  /*28200*/  MOV R12, R9 ;  /* 0x00000009000c7202 */ /* 0x000fe40000000f00 */
[----:B------:R-:W4:Y:S04]  /*28210*/  LDL.LU.64 R8, [R1+0x1858] ;  /* 0x0018580001087983 */ /* 0x000f280000300a00 */
[----:B------:R-:W-:Y:S04]  /*28220*/  STL.64 [R1+0x1840], R12 ;  /* 0x0018400c01007387 */ /* 0x000fe80000100a00 */
[----:B------:R-:W0:Y:S01]  /*28230*/  LDSM.16.M88.4 R12, [R3+UR6+0xa080] ;  /* 0x00a08006030c783b */ /* 0x000e220008000200 */
[----:B------:R-:W-:Y:S01]  /*28240*/  MOV R6, R2 ;  /* 0x0000000200067202 */ /* 0x000fe20000000f00 */
[----:B------:R-:W-:-:S02]  /*28250*/  IMAD.MOV.U32 R7, RZ, RZ, R0 ;  /* 0x000000ffff077224 */ /* 0x000fc400078e0000 */
[----:B0-----:R-:W-:Y:S04]  /*28260*/  STL.64 [R1], R12 ;  /* 0x0000000c01007387 */ /* 0x001fe80000100a00 */
[----:B------:R2:W-:Y:S02]  /*28270*/  STL.64 [R1+0x8], R14 ;  /* 0x0000080e01007387 */ /* 0x0005e40000100a00 */
[----:B--2---:R-:W-:Y:S02]  /*28280*/  HMMA.16816.F32.BF16 R12, R16, R26, R20 ;  /* 0x0000001a100c723c */ /* 0x004fe40000041814 */
[----:B------:R-:W0:Y:S04]  /*28290*/  LDSM.16.M88.4 R24, [R3+UR6+0xc080] ;  /* 0x00c080060318783b */ /* 0x000e280008000200 */
[----:B------:R-:W1:-:S13]  /*282a0*/  LDSM.16.M88.4 R20, [R3+UR6+0xe080] ;  /* 0x00e080060314783b */ /* 0x000e5a0008000200 */
[----:B------:R-:W-:Y:S02]  /*282b0*/  MOV R2, R14 ;  /* 0x0000000e00027202 */ /* 0x000fe40000000f00 */
[----:B------:R-:W-:Y:S01]  /*282c0*/  MOV R0, R15 ;  /* 0x0000000f00007202 */ /* 0x000fe20000000f00 */
[----:B------:R2:W-:Y:S01]  /*282d0*/  STL.64 [R1+0x70], R12 ;  /* 0x0000700c01007387 */ /* 0x0005e20000100a00 */
[----:B---3--:R-:W-:Y:S01]  /*282e0*/  MOV R14, R11 ;  /* 0x0000000b000e7202 */ /* 0x008fe20000000f00 */
[----:B------:R-:W-:-:S05]  /*282f0*/  IMAD.MOV.U32 R15, RZ, RZ, R10 ;  /* 0x000000ffff0f7224 */ /* 0x000fca00078e000a */
[----:B------:R3:W-:Y:S04]  /*28300*/  STL.64 [R1+0x1850], R14 ;  /* 0x0018500e01007387 */ /* 0x0007e80000100a00 */
[----:B--2---:R-:W2:Y:S04]  /*28310*/  LDL.LU R12, [R1+0xb0] ;  /* 0x0000b000010c7983 */ /* 0x004ea80000300800 */
[----:B------:R-:W2:Y:S04]  /*28320*/  LDL.LU R13, [R1+0xb4] ;  /* 0x0000b400010d7983 */ /* 0x000ea80000300800 */
[----:B---3--:R-:W2:Y:S04]  /*28330*/  LDL.LU R14, [R1+0xb8] ;  /* 0x0000b800010e7983 */ /* 0x008ea80000300800 */
[----:B------:R-:W2:Y:S04]  /*28340*/  LDL.LU R15, [R1+0xbc] ;  /* 0x0000bc00010f7983 */ /* 0x000ea80000300800 */
[----:B0-----:R-:W-:Y:S04]  /*28350*/  STL [R1+0x1638], R26 ;  /* 0x0016381a01007387 */ /* 0x001fe80000100800 */
[----:B------:R0:W-:Y:S04]  /*28360*/  STL [R1+0x1634], R27 ;  /* 0x0016341b01007387 */ /* 0x0001e80000100800 */
[----:B0-----:R-:W3:Y:S04]  /*28370*/  LDL.LU R27, [R1+0x2a0] ;  /* 0x0002a000011b7983 */ /* 0x001ee80000300800 */
[----:B-1----:R4:W-:Y:S04]  /*28380*/  STL [R1+0x163c], R22 ;  /* 0x00163c1601007387 */ /* 0x0029e80000100800 */
[----:B------:R0:W-:Y:S01]  /*28390*/  STL [R1+0x1630], R23 ;  /* 0x0016301701007387 */ /* 0x0001e20000100800 */
[----:B----4-:R-:W-:-:S02]  /*283a0*/  MOV R22, R9 ;  /* 0x0000000900167202 */ /* 0x010fc40000000f00 */
[----:B0-----:R-:W-:Y:S02]  /*283b0*/  MOV R23, R8 ;  /* 0x0000000800177202 */ /* 0x001fe40000000f00 */
[----:B------:R-:W0:Y:S04]  /*283c0*/  LDSM.16.M88.4 R8, [R29+UR6+0x15080] ;  /* 0x015080061d08783b */ /* 0x000e280008000200 */
[----:B------:R1:W-:Y:S04]  /*283d0*/  STL.64 [R1+0x17f0], R20 ;  /* 0x0017f01401007387 */ /* 0x0003e80000100a00 */
[----:B------:R4:W-:Y:S04]  /*283e0*/  STL.64 [R1+0x1848], R22 ;  /* 0x0018481601007387 */ /* 0x0009e80000100a00 */
[----:B-1----:R-:W5:Y:S04]  /*283f0*/  LDL.LU R20, [R1+0x190] ;  /* 0x0001900001147983 */ /* 0x002f680000300800 */
[----:B------:R-:W5:Y:S04]  /*28400*/  LDL.LU R21, [R1+0x194] ;  /* 0x0001940001157983 */ /* 0x000f680000300800 */
[----:B----4-:R-:W5:Y:S04]  /*28410*/  LDL.LU R22, [R1+0x198] ;  /* 0x0001980001167983 */ /* 0x010f680000300800 */
[----:B------:R-:W5:Y:S04]  /*28420*/  LDL.LU R23, [R1+0x19c] ;  /* 0x00019c0001177983 */ /* 0x000f680000300800 */
[----:B0-----:R-:W-:Y:S04]  /*28430*/  STL.64 [R1+0x1778], R10 ;  /* 0x0017780a01007387 */ /* 0x001fe80000100a00 */
[----:B------:R0:W-:Y:S04]  /*28440*/  STL.64 [R1+0x1770], R8 ;  /* 0x0017700801007387 */ /* 0x0001e80000100a00 */
[----:B0-----:R-:W4:Y:S04]  /*28450*/  LDL.LU R8, [R1+0x170] ;  /* 0x0001700001087983 */ /* 0x001f280000300800 */
[----:B------:R-:W4:Y:S04]  /*28460*/  LDL.LU R9, [R1+0x174] ;  /* 0x0001740001097983 */ /* 0x000f280000300800 */
[----:B------:R-:W4:Y:S04]  /*28470*/  LDL.LU R10, [R1+0x178] ;  /* 0x00017800010a7983 */ /* 0x000f280000300800 */
[----:B------:R-:W4:Y:S01]  /*28480*/  LDL.LU R11, [R1+0x17c] ;  /* 0x00017c00010b7983 */ /* 0x000f220000300800 */
[----:B--2---:R-:W-:Y:S03]  /*28490*/  HMMA.16816.F32.BF16 R4, R16, R6, R12 ;  /* 0x000000061004723c */ /* 0x004fe6000004180c */
[----:B------:R-:W5:-:S15]  /*284a0*/  LDL.LU.64 R14, [R1+0x1850] ;  /* 0x00185000010e7983 */ /* 0x000f5e0000300a00 */
[----:B------:R-:W-:Y:S01]  /*284b0*/  NOP ;  /* 0x0000000000007918 */ /* 0x000fe20000000000 */
[----:B------:R-:W-:Y:S04]  /*284c0*/  STL.64 [R1+0x60], R4 ;  /* 0x0000600401007387 */ /* 0x000fe80000100a00 */
[----:B------:R-:W-:Y:S04]  /*284d0*/  STL.64 [R1+0x68], R6 ;  /* 0x0000680601007387 */ /* 0x000fe80000100a00 */
[----:B---3--:R-:W0:Y:S04]  /*284e0*/  LDSM.16.M88.4 R4, [R27+UR6+0x14080] ;  /* 0x014080061b04783b */ /* 0x008e280008000200 */
[----:B------:R1:W-:Y:S04]  /*284f0*/  STL [R1+0x17d8], R27 ;  /* 0x0017d81b01007387 */ /* 0x0003e80000100800 */
[----:B------:R-:W-:Y:S04]  /*28500*/  STL.64 [R1+0x17d0], R24 ;  /* 0x0017d01801007387 */ /* 0x000fe80000100a00 */
[----:B------:R-:W2:Y:S04]  /*28510*/  LDL.LU R26, [R1+0x228] ;  /* 0x00022800011a7983 */ /* 0x000ea80000300800 */
[----:B-1----:R-:W2:Y:S04]  /*28520*/  LDL.LU R27, [R1+0x22c] ;  /* 0x00022c00011b7983 */ /* 0x002ea80000300800 */
[----:B0-----:R-:W-:Y:S04]  /*28530*/  STL [R1+0x16e0], R6 ;  /* 0x0016e00601007387 */ /* 0x001fe80000100800 */
[----:B------:R-:W-:Y:S04]  /*28540*/  STL [R1+0x16dc], R7 ;  /* 0x0016dc0701007387 */ /* 0x000fe80000100800 */
[----:B------:R0:W-:Y:S04]  /*28550*/  STL.64 [R1+0x16f8], R4 ;  /* 0x0016f80401007387 */ /* 0x0001e80000100a00 */
[----:B0-----:R-:W2:Y:S04]  /*28560*/  LDL.LU R4, [R1+0x180] ;  /* 0x0001800001047983 */ /* 0x001ea80000300800 */
[----:B------:R-:W2:Y:S04]  /*28570*/  LDL.LU R5, [R1+0x184] ;  /* 0x0001840001057983 */ /* 0x000ea80000300800 */
[----:B------:R-:W2:Y:S04]  /*28580*/  LDL.LU R6, [R1+0x188] ;  /* 0x0001880001067983 */ /* 0x000ea80000300800 */
[----:B------:R-:W2:Y:S01]  /*28590*/  LDL.LU R7, [R1+0x18c] ;  /* 0x00018c0001077983 */ /* 0x000ea20000300800 */
[----:B-----5:R-:W-:Y:S03]  /*285a0*/  HMMA.16816.F32.BF16 R12, R16, R14, R20 ;  /* 0x0000000e100c723c */ /* 0x020fe60000041814 */
[----:B------:R-:W4:-:S15]  /*285b0*/  LDL.LU.64 R22, [R1+0x1848] ;  /* 0x0018480001167983 */ /* 0x000f1e0000300a00 */
[----:B------:R-:W-:Y:S01]  /*285c0*/  NOP ;  /* 0x0000000000007918 */ /* 0x000fe20000000000 */
[----:B------:R0:W-:Y:S04]  /*285d0*/  STL.64 [R1+0xb0], R12 ;  /* 0x0000b00c01007387 */ /* 0x0001e80000100a00 */
[----:B------:R-:W-:Y:S04]  /*285e0*/  STL.64 [R1+0xb8], R14 ;  /* 0x0000b80e01007387 */ /* 0x000fe80000100a00 */
[----:B0-----:R-:W3:Y:S01]  /*285f0*/  LDL.LU.64 R12, [R1+0x1840] ;  /* 0x00184000010c7983 */ /* 0x001ee20000300a00 */
[C---:B--2---:R-:W-:Y:S08]  /*28600*/  HMMA.16816.F32.BF16 R24, R16.reuse, R26, R4 ;  /* 0x0000001a1018723c */ /* 0x044ff00000041804 */
[----:B----4-:R-:W-:-:S15]  /*28610*/  HMMA.16816.F32.BF16 R4, R16, R22, R8 ;  /* 0x000000161004723c */ /* 0x010fde0000041808 */
[----:B------:R-:W-:-:S04]  /*28620*/  NOP ;  /* 0x0000000000007918 */ /* 0x000fc80000000000 */
[----:B------:R-:W-:Y:S04]  /*28630*/  STL.64 [R1+0x1708], R6 ;  /* 0x0017080601007387 */ /* 0x000fe80000100a00 */
[----:B------:R-:W-:Y:S04]  /*28640*/  STL.64 [R1+0xe0], R24 ;  /* 0x0000e01801007387 */ /* 0x000fe80000100a00 */
[----:B------:R-:W-:Y:S04]  /*28650*/  STL.64 [R1+0xe8], R26 ;  /* 0x0000e81a01007387 */ /* 0x000fe80000100a00 */
[----:B------:R3:W-:Y:S02]  /*28660*/  STL.64 [R1+0x1700], R4 ;  /* 0x0017000401007387 */ /* 0x0007e40000100a00 */
[----:B---3--:R-:W-:-:S02]  /*28670*/  MOV R4, R13 ;  /* 0x0000000d00047202 */ /* 0x008fc40000000f00 */
[----:B------:R-:W-:-:S05]  /*28680*/  MOV R5, R12 ;  /* 0x0000000c00057202 */ /* 0x000fca0000000f00 */
[----:B------:R0:W-:Y:S04]  /*28690*/  STL.64 [R1+0x1830], R4 ;  /* 0x0018300401007387 */ /* 0x0001e80000100a00 */
[----:B------:R-:W2:Y:S04]  /*286a0*/  LDL.LU R8, [R1+0xa0] ;  /* 0x0000a00001087983 */ /* 0x000ea80000300800 */
[----:B------:R-:W2:Y:S04]  /*286b0*/  LDL.LU R9, [R1+0xa4] ;  /* 0x0000a40001097983 */ /* 0x000ea80000300800 */
[----:B------:R-:W3:Y:S04]  /*286c0*/  LDL.LU R10, [R1+0xa8] ;  /* 0x0000a800010a7983 */ /* 0x000ee80000300800 */
[----:B------:R-:W3:Y:S04]  /*286d0*/  LDL.LU R11, [R1+0xac] ;  /* 0x0000ac00010b7983 */ /* 0x000ee80000300800 */
[----:B0-----:R-:W4:Y:S04]  /*286e0*/  LDL.LU R4, [R1+0x160] ;  /* 0x0001600001047983 */ /* 0x001f280000300800 */
[----:B------:R-:W4:Y:S04]  /*286f0*/  LDL.LU R5, [R1+0x164] ;  /* 0x0001640001057983 */ /* 0x000f280000300800 */
[----:B------:R-:W4:Y:S04]  /*28700*/  LDL.LU R6, [R1+0x168] ;  /* 0x0001680001067983 */ /* 0x000f280000300800 */
[----:B------:R-:W4:Y:S04]  /*28710*/  LDL.LU R7, [R1+0x16c] ;  /* 0x00016c0001077983 */ /* 0x000f280000300800 */
[----:B------:R-:W5:Y:S04]  /*28720*/  LDL.LU R24, [R1+0x110] ;  /* 0x0001100001187983 */ /* 0x000f680000300800 */
[----:B------:R-:W5:Y:S04]  /*28730*/  LDL.LU R25, [R1+0x114] ;  /* 0x0001140001197983 */ /* 0x000f680000300800 */
[----:B------:R-:W2:Y:S04]  /*28740*/  LDL.LU R26, [R1+0x118] ;  /* 0x00011800011a7983 */ /* 0x000ea80000300800 */
[----:B------:R-:W2:Y:S04]  /*28750*/  LDL.LU R27, [R1+0x11c] ;  /* 0x00011c00011b7983 */ /* 0x000ea80000300800 */
[----:B------:R-:W2:Y:S04]  /*28760*/  LDL.LU R12, [R1+0x150] ;  /* 0x00015000010c7983 */ /* 0x000ea80000300800 */
[----:B------:R-:W2:Y:S04]  /*28770*/  LDL.LU R13, [R1+0x154] ;  /* 0x00015400010d7983 */ /* 0x000ea80000300800 */
[----:B------:R-:W2:Y:S04]  /*28780*/  LDL.LU R14, [R1+0x158] ;  /* 0x00015800010e7983 */ /* 0x000ea80000300800 */
[----:B------:R-:W2:Y:S04]  /*28790*/  LDL.LU R15, [R1+0x15c] ;  /* 0x00015c00010f7983 */ /* 0x000ea80000300800 */
[----:B--2---:R0:W-:Y:S04]  /*287a0*/  STL.64 [R1+0x1828], R14 ;  /* 0x0018280e01007387 */ /* 0x0041e80000100a00 */
[----:B------:R-:W-:Y:S04]  /*287b0*/  STL.64 [R1+0x1820], R12 ;  /* 0x0018200c01007387 */ /* 0x000fe80000100a00 */
[----:B0-----:R-:W4:Y:S01]  /*287c0*/  LDL.LU R14, [R1+0x1f8] ;  /* 0x0001f800010e7983 */ /* 0x001f220000300800 */
[----:B------:R-:W-:-:S03]  /*287d0*/  MOV R15, R28 ;  /* 0x0000001c000f7202 */ /* 0x000fc60000000f00 */
[----:B------:R-:W2:Y:S04]  /*287e0*/  LDL.LU R28, [R1+0x1838] ;  /* 0x00183800011c7983 */ /* 0x000ea80000300800 */
[----:B------:R-:W2:Y:S04]  /*287f0*/  LDL.LU R20, [R1+0x120] ;  /* 0x0001200001147983 */ /* 0x000ea80000300800 */
[----:B------:R-:W2:Y:S04]  /*28800*/  LDL.LU R21, [R1+0x124] ;  /* 0x0001240001157983 */ /* 0x000ea80000300800 */
[----:B------:R-:W2:Y:S04]  /*28810*/  LDL.LU R22, [R1+0x128] ;  /* 0x0001280001167983 */ /* 0x000ea80000300800 */
[----:B------:R-:W2:Y:S04]  /*28820*/  LDL.LU R23, [R1+0x12c] ;  /* 0x00012c0001177983 */ /* 0x000ea80000300800 */
[----:B--2---:R-:W-:Y:S04]  /*28830*/  STL.64 [R1+0x1800], R22 ;  /* 0x0018001601007387 */ /* 0x004fe80000100a00 */
[----:B------:R0:W-:Y:S04]  /*28840*/  STL.64 [R1+0x17f8], R20 ;  /* 0x0017f81401007387 */ /* 0x0001e80000100a00 */
[----:B0-----:R-:W2:Y:S04]  /*28850*/  LDL.LU.64 R20, [R1+0x50] ;  /* 0x0000500001147983 */ /* 0x001ea80000300a00 */
[----:B------:R-:W-:Y:S04]  /*28860*/  STL.64 [R1+0x17e8], R26 ;  /* 0x0017e81a01007387 */ /* 0x000fe80000100a00 */
[----:B-----5:R0:W-:Y:S04]  /*28870*/  STL.64 [R1+0x17e0], R24 ;  /* 0x0017e01801007387 */ /* 0x0201e80000100a00 */
[----:B0-----:R-:W5:Y:S01]  /*28880*/  LDL.LU.64 R24, [R1+0x40] ;  /* 0x0000400001187983 */ /* 0x001f620000300a00 */
[----:B----4-:R-:W-:Y:S03]  /*28890*/  HMMA.16816.F32.BF16 R12, R16, R14, R4 ;  /* 0x0000000e100c723c */ /* 0x010fe60000041804 */
[----:B-----5:R0:W-:Y:S04]  /*288a0*/  STL.64 [R1+0x1808], R24 ;  /* 0x0018081801007387 */ /* 0x0201e80000100a00 */
[----:B0-----:R-:W4:Y:S04]  /*288b0*/  LDL.LU R24, [R1+0x130] ;  /* 0x0001300001187983 */ /* 0x001f280000300800 */
[----:B------:R-:W4:Y:S04]  /*288c0*/  LDL.LU R25, [R1+0x134] ;  /* 0x0001340001197983 */ /* 0x000f280000300800 */
[----:B------:R-:W4:Y:S04]  /*288d0*/  LDL.LU R26, [R1+0x138] ;  /* 0x00013800011a7983 */ /* 0x000f280000300800 */
[----:B---3--:R-:W-:Y:S04]  /*288e0*/  STL.64 [R1+0x1788], R10 ;  /* 0x0017880a01007387 */ /* 0x008fe80000100a00 */
[----:B------:R0:W-:Y:S04]  /*288f0*/  STL.64 [R1+0x1780], R8 ;  /* 0x0017800801007387 */ /* 0x0001e80000100a00 */
[----:B0-----:R-:W3:Y:S04]  /*28900*/  LDL.LU.64 R8, [R1] ;  /* 0x0000000001087983 */ /* 0x001ee80000300a00 */
[----:B------:R-:W5:Y:S01]  /*28910*/  LDL.LU.64 R4, [R1+0x1830] ;  /* 0x0018300001047983 */ /* 0x000f620000300a00 */
[----:B------:R-:W-:-:S02]  /*28920*/  MOV R7, R14 ;  /* 0x0000000e00077202 */ /* 0x000fc40000000f00 */
[----:B------:R-:W-:Y:S01]  /*28930*/  MOV R6, R15 ;  /* 0x0000000f00067202 */ /* 0x000fe20000000f00 */
[----:B------:R-:W-:Y:S01]  /*28940*/  IMAD.MOV.U32 R27, RZ, RZ, R28 ;  /* 0x000000ffff1b7224 */ /* 0x000fe200078e001c */
[----:B------:R-:W-:Y:S02]  /*28950*/  MOV R29, R12 ;  /* 0x0000000c001d7202 */ /* 0x000fe40000000f00 */
[----:B------:R-:W-:Y:S01]  /*28960*/  MOV R28, R13 ;  /* 0x0000000d001c7202 */ /* 0x000fe20000000f00 */
[----:B------:R-:W2:Y:S04]  /*28970*/  LDL.LU.64 R14, [R1+0x1828] ;  /* 0x00182800010e7983 */ /* 0x000ea80000300a00 */
[----:B------:R-:W2:Y:S04]  /*28980*/  LDL.LU.64 R12, [R1+0x1820] ;  /* 0x00182000010c7983 */ /* 0x000ea80000300a00 */
[----:B------:R-:W-:Y:S04]  /*28990*/  STL [R1+0x1750], R7 ;  /* 0x0017500701007387 */ /* 0x000fe80000100800 */
[----:B------:R0:W-:Y:S04]  /*289a0*/  STL [R1+0x17c8], R6 ;  /* 0x0017c80601007387 */ /* 0x0001e80000100800 */
[----:B-----5:R2:W-:Y:S04]  /*289b0*/  STL.64 [R1+0x17c0], R4 ;  /* 0x0017c00401007387 */ /* 0x0205e80000100a00 */
[----:B0-----:R-:W2:Y:S04]  /*289c0*/  LDL.LU R6, [R1+0x258] ;  /* 0x0002580001067983 */ /* 0x001ea80000300800 */
[----:B------:R-:W2:Y:S04]  /*289d0*/  LDL.LU R7, [R1+0x25c] ;  /* 0x00025c0001077983 */ /* 0x000ea80000300800 */
[----:B------:R-:W-:Y:S04]  /*289e0*/  STL [R1+0x174c], R28 ;  /* 0x00174c1c01007387 */ /* 0x000fe80000100800 */
[----:B------:R-:W-:Y:S01]  /*289f0*/  STL [R1+0x1748], R29 ;  /* 0x0017481d01007387 */ /* 0x000fe20000100800 */
[----:B--2---:R-:W-:Y:S03]  /*28a00*/  HMMA.16816.F32.BF16 R4, R16, R6, R12 ;  /* 0x000000061004723c */ /* 0x004fe6000004180c */
[----:B------:R-:W4:Y:S04]  /*28a10*/  LDL.LU.64 R14, [R1+0x1818] ;  /* 0x00181800010e7983 */ /* 0x000f280000300a00 */
[----:B------:R-:W4:Y:S04]  /*28a20*/  LDL.LU.64 R12, [R1+0x1810] ;  /* 0x00181000010c7983 */ /* 0x000f280000300a00 */
[----:B------:R-:W2:Y:S01]  /*28a30*/  LDL.LU.64 R16, [R1+0x30] ;  /* 0x0000300001107983 */ /* 0x000ea20000300a00 */
[----:B------:R-:W-:Y:S01]  /*28a40*/  MOV R11, R20 ;  /* 0x00000014000b7202 */ /* 0x000fe20000000f00 */
[----:B------:R-:W-:-:S06]  /*28a50*/  IMAD.MOV.U32 R10, RZ, RZ, R21 ;  /* 0x000000ffff0a7224 */ /* 0x000fcc00078e0015 */
[----:B------:R0:W-:Y:S04]  /*28a60*/  STL.64 [R1+0x160], R4 ;  /* 0x0001600401007387 */ /* 0x0001e80000100a00 */
[----:B------:R1:W-:Y:S04]  /*28a70*/  STL.64 [R1+0x168], R6 ;  /* 0x0001680601007387 */ /* 0x0003e80000100a00 */
[----:B0-----:R-:W5:Y:S04]  /*28a80*/  LDL.LU R4, [R1+0x100] ;  /* 0x0001000001047983 */ /* 0x001f680000300800 */
[----:B------:R-:W5:Y:S04]  /*28a90*/  LDL.LU R5, [R1+0x104] ;  /* 0x0001040001057983 */ /* 0x000f680000300800 */
[----:B-1----:R-:W5:Y:S04]  /*28aa0*/  LDL.LU R6, [R1+0x108] ;  /* 0x0001080001067983 */ /* 0x002f680000300800 */
[----:B------:R-:W5:Y:S01]  /*28ab0*/  LDL.LU R7, [R1+0x10c] ;  /* 0x00010c0001077983 */ /* 0x000f620000300800 */
[----:B----4-:R-:W-:-:S15]  /*28ac0*/  HMMA.16816.F32.BF16 R24, R12, R20, R24 ;  /* 0x000000140c18723c */ /* 0x010fde0000041818 */
[----:B------:R-:W-:-:S04]  /*28ad0*/  NOP ;  /* 0x0000000000007918 */ /* 0x000fc80000000000 */
[----:B------:R0:W-:Y:S04]  /*28ae0*/  STL.64 [R1+0x150], R24 ;  /* 0x0001501801007387 */ /* 0x0001e80000100a00 */
[----:B------:R-:W-:Y:S04]  /*28af0*/  STL.64 [R1+0x158], R26 ;  /* 0x0001581a01007387 */ /* 0x000fe80000100a00 */
[----:B0-----:R-:W4:Y:S04]  /*28b00*/  LDL.LU.64 R24, [R1+0x1808] ;  /* 0x0018080001187983 */ /* 0x001f280000300a00 */
[----:B------:R-:W4:Y:S04]  /*28b10*/  LDL.LU.64 R22, [R1+0x1800] ;  /* 0x0018000001167983 */ /* 0x000f280000300a00 */
[----:B------:R-:W4:Y:S04]  /*28b20*/  LDL.LU.64 R20, [R1+0x17f8] ;  /* 0x0017f80001147983 */ /* 0x000f280000300a00 */
[----:B------:R-:W-:Y:S04]  /*28b30*/  STL.64 [R1+0x17a8], R10 ;  /* 0x0017a80a01007387 */ /* 0x000fe80000100a00 */
[----:B---3--:R0:W-:Y:S04]  /*28b40*/  STL.64 [R1+0x17a0], R8 ;  /* 0x0017a00801007387 */ /* 0x0081e80000100a00 */
[----:B0-----:R-:W3:Y:S04]  /*28b50*/  LDL.LU R8, [R1+0xf0] ;  /* 0x0000f00001087983 */ /* 0x001ee80000300800 */
[----:B------:R-:W3:Y:S04]  /*28b60*/  LDL.LU R9, [R1+0xf4] ;  /* 0x0000f40001097983 */ /* 0x000ee80000300800 */
[----:B------:R-:W2:Y:S04]  /*28b70*/  LDL.LU R10, [R1+0xf8] ;  /* 0x0000f800010a7983 */ /* 0x000ea80000300800 */
[----:B------:R-:W2:Y:S01]  /*28b80*/  LDL.LU R11, [R1+0xfc] ;  /* 0x0000fc00010b7983 */ /* 0x000ea20000300800 */
[----:B----4-:R-:W-:Y:S01]  /*28b90*/  HMMA.16816.F32.BF16 R20, R12, R24, R20 ;  /* 0x000000180c14723c */ /* 0x010fe20000041814 */
[----:B------:R-:W-:-:S02]  /*28ba0*/  MOV R3, R25 ;  /* 0x0000001900037202 */ /* 0x000fc40000000f00 */
[----:B--2---:R-:W-:Y:S04]  /*28bb0*/  STL.64 [R1+0x17b8], R10 ;  /* 0x0017b80a01007387 */ /* 0x004fe80000100a00 */
[----:B---3--:R0:W-:Y:S04]  /*28bc0*/  STL.64 [R1+0x17b0], R8 ;  /* 0x0017b00801007387 */ /* 0x0081e80000100a00 */
[----:B0-----:R-:W5:Y:S08]  /*28bd0*/  LDL.LU.64 R8, [R1+0x20] ;  /* 0x0000200001087983 */ /* 0x001f700000300a00 */
[----:B------:R0:W-:Y:S04]  /*28be0*/  STL.64 [R1+0x140], R20 ;  /* 0x0001401401007387 */ /* 0x0001e80000100a00 */
[----:B------:R1:W-:Y:S04]  /*28bf0*/  STL.64 [R1+0x148], R22 ;  /* 0x0001481601007387 */ /* 0x0003e80000100a00 */
[----:B0-----:R-:W2:Y:S01]  /*28c00*/  LDL.LU.64 R20, [R1+0x17f0] ;  /* 0x0017f00001147983 */ /* 0x001ea20000300a00 */
[----:B-1----:R-:W-:-:S03]  /*28c10*/  MOV R23, R24 ;  /* 0x0000001800177202 */ /* 0x002fc60000000f00 */
[----:B------:R-:W3:Y:S04]  /*28c20*/  LDL.LU.64 R26, [R1+0x17e8] ;  /* 0x0017e800011a7983 */ /* 0x000ee80000300a00 */
[----:B------:R-:W3:Y:S02]  /*28c30*/  LDL.LU.64 R24, [R1+0x17e0] ;  /* 0x0017e00001187983 */ /* 0x000ee40000300a00 */
[----:B---3--:R-:W-:-:S15]  /*28c40*/  HMMA.16816.F32.BF16 R24, R12, R16, R24 ;  /* 0x000000100c18723c */ /* 0x008fde0000041818 */
[----:B------:R-:W-:-:S04]  /*28c50*/  NOP ;  /* 0x0000000000007918 */ /* 0x000fc80000000000 */
[----:B------:R-:W-:Y:S04]  /*28c60*/  STL.64 [R1+0x130], R24 ;  /* 0x0001301801007387 */ /* 0x000fe80000100a00 */
[----:B------:R0:W-:Y:S04]  /*28c70*/  STL.64 [R1+0x138], R26 ;  /* 0x0001381a01007387 */ /* 0x0001e80000100a00 */
[----:B0-----:R-:W3:Y:S01]  /*28c80*/  LDL.LU R27, [R1+0x17d8] ;  /* 0x0017d800011b7983 */ /* 0x001ee20000300800 */
[----:B------:R-:W-:Y:S02]  /*28c90*/  MOV R26, R16 ;  /* 0x00000010001a7202 */ /* 0x000fe40000000f00 */
[----:B------:R-:W-:Y:S01]  /*28ca0*/  MOV R22, R17 ;  /* 0x0000001100167202 */ /* 0x000fe20000000f00 */
[----:B-----5:R-:W-:Y:S01]  /*28cb0*/  HMMA.16816.F32.BF16 R4, R12, R8, R4 ;  /* 0x000000080c04723c */ /* 0x020fe20000041804 */
[----:B------:R-:W4:Y:S04]  /*28cc0*/  LDL.LU.64 R24, [R1+0x17d0] ;  /* 0x0017d00001187983 */ /* 0x000f280000300a00 */
[----:B------:R-:W-:Y:S04]  /*28cd0*/  STL.64 [R1+0x1798], R22 ;  /* 0x0017981601007387 */ /* 0x000fe80000100a00 */
[----:B--2---:R0:W-:Y:S04]  /*28ce0*/  STL.64 [R1+0x1790], R20 ;  /* 0x0017901401007387 */ /* 0x0041e80000100a00 */
[----:B0-----:R-:W2:Y:S04]  /*28cf0*/  LDL.LU R20, [R1+0xc0] ;  /* 0x0000c00001147983 */ /* 0x001ea80000300800 */
[----:B------:R-:W2:Y:S04]  /*28d00*/  LDL.LU R21, [R1+0xc4] ;  /* 0x0000c40001157983 */ /* 0x000ea80000300800 */
[----:B------:R-:W2:Y:S04]  /*28d10*/  LDL.LU R22, [R1+0xc8] ;  /* 0x0000c80001167983 */ /* 0x000ea80000300800 */
[----:B------:R-:W2:Y:S04]  /*28d20*/  LDL.LU R23, [R1+0xcc] ;  /* 0x0000cc0001177983 */ /* 0x000ea80000300800 */
[----:B---3--:R0:W1:Y:S02]  /*28d30*/  LDSM.16.M88.4 R16, [R27+UR6+0x15080] ;  /* 0x015080061b10783b */ /* 0x0080640008000200 */
[----:B0-----:R-:W-:-:S02]  /*28d40*/  IMAD.MOV.U32 R27, RZ, RZ, R9 ;  /* 0x000000ffff1b7224 */ /* 0x001fc400078e0009 */
[----:B-1----:R-:W-:Y:S04]  /*28d50*/  STL.64 [R1+0x1610], R18 ;  /* 0x0016101201007387 */ /* 0x002fe80000100a00 */
[----:B------:R0:W-:Y:S04]  /*28d60*/  STL.64 [R1+0x1608], R16 ;  /* 0x0016081001007387 */ /* 0x0001e80000100a00 */
[----:B0-----:R-:W3:Y:S04]  /*28d70*/  LDL.LU R16, [R1+0x90] ;  /* 0x0000900001107983 */ /* 0x001ee80000300800 */
[----:B------:R-:W3:Y:S04]  /*28d80*/  LDL.LU R17, [R1+0x94] ;  /* 0x0000940001117983 */ /* 0x000ee80000300800 */
[----:B------:R-:W3:Y:S04]  /*28d90*/  LDL.LU R18, [R1+0x98] ;  /* 0x0000980001127983 */ /* 0x000ee80000300800 */
[----:B------:R-:W3:Y:S04]  /*28da0*/  LDL.LU R19, [R1+0x9c] ;  /* 0x00009c0001137983 */ /* 0x000ee80000300800 */
[----:B------:R-:W-:Y:S04]  /*28db0*/  STL.64 [R1+0x120], R4 ;  /* 0x0001200401007387 */ /* 0x000fe80000100a00 */
[----:B------:R0:W-:Y:S04]  /*28dc0*/  STL.64 [R1+0x128], R6 ;  /* 0x0001280601007387 */ /* 0x0001e80000100a00 */
[----:B0-----:R-:W5:Y:S04]  /*28dd0*/  LDL.LU R6, [R1+0x17c8] ;  /* 0x0017c80001067983 */ /* 0x001f680000300800 */
[----:B------:R-:W2:Y:S01]  /*28de0*/  LDL.LU.64 R4, [R1+0x17c0] ;  /* 0x0017c00001047983 */ /* 0x000ea20000300a00 */
[----:B------:R-:W-:-:S03]  /*28df0*/  MOV R7, R8 ;  /* 0x0000000800077202 */ /* 0x000fc60000000f00 */
[----:B------:R-:W2:Y:S04]  /*28e00*/  LDL.LU.64 R10, [R1+0x17b8] ;  /* 0x0017b800010a7983 */ /* 0x000ea80000300a00 */
[----:B------:R-:W2:Y:S02]  /*28e10*/  LDL.LU.64 R8, [R1+0x17b0] ;  /* 0x0017b00001087983 */ /* 0x000ea40000300a00 */
[----:B--2---:R-:W-:-:S15]  /*28e20*/  HMMA.16816.F32.BF16 R8, R12, R4, R8 ;  /* 0x000000040c08723c */ /* 0x004fde0000041808 */
[----:B------:R-:W-:-:S04]  /*28e30*/  NOP ;  /* 0x0000000000007918 */ /* 0x000fc80000000000 */
[----:B------:R-:W-:Y:S04]  /*28e40*/  STL.64 [R1+0x110], R8 ;  /* 0x0001100801007387 */ /* 0x000fe80000100a00 */
[----:B------:R0:W-:Y:S04]  /*28e50*/  STL.64 [R1+0x118], R10 ;  /* 0x0001180a01007387 */ /* 0x0001e80000100a00 */
[----:B0-----:R-:W2:Y:S04]  /*28e60*/  LDL.LU.64 R10, [R1+0x17a8] ;  /* 0x0017a800010a7983 */ /* 0x001ea80000300a00 */
[----:B------:R-:W2:Y:S04]  /*28e70*/  LDL.LU.64 R8, [R1+0x17a0] ;  /* 0x0017a00001087983 */ /* 0x000ea80000300a00 */
[----:B------:R0:W-:Y:S04]  /*28e80*/  STL.64 [R1+0x1718], R4 ;  /* 0x0017180401007387 */ /* 0x0001e80000100a00 */
[----:B-----5:R-:W-:Y:S01]  /*28e90*/  STL.64 [R1+0x1758], R6 ;  /* 0x0017580601007387 */ /* 0x020fe20000100a00 */
[----:B--2---:R-:W-:Y:S01]  /*28ea0*/  HMMA.16816.F32.BF16 R20, R12, R8, R20 ;  /* 0x000000080c14723c */ /* 0x004fe20000041814 */
[----:B0-----:R-:W-:-:S02]  /*28eb0*/  MOV R4, R11 ;  /* 0x0000000b00047202 */ /* 0x001fc40000000f00 */
[----:B------:R-:W-:Y:S02]  /*28ec0*/  MOV R5, R10 ;  /* 0x0000000a00057202 */ /* 0x000fe40000000f00 */
[----:B------:R-:W-:Y:S02]  /*28ed0*/  MOV R28, R8 ;  /* 0x00000008001c7202 */ /* 0x000fe40000000f00 */
[----:B------:R-:W-:-:S12]  /*28ee0*/  MOV R29, R9 ;  /* 0x00000009001d7202 */ /* 0x000fd80000000f00 */
[----:B------:R-:W-:Y:S04]  /*28ef0*/  STL.64 [R1+0x100], R20 ;  /* 0x0001001401007387 */ /* 0x000fe80000100a00 */
[----:B------:R0:W-:Y:S04]  /*28f00*/  STL.64 [R1+0x108], R22 ;  /* 0x0001081601007387 */ /* 0x0001e80000100a00 */
[----:B0-----:R-:W2:Y:S04]  /*28f10*/  LDL.LU.64 R22, [R1+0x1798] ;  /* 0x0017980001167983 */ /* 0x001ea80000300a00 */
[----:B------:R-:W3:Y:S04]  /*28f20*/  LDL.LU.64 R20, [R1+0x1790] ;  /* 0x0017900001147983 */ /* 0x000ee80000300a00 */
[----:B------:R-:W4:Y:S04]  /*28f30*/  LDL.LU.64 R10, [R1+0x1788] ;  /* 0x00178800010a7983 */ /* 0x000f280000300a00 */
[----:B------:R-:W4:Y:S02]  /*28f40*/  LDL.LU.64 R8, [R1+0x1780] ;  /* 0x0017800001087983 */ /* 0x000f240000300a00 */
[----:B----4-:R-:W-:-:S15]  /*28f50*/  HMMA.16816.F32.BF16 R8, R12, R24, R8 ;  /* 0x000000180c08723c */ /* 0x010fde0000041808 */
[----:B------:R-:W-:-:S04]  /*28f60*/  NOP ;  /* 0x0000000000007918 */ /* 0x000fc80000000000 */
[----:B------:R-:W-:Y:S04]  /*28f70*/  STL.64 [R1+0xf0], R8 ;  /* 0x0000f00801007387 */ /* 0x000fe80000100a00 */
[----:B------:R0:W-:Y:S04]  /*28f80*/  STL.64 [R1+0xf8], R10 ;  /* 0x0000f80a01007387 */ /* 0x0001e80000100a00 */
[----:B0-----:R-:W4:Y:S04]  /*28f90*/  LDL.LU.64 R10, [R1+0x1778] ;  /* 0x00177800010a7983 */ /* 0x001f280000300a00 */
[----:B------:R-:W4:Y:S04]  /*28fa0*/  LDL.LU.64 R8, [R1+0x1770] ;  /* 0x0017700001087983 */ /* 0x000f280000300a00 */
[----:B------:R-:W-:Y:S04]  /*28fb0*/  STL.64 [R1+0x1768], R26 ;  /* 0x0017681a01007387 */ /* 0x000fe80000100a00 */
[----:B------:R0:W-:Y:S04]  /*28fc0*/  STL.64 [R1+0x1760], R24 ;  /* 0x0017601801007387 */ /* 0x0001e80000100a00 */
[----:B0-----:R-:W4:Y:S04]  /*28fd0*/  LDL.LU R24, [R1+0x80] ;  /* 0x0000800001187983 */ /* 0x001f280000300800 */
[----:B------:R-:W4:Y:S04]  /*28fe0*/  LDL.LU R25, [R1+0x84] ;  /* 0x0000840001197983 */ /* 0x000f280000300800 */
[----:B------:R-:W4:Y:S04]  /*28ff0*/  LDL.LU R26, [R1+0x88] ;  /* 0x00008800011a7983 */ /* 0x000f280000300800 */
[----:B------:R-:W4:Y:S01]  /*29000*/  LDL.LU R27, [R1+0x8c] ;  /* 0x00008c00011b7983 */ /* 0x000f220000300800 */
[----:B---3--:R-:W-:Y:S01]  /*29010*/  HMMA.16816.F32.BF16 R16, R12, R20, R16 ;  /* 0x000000140c10723c */ /* 0x008fe20000041810 */
[----:B------:R-:W-:-:S15]  /*29020*/  IMAD.MOV.U32 R13, RZ, RZ, R3 ;  /* 0x000000ffff0d7224 */ /* 0x000fde00078e0003 */
[----:B------:R-:W-:-:S03]  /*29030*/  NOP ;  /* 0x0000000000007918 */ /* 0x000fc60000000000 */
[----:B------:R-:W-:Y:S04]  /*29040*/  STL.64 [R1+0x1620], R18 ;  /* 0x0016201201007387 */ /* 0x000fe80000100a00 */
[----:B------:R0:W-:Y:S04]  /*29050*/  STL.64 [R1+0x1618], R16 ;  /* 0x0016181001007387 */ /* 0x0001e80000100a00 */
[----:B0-----:R-:W3:Y:S04]  /*29060*/  LDL.LU R16, [R1+0x70] ;  /* 0x0000700001107983 */ /* 0x001ee80000300800 */
[----:B------:R-:W3:Y:S01]  /*29070*/  LDL.LU R17, [R1+0x74] ;  /* 0x0000740001117983 */ /* 0x000ee20000300800 */
[----:B------:R-:W-:Y:S01]  /*29080*/  MOV R18, R2 ;  /* 0x0000000200127202 */ /* 0x000fe20000000f00 */
[----:B----4-:R-:W-:Y:S02]  /*29090*/  HMMA.16816.F32.BF16 R4, R8, R4, R24 ;  /* 0x000000040804723c */ /* 0x010fe40000041818 */
[----:B------:R-:W4:Y:S04]  /*290a0*/  LDL.LU.64 R26, [R1+0x1768] ;  /* 0x00176800011a7983 */ /* 0x000f280000300a00 */
[----:B------:R-:W5:-:S13]  /*290b0*/  LDL.LU.64 R24, [R1+0x1760] ;  /* 0x0017600001187983 */ /* 0x000f5a0000300a00 */
[----:B------:R-:W-:Y:S01]  /*290c0*/  MOV R2, R6 ;  /* 0x0000000600027202 */ /* 0x000fe20000000f00 */
[----:B------:R-:W-:Y:S02]  /*290d0*/  IMAD.MOV.U32 R3, RZ, RZ, R7 ;  /* 0x000000ffff037224 */ /* 0x000fe400078e0007 */
[----:B------:R-:W5:Y:S01]  /*290e0*/  LDL.LU.64 R6, [R1+0x1758] ;  /* 0x0017580001067983 */ /* 0x000f620000300a00 */
[----:B--2---:R-:W-:Y:S02]  /*290f0*/  MOV R12, R23 ;  /* 0x00000017000c7202 */ /* 0x004fe40000000f00 */
[----:B------:R-:W-:Y:S02]  /*29100*/  MOV R19, R0 ;  /* 0x0000000000137202 */ /* 0x000fe40000000f00 */
[----:B------:R-:W-:Y:S02]  /*29110*/  MOV R23, R4 ;  /* 0x0000000400177202 */ /* 0x000fe40000000f00 */
[----:B------:R-:W-:-:S03]  /*29120*/  MOV R0, R5 ;  /* 0x0000000500007202 */ /* 0x000fc60000000f00 */
[----:B---3--:R-:W-:Y:S01]  /*29130*/  HMMA.16816.F32.BF16 R12, R8, R12, R16 ;  /* 0x0000000c080c723c */ /* 0x008fe20000041810 */
[----:B------:R-:W-:Y:S02]  /*29140*/  MOV R16, R28 ;  /* 0x0000001c00107202 */ /* 0x000fe40000000f00 */
[----:B------:R-:W-:Y:S02]  /*29150*/  MOV R17, R29 ;  /* 0x0000001d00117202 */ /* 0x000fe40000000f00 */
[----:B----4-:R-:W-:Y:S02]  /*29160*/  MOV R5, R27 ;  /* 0x0000001b00057202 */ /* 0x010fe40000000f00 */
[----:B-----5:R-:W-:Y:S02]  /*29170*/  MOV R4, R7 ;  /* 0x0000000700047202 */ /* 0x020fe40000000f00 */
[----:B------:R-:W2:Y:S04]  /*29180*/  LDL.LU R7, [R1+0x1750] ;  /* 0x0017500001077983 */ /* 0x000ea80000300800 */
[----:B------:R-:W-:Y:S04]  /*29190*/  STL.64 [R1+0x1730], R4 ;  /* 0x0017300401007387 */ /* 0x000fe80000100a00 */
[----:B------:R-:W-:Y:S04]  /*291a0*/  STL [R1+0x164c], R3 ;  /* 0x00164c0301007387 */ /* 0x000fe80000100800 */
[----:B------:R-:W-:Y:S04]  /*291b0*/  STL [R1+0x1648], R2 ;  /* 0x0016480201007387 */ /* 0x000fe80000100800 */
[----:B------:R-:W-:Y:S04]  /*291c0*/  STL [R1+0x1644], R0 ;  /* 0x0016440001007387 */ /* 0x000fe80000100800 */
[----:B------:R-:W-:Y:S04]  /*291d0*/  STL [R1+0x1640], R23 ;  /* 0x0016401701007387 */ /* 0x000fe80000100800 */
[----:B------:R-:W-:Y:S04]  /*291e0*/  STL [R1+0xa0], R12 ;  /* 0x0000a00c01007387 */ /* 0x000fe80000100800 */
[----:B------:R-:W3:Y:S04]  /*291f0*/  LDL.LU R28, [R1+0x174c] ;  /* 0x00174c00011c7983 */ /* 0x000ee80000300800 */
[----:B------:R-:W4:Y:S04]  /*29200*/  LDL.LU R29, [R1+0x1748] ;  /* 0x00174800011d7983 */ /* 0x000f280000300800 */
[----:B------:R0:W-:Y:S04]  /*29210*/  STL.64 [R1+0x1710], R16 ;  /* 0x0017101001007387 */ /* 0x0001e80000100a00 */
[----:B0-----:R-:W5:Y:S04]  /*29220*/  LDL.LU R16, [R1+0xe0] ;  /* 0x0000e00001107983 */ /* 0x001f680000300800 */
[----:B------:R-:W5:Y:S04]  /*29230*/  LDL.LU R17, [R1+0xe4] ;  /* 0x0000e40001117983 */ /* 0x000f680000300800 */
[----:B------:R-:W2:Y:S04]  /*29240*/  LDL.LU R18, [R1+0xe8] ;  /* 0x0000e80001127983 */ /* 0x000ea80000300800 */
[----:B------:R-:W2:Y:S04]  /*29250*/  LDL.LU R19, [R1+0xec] ;  /* 0x0000ec0001137983 */ /* 0x000ea80000300800 */
[----:B--2---:R-:W-:Y:S04]  /*29260*/  STL.64 [R1+0x1728], R18 ;  /* 0x0017281201007387 */ /* 0x004fe80000100a00 */
[----:B-----5:R0:W-:Y:S04]  /*29270*/  STL.64 [R1+0x1720], R16 ;  /* 0x0017201001007387 */ /* 0x0201e80000100a00 */
[----:B0-----:R-:W2:Y:S04]  /*29280*/  LDL.LU R16, [R1+0xb0] ;  /* 0x0000b00001107983 */ /* 0x001ea80000300800 */
[----:B------:R-:W2:Y:S04]  /*29290*/  LDL.LU R17, [R1+0xb4] ;  /* 0x0000b40001117983 */ /* 0x000ea80000300800 */
[----:B------:R-:W5:Y:S04]  /*292a0*/  LDL.LU R18, [R1+0xb8] ;  /* 0x0000b80001127983 */ /* 0x000f680000300800 */
[----:B------:R-:W5:Y:S01]  /*292b0*/  LDL.LU R19, [R1+0xbc] ;  /* 0x0000bc0001137983 */ /* 0x000f620000300800 */
[----:B------:R-:W-:-:S02]  /*292c0*/  MOV R4, R26 ;  /* 0x0000001a00047202 */ /* 0x000fc40000000f00 */
[----:B------:R-:W-:Y:S01]  /*292d0*/  MOV R5, R22 ;  /* 0x0000001600057202 */ /* 0x000fe20000000f00 */
[----:B-----5:R-:W-:Y:S04]  /*292e0*/  STL.64 [R1+0x1740], R18 ;  /* 0x0017401201007387 */ /* 0x020fe80000100a00 */
[----:B--2---:R0:W-:Y:S04]  /*292f0*/  STL.64 [R1+0x1738], R16 ;  /* 0x0017381001007387 */ /* 0x0041e80000100a00 */
[----:B0-----:R-:W2:Y:S04]  /*29300*/  LDL.LU R16, [R1+0x60] ;  /* 0x0000600001107983 */ /* 0x001ea80000300800 */
[----:B------:R-:W2:Y:S04]  /*29310*/  LDL.LU R17, [R1+0x64] ;  /* 0x0000640001117983 */ /* 0x000ea80000300800 */
[----:B------:R-:W2:Y:S04]  /*29320*/  LDL.LU R18, [R1+0x68] ;  /* 0x0000680001127983 */ /* 0x000ea80000300800 */
[----:B------:R-:W2:Y:S01]  /*29330*/  LDL.LU R19, [R1+0x6c] ;  /* 0x00006c0001137983 */ /* 0x000ea20000300800 */
[----:B------:R-:W-:Y:S01]  /*29340*/  IMAD.MOV.U32 R26, RZ, RZ, R14 ;  /* 0x000000ffff1a7224 */ /* 0x000fe200078e000e */
[----:B------:R-:W-:Y:S01]  /*29350*/  MOV R27, R15 ;  /* 0x0000000f001b7202 */ /* 0x000fe20000000f00 */
[----:B------:R-:W-:Y:S01]  /*29360*/  IMAD.MOV.U32 R14, RZ, RZ, R7 ;  /* 0x000000ffff0e7224 */ /* 0x000fe200078e0007 */
[----:B------:R-:W-:-:S02]  /*29370*/  MOV R15, R6 ;  /* 0x00000006000f7202 */ /* 0x000fc40000000f00 */
[----:B------:R-:W-:Y:S01]  /*29380*/  MOV R22, R13 ;  /* 0x0000000d00167202 */ /* 0x000fe20000000f00 */
[----:B------:R0:W-:Y:S04]  /*29390*/  STL [R1+0x1658], R27 ;  /* 0x0016581b01007387 */ /* 0x0001e80000100800 */
[----:B------:R-:W-:Y:S04]  /*293a0*/  STL [R1+0x1654], R26 ;  /* 0x0016541a01007387 */ /* 0x000fe80000100800 */
[----:B------:R-:W-:Y:S01]  /*293b0*/  STL [R1+0x1650], R22 ;  /* 0x0016501601007387 */ /* 0x000fe20000100800 */
[----:B--2---:R-:W-:Y:S03]  /*293c0*/  HMMA.16816.F32.BF16 R4, R8, R4, R16 ;  /* 0x000000040804723c */ /* 0x004fe60000041810 */
[----:B------:R-:W2:Y:S04]  /*293d0*/  LDL.LU.64 R18, [R1+0x1740] ;  /* 0x0017400001127983 */ /* 0x000ea80000300a00 */
[----:B------:R-:W2:-:S12]  /*293e0*/  LDL.LU.64 R16, [R1+0x1738] ;  /* 0x0017380001107983 */ /* 0x000e980000300a00 */
[----:B------:R-:W-:Y:S02]  /*293f0*/  MOV R3, R4 ;  /* 0x0000000400037202 */ /* 0x000fe40000000f00 */
[----:B------:R-:W-:Y:S02]  /*29400*/  MOV R2, R5 ;  /* 0x0000000500027202 */ /* 0x000fe40000000f00 */
[----:B------:R-:W2:Y:S01]  /*29410*/  LDL.LU.64 R4, [R1+0x1730] ;  /* 0x0017300001047983 */ /* 0x000ea20000300a00 */
[----:B------:R-:W-:Y:S02]  /*29420*/  MOV R0, R6 ;  /* 0x0000000600007202 */ /* 0x000fe40000000f00 */
[----:B------:R-:W-:-:S05]  /*29430*/  MOV R23, R7 ;  /* 0x0000000700177202 */ /* 0x000fca0000000f00 */
[----:B------:R-:W-:Y:S04]  /*29440*/  STL [R1+0x1668], R23 ;  /* 0x0016681701007387 */ /* 0x000fe80000100800 */
[----:B------:R-:W-:Y:S04]  /*29450*/  STL [R1+0x1664], R0 ;  /* 0x0016640001007387 */ /* 0x000fe80000100800 */
[----:B------:R-:W-:Y:S04]  /*29460*/  STL [R1+0x1660], R2 ;  /* 0x0016600201007387 */ /* 0x000fe80000100800 */
[----:B------:R-:W-:Y:S01]  /*29470*/  STL [R1+0x165c], R3 ;  /* 0x00165c0301007387 */ /* 0x000fe20000100800 */
[----:B--2---:R-:W-:Y:S03]  /*29480*/  HMMA.16816.F32.BF16 R4, R8, R4, R16 ;  /* 0x000000040804723c */ /* 0x004fe60000041810 */
[----:B------:R-:W2:Y:S04]  /*29490*/  LDL.LU.64 R18, [R1+0x1728] ;  /* 0x0017280001127983 */ /* 0x000ea80000300a00 */
[----:B------:R-:W2:-:S12]  /*294a0*/  LDL.LU.64 R16, [R1+0x1720] ;  /* 0x0017200001107983 */ /* 0x000e980000300a00 */
[----:B0-----:R-:W-:Y:S01]  /*294b0*/  IMAD.MOV.U32 R27, RZ, RZ, R5 ;  /* 0x000000ffff1b7224 */ /* 0x001fe200078e0005 */
[----:B------:R0:W-:Y:S04]  /*294c0*/  STL [R1+0x80], R4 ;  /* 0x0000800401007387 */ /* 0x0001e80000100800 */
[----:B0-----:R-:W2:Y:S01]  /*294d0*/  LDL.LU.64 R4, [R1+0x1718] ;  /* 0x0017180001047983 */ /* 0x001ea20000300a00 */
[----:B------:R-:W-:Y:S02]  /*294e0*/  MOV R26, R6 ;  /* 0x00000006001a7202 */ /* 0x000fe40000000f00 */
[----:B------:R-:W-:-:S05]  /*294f0*/  MOV R22, R7 ;  /* 0x0000000700167202 */ /* 0x000fca0000000f00 */
[----:B------:R-:W-:Y:S04]  /*29500*/  STL [R1+0x16d8], R22 ;  /* 0x0016d81601007387 */ /* 0x000fe80000100800 */
[----:B------:R-:W-:Y:S04]  /*29510*/  STL [R1+0x1670], R26 ;  /* 0x0016701a01007387 */ /* 0x000fe80000100800 */
[----:B------:R-:W-:Y:S01]  /*29520*/  STL [R1+0x166c], R27 ;  /* 0x00166c1b01007387 */ /* 0x000fe20000100800 */
[----:B--2---:R-:W-:Y:S03]  /*29530*/  HMMA.16816.F32.BF16 R4, R8, R4, R16 ;  /* 0x000000040804723c */ /* 0x004fe60000041810 */
[----:B------:R-:W2:-:S15]  /*29540*/  LDL.LU.64 R16, [R1+0x1710] ;  /* 0x0017100001107983 */ /* 0x000e9e0000300a00 */
[----:B------:R-:W-:Y:S01]  /*29550*/  NOP ;  /* 0x0000000000007918 */ /* 0x000fe20000000000 */
[----:B------:R-:W-:Y:S01]  /*29560*/  MOV R2, R6 ;  /* 0x0000000600027202 */ /* 0x000fe20000000f00 */
[----:B------:R-:W-:Y:S01]  /*29570*/  IMAD.MOV.U32 R3, RZ, RZ, R7 ;  /* 0x000000ffff037224 */ /* 0x000fe200078e0007 */
[----:B------:R-:W-:Y:S02]  /*29580*/  MOV R23, R4 ;  /* 0x0000000400177202 */ /* 0x000fe40000000f00 */
[----:B------:R-:W-:Y:S01]  /*29590*/  MOV R0, R5 ;  /* 0x0000000500007202 */ /* 0x000fe20000000f00 */
[----:B------:R-:W2:Y:S04]  /*295a0*/  LDL.LU.64 R6, [R1+0x1708] ;  /* 0x0017080001067983 */ /* 0x000ea80000300a00 */
[----:B------:R-:W2:Y:S01]  /*295b0*/  LDL.LU.64 R4, [R1+0x1700] ;  /* 0x0017000001047983 */ /* 0x000ea20000300a00 */
[----:B----4-:R-:W-:-:S02]  /*295c0*/  MOV R12, R29 ;  /* 0x0000001d000c7202 */ /* 0x010fc40000000f00 */
[----:B---3--:R-:W-:Y:S01]  /*295d0*/  MOV R13, R28 ;  /* 0x0000001c000d7202 */ /* 0x008fe20000000f00 */
[----:B------:R-:W3:Y:S04]  /*295e0*/  LDL.LU R29, [R1+0x2ac] ;  /* 0x0002ac00011d7983 */ /* 0x000ee80000300800 */
[----:B------:R-:W4:Y:S02]  /*295f0*/  LDL.LU R28, [R1+0x2a8] ;  /* 0x0002a800011c7983 */ /* 0x000f240000300800 */
[C---:B------:R-:W-:Y:S08]  /*29600*/  HMMA.16816.F32.BF16 R12, R8.reuse, R24, R12 ;  /* 0x00000018080c723c */ /* 0x040ff0000004180c */
[----:B--2---:R-:W-:Y:S01]  /*29610*/  HMMA.16816.F32.BF16 R16, R8, R16, R4 ;  /* 0x000000100810723c */ /* 0x004fe20000041804 */
[----:B------:R-:W2:-:S15]  /*29620*/  LDL.LU.64 R4, [R1+0x16f8] ;  /* 0x0016f80001047983 */ /* 0x000e9e0000300a00 */
[----:B------:R-:W-:-:S03]  /*29630*/  NOP ;  /* 0x0000000000007918 */ /* 0x000fc60000000000 */
[----:B------:R-:W-:Y:S02]  /*29640*/  MOV R6, R16 ;  /* 0x0000001000067202 */ /* 0x000fe40000000f00 */
[----:B------:R-:W-:Y:S01]  /*29650*/  MOV R7, R17 ;  /* 0x0000001100077202 */ /* 0x000fe20000000f00 */
[----:B------:R-:W-:Y:S04]  /*29660*/  STL [R1+0x68], R18 ;  /* 0x0000681201007387 */ /* 0x000fe80000100800 */
[----:B------:R-:W-:Y:S04]  /*29670*/  STL.64 [R1+0x16f0], R6 ;  /* 0x0016f00601007387 */ /* 0x000fe80000100a00 */
[----:B--2---:R-:W-:Y:S04]  /*29680*/  STL.64 [R1+0x16e8], R4 ;  /* 0x0016e80401007387 */ /* 0x004fe80000100a00 */
[----:B------:R0:W-:Y:S04]  /*29690*/  STL.64 [R1+0x1570], R14 ;  /* 0x0015700e01007387 */ /* 0x0001e80000100a00 */
[----:B------:R1:W-:Y:S04]  /*296a0*/  STL.64 [R1+0x1568], R12 ;  /* 0x0015680c01007387 */ /* 0x0003e80000100a00 */
[----:B0-----:R-:W2:Y:S04]  /*296b0*/  LDL.LU R14, [R1+0x8] ;  /* 0x00000800010e7983 */ /* 0x001ea80000300800 */
[----:B------:R-:W2:Y:S04]  /*296c0*/  LDL.LU R15, [R1+0xc] ;  /* 0x00000c00010f7983 */ /* 0x000ea80000300800 */
[----:B------:R-:W5:Y:S04]  /*296d0*/  LDL.LU R4, [R1+0x160] ;  /* 0x0001600001047983 */ /* 0x000f680000300800 */
[----:B------:R-:W5:Y:S04]  /*296e0*/  LDL.LU R5, [R1+0x164] ;  /* 0x0001640001057983 */ /* 0x000f680000300800 */
[----:B------:R-:W5:Y:S04]  /*296f0*/  LDL.LU R6, [R1+0x168] ;  /* 0x0001680001067983 */ /* 0x000f680000300800 */
[----:B------:R-:W5:Y:S01]  /*29700*/  LDL.LU R7, [R1+0x16c] ;  /* 0x00016c0001077983 */ /* 0x000f620000300800 */
[----:B------:R-:W-:-:S03]  /*29710*/  MOV R22, R19 ;  /* 0x0000001300167202 */ /* 0x000fc60000000f00 */
[----:B--2---:R0:W-:Y:S04]  /*29720*/  STL.64 [R1+0x16b8], R14 ;  /* 0x0016b80e01007387 */ /* 0x0041e80000100a00 */
[----:B------:R-:W2:Y:S04]  /*29730*/  LDL.LU R16, [R1+0x100] ;  /* 0x0001000001107983 */ /* 0x000ea80000300800 */
[----:B------:R-:W2:Y:S04]  /*29740*/  LDL.LU R17, [R1+0x104] ;  /* 0x0001040001117983 */ /* 0x000ea80000300800 */
[----:B------:R-:W2:Y:S04]  /*29750*/  LDL.LU R18, [R1+0x108] ;  /* 0x0001080001127983 */ /* 0x000ea80000300800 */
[----:B------:R-:W2:Y:S04]  /*29760*/  LDL.LU R19, [R1+0x10c] ;  /* 0x00010c0001137983 */ /* 0x000ea80000300800 */
[----:B-1----:R-:W2:Y:S04]  /*29770*/  LDL.LU R12, [R1+0x140] ;  /* 0x00014000010c7983 */ /* 0x002ea80000300800 */
[----:B------:R-:W2:Y:S04]  /*29780*/  LDL.LU R13, [R1+0x144] ;  /* 0x00014400010d7983 */ /* 0x000ea80000300800 */
[----:B0-----:R-:W2:Y:S04]  /*29790*/  LDL.LU R14, [R1+0x148] ;  /* 0x00014800010e7983 */ /* 0x001ea80000300800 */
[----:B------:R-:W2:Y:S04]  /*297a0*/  LDL.LU R15, [R1+0x14c] ;  /* 0x00014c00010f7983 */ /* 0x000ea80000300800 */
[----:B--2---:R0:W-:Y:S04]  /*297b0*/  STL.64 [R1+0x16c8], R14 ;  /* 0x0016c80e01007387 */ /* 0x0041e80000100a00 */
[----:B------:R-:W-:Y:S04]  /*297c0*/  STL.64 [R1+0x16c0], R12 ;  /* 0x0016c00c01007387 */ /* 0x000fe80000100a00 */
[----:B0-----:R-:W2:Y:S04]  /*297d0*/  LDL.LU.64 R14, [R1+0x58] ;  /* 0x00005800010e7983 */ /* 0x001ea80000300a00 */
[----:B------:R-:W2:Y:S04]  /*297e0*/  LDL.LU.64 R26, [R1+0x38] ;  /* 0x00003800011a7983 */ /* 0x000ea80000300a00 */
        /* <DEDUP_REMOVED lines=9> */
[----:B0-----:R-:W2:Y:S04]  /*29880*/  LDL.LU R16, [R1+0x110] ;  /* 0x0001100001107983 */ /* 0x001ea80000300800 */
[----:B------:R-:W2:Y:S04]  /*29890*/  LDL.LU R17, [R1+0x114] ;  /* 0x0001140001117983 */ /* 0x000ea80000300800 */
[----:B------:R-:W2:Y:S04]  /*298a0*/  LDL.LU R18, [R1+0x118] ;  /* 0x0001180001127983 */ /* 0x000ea80000300800 */
[----:B------:R-:W2:Y:S04]  /*298b0*/  LDL.LU R19, [R1+0x11c] ;  /* 0x00011c0001137983 */ /* 0x000ea80000300800 */
[----:B--2---:R0:W-:Y:S04]  /*298c0*/  STL.64 [R1+0x1690], R18 ;  /* 0x0016901201007387 */ /* 0x0041e80000100a00 */
[----:B------:R1:W-:Y:S04]  /*298d0*/  STL.64 [R1+0x1688], R16 ;  /* 0x0016881001007387 */ /* 0x0003e80000100a00 */
[----:B0-----:R-:W2:Y:S01]  /*298e0*/  LDL.LU.64 R18, [R1+0x28] ;  /* 0x0000280001127983 */ /* 0x001ea20000300a00 */
[----:B-----5:R-:W-:Y:S03]  /*298f0*/  HMMA.16816.F32.BF16 R8, R8, R20, R4 ;  /* 0x000000140808723c */ /* 0x020fe60000041804 */
[----:B--2---:R0:W-:Y:S04]  /*29900*/  STL.64 [R1+0x16a8], R18 ;  /* 0x0016a81201007387 */ /* 0x0041e80000100a00 */
[----:B-1----:R-:W2:Y:S04]  /*29910*/  LDL.LU R16, [R1+0x130] ;  /* 0x0001300001107983 */ /* 0x002ea80000300800 */
[----:B------:R-:W2:Y:S04]  /*29920*/  LDL.LU R17, [R1+0x134] ;  /* 0x0001340001117983 */ /* 0x000ea80000300800 */
[----:B0-----:R-:W2:Y:S04]  /*29930*/  LDL.LU R18, [R1+0x138] ;  /* 0x0001380001127983 */ /* 0x001ea80000300800 */
[----:B------:R-:W2:Y:S04]  /*29940*/  LDL.LU R19, [R1+0x13c] ;  /* 0x00013c0001137983 */ /* 0x000ea80000300800 */
[----:B------:R-:W5:Y:S04]  /*29950*/  LDL.LU.64 R6, [R1+0x16f0] ;  /* 0x0016f00001067983 */ /* 0x000f680000300a00 */
[----:B------:R-:W2:Y:S04]  /*29960*/  LDL.LU.64 R4, [R1+0x16e8] ;  /* 0x0016e80001047983 */ /* 0x000ea80000300a00 */
[----:B------:R-:W-:Y:S04]  /*29970*/  STL.64 [R1+0x1580], R10 ;  /* 0x0015800a01007387 */ /* 0x000fe80000100a00 */
[----:B------:R5:W-:Y:S02]  /*29980*/  STL.64 [R1+0x1578], R8 ;  /* 0x0015780801007387 */ /* 0x000be40000100a00 */
[----:B-----5:R-:W-:-:S02]  /*29990*/  MOV R8, R6 ;  /* 0x0000000600087202 */ /* 0x020fc40000000f00 */
[----:B------:R-:W-:Y:S01]  /*299a0*/  MOV R9, R7 ;  /* 0x0000000700097202 */ /* 0x000fe20000000f00 */
[----:B------:R-:W2:Y:S04]  /*299b0*/  LDL.LU R6, [R1+0x16e0] ;  /* 0x0016e00001067983 */ /* 0x000ea80000300800 */
[----:B------:R-:W2:Y:S04]  /*299c0*/  LDL.LU R7, [R1+0x16dc] ;  /* 0x0016dc0001077983 */ /* 0x000ea80000300800 */
[----:B------:R-:W5:Y:S01]  /*299d0*/  LDL.LU R10, [R1+0x68] ;  /* 0x00006800010a7983 */ /* 0x000f620000300800 */
[----:B------:R-:W-:-:S03]  /*299e0*/  IMAD.MOV.U32 R11, RZ, RZ, R22 ;  /* 0x000000ffff0b7224 */ /* 0x000fc600078e0016 */
[----:B------:R-:W3:Y:S01]  /*299f0*/  LDL.LU R22, [R1+0x16d8] ;  /* 0x0016d80001167983 */ /* 0x000ee20000300800 */
[----:B--2---:R-:W-:Y:S03]  /*29a00*/  HMMA.16816.F32.BF16 R24, R4, R14, R24 ;  /* 0x0000000e0418723c */ /* 0x004fe60000041818 */
[----:B-----5:R0:W-:Y:S04]  /*29a10*/  STL.64 [R1+0x1590], R10 ;  /* 0x0015900a01007387 */ /* 0x0201e80000100a00 */
[----:B------:R1:W-:Y:S04]  /*29a20*/  STL.64 [R1+0x1588], R8 ;  /* 0x0015880801007387 */ /* 0x0003e80000100a00 */
[----:B0-----:R-:W2:Y:S04]  /*29a30*/  LDL.LU R10, [R1+0x18] ;  /* 0x00001800010a7983 */ /* 0x001ea80000300800 */
[----:B------:R-:W2:Y:S01]  /*29a40*/  LDL.LU R11, [R1+0x1c] ;  /* 0x00001c00010b7983 */ /* 0x000ea20000300800 */
[----:B-1----:R-:W-:-:S02]  /*29a50*/  MOV R9, R14 ;  /* 0x0000000e00097202 */ /* 0x002fc40000000f00 */
[----:B------:R-:W-:Y:S01]  /*29a60*/  MOV R8, R15 ;  /* 0x0000000f00087202 */ /* 0x000fe20000000f00 */
[----:B------:R-:W-:Y:S04]  /*29a70*/  STL.64 [R1+0x260], R24 ;  /* 0x0002601801007387 */ /* 0x000fe80000100a00 */
[----:B------:R0:W-:Y:S04]  /*29a80*/  STL.64 [R1+0x268], R26 ;  /* 0x0002681a01007387 */ /* 0x0001e80000100a00 */
[----:B0-----:R-:W5:Y:S04]  /*29a90*/  LDL.LU.64 R26, [R1+0x16d0] ;  /* 0x0016d000011a7983 */ /* 0x001f680000300a00 */
[----:B------:R-:W5:Y:S04]  /*29aa0*/  LDL.LU.64 R14, [R1+0x16c8] ;  /* 0x0016c800010e7983 */ /* 0x000f680000300a00 */
[----:B------:R-:W5:Y:S04]  /*29ab0*/  LDL.LU.64 R12, [R1+0x16c0] ;  /* 0x0016c000010c7983 */ /* 0x000f680000300a00 */
[----:B--2---:R-:W-:Y:S04]  /*29ac0*/  STL.64 [R1+0x16a0], R10 ;  /* 0x0016a00a01007387 */ /* 0x004fe80000100a00 */
[----:B------:R0:W-:Y:S04]  /*29ad0*/  STL.64 [R1+0x1698], R8 ;  /* 0x0016980801007387 */ /* 0x0001e80000100a00 */
[----:B0-----:R-:W2:Y:S04]  /*29ae0*/  LDL.LU R8, [R1+0x120] ;  /* 0x0001200001087983 */ /* 0x001ea80000300800 */
[----:B------:R-:W2:Y:S04]  /*29af0*/  LDL.LU R9, [R1+0x124] ;  /* 0x0001240001097983 */ /* 0x000ea80000300800 */
[----:B------:R-:W2:Y:S04]  /*29b00*/  LDL.LU R10, [R1+0x128] ;  /* 0x00012800010a7983 */ /* 0x000ea80000300800 */
[----:B------:R-:W2:Y:S01]  /*29b10*/  LDL.LU R11, [R1+0x12c] ;  /* 0x00012c00010b7983 */ /* 0x000ea20000300800 */
[----:B-----5:R-:W-:-:S15]  /*29b20*/  HMMA.16816.F32.BF16 R12, R4, R26, R12 ;  /* 0x0000001a040c723c */ /* 0x020fde000004180c */
[----:B------:R-:W-:-:S04]  /*29b30*/  NOP ;  /* 0x0000000000007918 */ /* 0x000fc80000000000 */
[----:B------:R0:W-:Y:S04]  /*29b40*/  STL.64 [R1+0x2b0], R12 ;  /* 0x0002b00c01007387 */ /* 0x0001e80000100a00 */
[----:B------:R1:W-:Y:S01]  /*29b50*/  STL.64 [R1+0x2b8], R14 ;  /* 0x0002b80e01007387 */ /* 0x0003e20000100a00 */
[----:B0-----:R-:W-:-:S03]  /*29b60*/  MOV R13, R26 ;  /* 0x0000001a000d7202 */ /* 0x001fc60000000f00 */
[----:B-1----:R-:W5:Y:S01]  /*29b70*/  LDL.LU.64 R14, [R1+0x16b8] ;  /* 0x0016b800010e7983 */ /* 0x002f620000300a00 */
[----:B------:R-:W-:-:S03]  /*29b80*/  MOV R12, R27 ;  /* 0x0000001b000c7202 */ /* 0x000fc60000000f00 */
[----:B------:R-:W2:Y:S02]  /*29b90*/  LDL.LU.64 R26, [R1+0x16b0] ;  /* 0x0016b000011a7983 */ /* 0x000ea40000300a00 */
[----:B--2---:R-:W-:-:S15]  /*29ba0*/  HMMA.16816.F32.BF16 R16, R4, R26, R16 ;  /* 0x0000001a0410723c */ /* 0x004fde0000041810 */
[----:B------:R-:W-:-:S04]  /*29bb0*/  NOP ;  /* 0x0000000000007918 */ /* 0x000fc80000000000 */
[----:B------:R-:W-:Y:S04]  /*29bc0*/  STL.64 [R1+0x300], R16 ;  /* 0x0003001001007387 */ /* 0x000fe80000100a00 */
[----:B------:R0:W-:Y:S04]  /*29bd0*/  STL.64 [R1+0x308], R18 ;  /* 0x0003081201007387 */ /* 0x0001e80000100a00 */
[----:B0-----:R-:W2:Y:S04]  /*29be0*/  LDL.LU.64 R18, [R1+0x16a8] ;  /* 0x0016a80001127983 */ /* 0x001ea80000300a00 */
[----:B------:R-:W3:Y:S01]  /*29bf0*/  LDL.LU.64 R24, [R1+0x580] ;  /* 0x0005800001187983 */ /* 0x000ee20000300a00 */
[----:B------:R-:W-:Y:S01]  /*29c00*/  MOV R21, R26 ;  /* 0x0000001a00157202 */ /* 0x000fe20000000f00 */
[----:B------:R-:W-:Y:S01]  /*29c10*/  IMAD.MOV.U32 R20, RZ, RZ, R27 ;  /* 0x000000ffff147224 */ /* 0x000fe200078e001b */
[----:B--2---:R-:W-:Y:S01]  /*29c20*/  HMMA.16816.F32.BF16 R8, R4, R18, R8 ;  /* 0x000000120408723c */ /* 0x004fe20000041808 */
[----:B------:R-:W-:-:S02]  /*29c30*/  MOV R26, R18 ;  /* 0x00000012001a7202 */ /* 0x000fc40000000f00 */
[----:B------:R-:W-:-:S15]  /*29c40*/  MOV R27, R19 ;  /* 0x00000013001b7202 */ /* 0x000fde0000000f00 */
[----:B------:R-:W-:Y:S01]  /*29c50*/  NOP ;  /* 0x0000000000007918 */ /* 0x000fe20000000000 */
[----:B------:R-:W-:Y:S04]  /*29c60*/  STL.64 [R1+0x310], R8 ;  /* 0x0003100801007387 */ /* 0x000fe80000100a00 */
[----:B------:R0:W-:Y:S04]  /*29c70*/  STL.64 [R1+0x318], R10 ;  /* 0x0003180a01007387 */ /* 0x0001e80000100a00 */
[----:B0-----:R-:W2:Y:S04]  /*29c80*/  LDL.LU.64 R10, [R1+0x16a0] ;  /* 0x0016a000010a7983 */ /* 0x001ea80000300a00 */
[----:B------:R-:W2:Y:S04]  /*29c90*/  LDL.LU.64 R8, [R1+0x1698] ;  /* 0x0016980001087983 */ /* 0x000ea80000300a00 */
[----:B------:R-:W2:Y:S04]  /*29ca0*/  LDL.LU.64 R18, [R1+0x1690] ;  /* 0x0016900001127983 */ /* 0x000ea80000300a00 */
[----:B------:R-:W2:Y:S02]  /*29cb0*/  LDL.LU.64 R16, [R1+0x1688] ;  /* 0x0016880001107983 */ /* 0x000ea40000300a00 */
[----:B--2---:R-:W-:-:S15]  /*29cc0*/  HMMA.16816.F32.BF16 R16, R4, R10, R16 ;  /* 0x0000000a0410723c */ /* 0x004fde0000041810 */
[----:B------:R-:W-:-:S04]  /*29cd0*/  NOP ;  /* 0x0000000000007918 */ /* 0x000fc80000000000 */
[----:B------:R-:W-:Y:S04]  /*29ce0*/  STL.64 [R1+0x320], R16 ;  /* 0x0003201001007387 */ /* 0x000fe80000100a00 */
[----:B------:R0:W-:Y:S04]  /*29cf0*/  STL.64 [R1+0x328], R18 ;  /* 0x0003281201007387 */ /* 0x0001e80000100a00 */
[----:B0-----:R-:W5:Y:S04]  /*29d00*/  LDL.LU.64 R18, [R1+0x1680] ;  /* 0x0016800001127983 */ /* 0x001f680000300a00 */
[----:B------:R-:W5:Y:S04]  /*29d10*/  LDL.LU.64 R16, [R1+0x1678] ;  /* 0x0016780001107983 */ /* 0x000f680000300a00 */
[----:B------:R0:W-:Y:S02]  /*29d20*/  STL.64 [R1+0x15a0], R10 ;  /* 0x0015a00a01007387 */ /* 0x0001e40000100a00 */
[----:B0-----:R-:W-:-:S02]  /*29d30*/  MOV R10, R26 ;  /* 0x0000001a000a7202 */ /* 0x001fc40000000f00 */
[----:B------:R-:W-:Y:S01]  /*29d40*/  MOV R11, R27 ;  /* 0x0000001b000b7202 */ /* 0x000fe20000000f00 */
[----:B------:R-:W2:Y:S04]  /*29d50*/  LDL.LU R26, [R1+0x1670] ;  /* 0x00167000011a7983 */ /* 0x000ea80000300800 */
[----:B------:R-:W2:Y:S04]  /*29d60*/  LDL.LU R27, [R1+0x166c] ;  /* 0x00166c00011b7983 */ /* 0x000ea80000300800 */
[----:B------:R0:W-:Y:S02]  /*29d70*/  STL.64 [R1+0x15b8], R10 ;  /* 0x0015b80a01007387 */ /* 0x0001e40000100a00 */
[----:B0-----:R-:W-:Y:S01]  /*29d80*/  MOV R10, R21 ;  /* 0x00000015000a7202 */ /* 0x001fe20000000f00 */
[----:B------:R-:W-:-:S02]  /*29d90*/  IMAD.MOV.U32 R11, RZ, RZ, R20 ;  /* 0x000000ffff0b7224 */ /* 0x000fc400078e0014 */
[----:B------:R-:W0:Y:S03]  /*29da0*/  LDC R20, c[0x0][0x3d4] ;  /* 0x0000f500ff147b82 */ /* 0x000e260000000800 */
[----:B------:R1:W-:Y:S02]  /*29db0*/  STL.64 [R1+0x15d0], R10 ;  /* 0x0015d00a01007387 */ /* 0x0003e40000100a00 */
[----:B-1----:R-:W-:Y:S02]  /*29dc0*/  MOV R10, R13 ;  /* 0x0000000d000a7202 */ /* 0x002fe40000000f00 */
[----:B------:R-:W-:-:S05]  /*29dd0*/  MOV R11, R12 ;  /* 0x0000000c000b7202 */ /* 0x000fca0000000f00 */
[----:B------:R-:W-:Y:S01]  /*29de0*/  STL.64 [R1+0x15e8], R10 ;  /* 0x0015e80a01007387 */ /* 0x000fe20000100a00 */
[----:B------:R-:W-:Y:S01]  /*29df0*/  MOV R12, R23 ;  /* 0x00000017000c7202 */ /* 0x000fe20000000f00 */
[----:B------:R-:W-:Y:S01]  /*29e00*/  IMAD.MOV.U32 R13, RZ, RZ, R0 ;  /* 0x000000ffff0d7224 */ /* 0x000fe200078e0000 */
[----:B-----5:R-:W-:-:S15]  /*29e10*/  HMMA.16816.F32.BF16 R16, R4, R14, R16 ;  /* 0x0000000e0410723c */ /* 0x020fde0000041810 */
[----:B------:R-:W-:-:S04]  /*29e20*/  NOP ;  /* 0x0000000000007918 */ /* 0x000fc80000000000 */
[----:B------:R1:W-:Y:S04]  /*29e30*/  STL.64 [R1+0x330], R16 ;  /* 0x0003301001007387 */ /* 0x0003e80000100a00 */
[----:B------:R5:W-:Y:S04]  /*29e40*/  STL.64 [R1+0x338], R18 ;  /* 0x0003381201007387 */ /* 0x000be80000100a00 */
[----:B-1----:R-:W4:Y:S04]  /*29e50*/  LDL.LU R16, [R1+0xf0] ;  /* 0x0000f00001107983 */ /* 0x002f280000300800 */
[----:B------:R-:W4:Y:S04]  /*29e60*/  LDL.LU R17, [R1+0xf4] ;  /* 0x0000f40001117983 */ /* 0x000f280000300800 */
[----:B-----5:R-:W4:Y:S04]  /*29e70*/  LDL.LU R18, [R1+0xf8] ;  /* 0x0000f80001127983 */ /* 0x020f280000300800 */
[----:B------:R-:W4:Y:S04]  /*29e80*/  LDL.LU R19, [R1+0xfc] ;  /* 0x0000fc0001137983 */ /* 0x000f280000300800 */
[----:B------:R1:W-:Y:S04]  /*29e90*/  STL.64 [R1+0x1598], R14 ;  /* 0x0015980e01007387 */ /* 0x0003e80000100a00 */
[----:B------:R-:W5:Y:S04]  /*29ea0*/  LDL.LU R23, [R1+0x1668] ;  /* 0x0016680001177983 */ /* 0x000f680000300800 */
[----:B------:R-:W4:Y:S01]  /*29eb0*/  LDL.LU R0, [R1+0x1664] ;  /* 0x0016640001007983 */ /* 0x000f220000300800 */
[----:B-1----:R-:W-:-:S02]  /*29ec0*/  MOV R14, R2 ;  /* 0x00000002000e7202 */ /* 0x002fc40000000f00 */
[----:B------:R-:W-:Y:S01]  /*29ed0*/  MOV R15, R3 ;  /* 0x00000003000f7202 */ /* 0x000fe20000000f00 */
[----:B------:R-:W4:Y:S04]  /*29ee0*/  LDL.LU R2, [R1+0x1660] ;  /* 0x0016600001027983 */ /* 0x000f280000300800 */
[----:B------:R-:W4:Y:S04]  /*29ef0*/  LDL.LU R3, [R1+0x165c] ;  /* 0x00165c0001037983 */ /* 0x000f280000300800 */
[----:B------:R-:W-:Y:S04]  /*29f00*/  STL.64 [R1+0x15b0], R14 ;  /* 0x0015b00e01007387 */ /* 0x000fe80000100a00 */
[----:B------:R1:W-:Y:S04]  /*29f10*/  STL.64 [R1+0x15a8], R12 ;  /* 0x0015a80c01007387 */ /* 0x0003e80000100a00 */
[----:B-1----:R-:W4:Y:S01]  /*29f20*/  LDL.LU R12, [R1+0x80] ;  /* 0x00008000010c7983 */ /* 0x002f220000300800 */
[----:B--2---:R-:W-:-:S03]  /*29f30*/  MOV R13, R27 ;  /* 0x0000001b000d7202 */ /* 0x004fc60000000f00 */
[----:B------:R-:W2:Y:S01]  /*29f40*/  LDL.LU R27, [R1+0x1658] ;  /* 0x00165800011b7983 */ /* 0x000ea20000300800 */
[----:B------:R-:W-:Y:S02]  /*29f50*/  MOV R14, R26 ;  /* 0x0000001a000e7202 */ /* 0x000fe40000000f00 */
[----:B---3--:R-:W-:Y:S01]  /*29f60*/  MOV R15, R22 ;  /* 0x00000016000f7202 */ /* 0x008fe20000000f00 */
[----:B------:R-:W3:Y:S04]  /*29f70*/  LDL.LU R26, [R1+0x1654] ;  /* 0x00165400011a7983 */ /* 0x000ee80000300800 */
[----:B------:R-:W2:Y:S04]  /*29f80*/  LDL.LU R22, [R1+0x1650] ;  /* 0x0016500001167983 */ /* 0x000ea80000300800 */
[----:B------:R5:W-:Y:S02]  /*29f90*/  STL.64 [R1+0x15c8], R14 ;  /* 0x0015c80e01007387 */ /* 0x000be40000100a00 */
[----:B-----5:R-:W-:-:S02]  /*29fa0*/  MOV R15, R23 ;  /* 0x00000017000f7202 */ /* 0x020fc40000000f00 */
[----:B----4-:R-:W-:Y:S01]  /*29fb0*/  MOV R14, R0 ;  /* 0x00000000000e7202 */ /* 0x010fe20000000f00 */
[----:B------:R1:W-:Y:S02]  /*29fc0*/  STL.64 [R1+0x15c0], R12 ;  /* 0x0015c00c01007387 */ /* 0x0003e40000100a00 */
[----:B-1----:R-:W-:Y:S01]  /*29fd0*/  IMAD.MOV.U32 R12, RZ, RZ, R3 ;  /* 0x000000ffff0c7224 */ /* 0x002fe200078e0003 */
[----:B------:R-:W-:Y:S01]  /*29fe0*/  MOV R13, R2 ;  /* 0x00000002000d7202 */ /* 0x000fe20000000f00 */
[----:B------:R-:W4:Y:S04]  /*29ff0*/  LDL.LU R3, [R1+0x164c] ;  /* 0x00164c0001037983 */ /* 0x000f280000300800 */
[----:B------:R-:W5:Y:S04]  /*2a000*/  LDL.LU R2, [R1+0x1648] ;  /* 0x0016480001027983 */ /* 0x000f680000300800 */
[----:B------:R-:W4:Y:S04]  /*2a010*/  LDL.LU R0, [R1+0x1644] ;  /* 0x0016440001007983 */ /* 0x000f280000300800 */
[----:B------:R-:W4:Y:S04]  /*2a020*/  LDL.LU R23, [R1+0x1640] ;  /* 0x0016400001177983 */ /* 0x000f280000300800 */
[----:B------:R3:W-:Y:S04]  /*2a030*/  STL.64 [R1+0x15e0], R14 ;  /* 0x0015e00e01007387 */ /* 0x0007e80000100a00 */
[----:B------:R1:W-:Y:S01]  /*2a040*/  STL.64 [R1+0x15d8], R12 ;  /* 0x0015d80c01007387 */ /* 0x0003e20000100a00 */
[----:B---3--:R-:W-:-:S03]  /*2a050*/  MOV R14, R26 ;  /* 0x0000001a000e7202 */ /* 0x008fc60000000f00 */
[----:B-1----:R-:W3:Y:S01]  /*2a060*/  LDL.LU R12, [R1+0xa0] ;  /* 0x0000a000010c7983 */ /* 0x002ee20000300800 */
[----:B--2---:R-:W-:-:S03]  /*2a070*/  MOV R13, R22 ;  /* 0x00000016000d7202 */ /* 0x004fc60000000f00 */
[----:B------:R-:W2:Y:S04]  /*2a080*/  LDL.LU R22, [R1+0x163c] ;  /* 0x00163c0001167983 */ /* 0x000ea80000300800 */
[----:B------:R-:W2:Y:S01]  /*2a090*/  LDL.LU R26, [R1+0x1638] ;  /* 0x00163800011a7983 */ /* 0x000ea20000300800 */
[----:B------:R-:W-:-:S03]  /*2a0a0*/  IMAD.MOV.U32 R15, RZ, RZ, R27 ;  /* 0x000000ffff0f7224 */ /* 0x000fc600078e001b */
[----:B------:R-:W2:Y:S04]  /*2a0b0*/  LDL.LU R27, [R1+0x1634] ;  /* 0x00163400011b7983 */ /* 0x000ea80000300800 */
[----:B------:R5:W-:Y:S02]  /*2a0c0*/  STL.64 [R1+0x15f8], R14 ;  /* 0x0015f80e01007387 */ /* 0x000be40000100a00 */
[----:B-----5:R-:W-:Y:S01]  /*2a0d0*/  MOV R14, R2 ;  /* 0x00000002000e7202 */ /* 0x020fe20000000f00 */
[----:B--2---:R-:W-:Y:S01]  /*2a0e0*/  HMMA.16816.F32.BF16 R16, R4, R26, R16 ;  /* 0x0000001a0410723c */ /* 0x004fe20000041810 */
[----:B---3--:R4:W-:Y:S02]  /*2a0f0*/  STL.64 [R1+0x15f0], R12 ;  /* 0x0015f00c01007387 */ /* 0x0089e40000100a00 */
[----:B----4-:R-:W-:-:S02]  /*2a100*/  MOV R12, R23 ;  /* 0x00000017000c7202 */ /* 0x010fc40000000f00 */
[----:B------:R-:W-:Y:S01]  /*2a110*/  MOV R13, R0 ;  /* 0x00000000000d7202 */ /* 0x000fe20000000f00 */
[----:B------:R-:W2:Y:S04]  /*2a120*/  LDL.LU R23, [R1+0x1630] ;  /* 0x0016300001177983 */ /* 0x000ea80000300800 */
[----:B------:R-:W3:Y:S04]  /*2a130*/  LDL.LU R0, [R1+0x162c] ;  /* 0x00162c0001007983 */ /* 0x000ee80000300800 */
[----:B------:R-:W4:Y:S05]  /*2a140*/  LDL.LU R2, [R1+0x1628] ;  /* 0x0016280001027983 */ /* 0x000f2a0000300800 */
[----:B------:R-:W-:Y:S04]  /*2a150*/  STL.64 [R1+0x340], R16 ;  /* 0x0003401001007387 */ /* 0x000fe80000100a00 */
[----:B------:R1:W-:Y:S04]  /*2a160*/  STL.64 [R1+0x348], R18 ;  /* 0x0003481201007387 */ /* 0x0003e80000100a00 */
[----:B-1----:R-:W2:Y:S04]  /*2a170*/  LDL.LU.64 R18, [R1+0x1620] ;  /* 0x0016200001127983 */ /* 0x002ea80000300a00 */
[----:B------:R-:W2:Y:S01]  /*2a180*/  LDL.LU.64 R16, [R1+0x1618] ;  /* 0x0016180001107983 */ /* 0x000ea20000300a00 */
[----:B------:R-:W-:-:S02]  /*2a190*/  MOV R10, R9 ;  /* 0x00000009000a7202 */ /* 0x000fc40000000f00 */
[----:B------:R-:W-:Y:S02]  /*2a1a0*/  MOV R11, R8 ;  /* 0x00000008000b7202 */ /* 0x000fe40000000f00 */
[----:B------:R-:W-:Y:S02]  /*2a1b0*/  MOV R15, R3 ;  /* 0x00000003000f7202 */ /* 0x000fe40000000f00 */
[----:B------:R-:W1:Y:S01]  /*2a1c0*/  LDC R3, c[0x0][0x3c4] ;  /* 0x0000f100ff037b82 */ /* 0x000e620000000800 */
[----:B--2---:R-:W-:Y:S01]  /*2a1d0*/  HMMA.16816.F32.BF16 R4, R4, R22, R16 ;  /* 0x000000160404723c */ /* 0x004fe20000041810 */
[----:B------:R-:W2:Y:S04]  /*2a1e0*/  LDL.LU.64 R18, [R1+0x1610] ;  /* 0x0016100001127983 */ /* 0x000ea80000300a00 */
[----:B------:R-:W2:-:S14]  /*2a1f0*/  LDL.LU.64 R16, [R1+0x1608] ;  /* 0x0016080001107983 */ /* 0x000e9c0000300a00 */
[----:B------:R5:W-:Y:S04]  /*2a200*/  STL.64 [R1+0x350], R4 ;  /* 0x0003500401007387 */ /* 0x000be80000100a00 */
[----:B------:R4:W-:Y:S04]  /*2a210*/  STL.64 [R1+0x358], R6 ;  /* 0x0003580601007387 */ /* 0x0009e80000100a00 */
[----:B-----5:R-:W5:Y:S04]  /*2a220*/  LDL.LU R4, [R1+0x298] ;  /* 0x0002980001047983 */ /* 0x020f680000300800 */
[----:B------:R-:W5:Y:S01]  /*2a230*/  LDL.LU R5, [R1+0x29c] ;  /* 0x00029c0001057983 */ /* 0x000f620000300800 */
[----:B----4-:R-:W-:Y:S01]  /*2a240*/  MOV R6, R2 ;  /* 0x0000000200067202 */ /* 0x010fe20000000f00 */
[----:B---3--:R-:W-:-:S02]  /*2a250*/  IMAD.MOV.U32 R7, RZ, RZ, R0 ;  /* 0x000000ffff077224 */ /* 0x008fc400078e0000 */
[----:B------:R-:W0:Y:S04]  /*2a260*/  LDL.LU R2, [R1+0x1604] ;  /* 0x0016040001027983 */ /* 0x000e280000300800 */
[----:B------:R-:W1:Y:S01]  /*2a270*/  LDL.LU R0, [R1+0x1600] ;  /* 0x0016000001007983 */ /* 0x000e620000300800 */
[----:B--2---:R-:W-:Y:S03]  /*2a280*/  HMMA.16816.F32.BF16 R8, R16, R10, R12 ;  /* 0x0000000a1008723c */ /* 0x004fe6000004180c */
[----:B------:R-:W2:Y:S04]  /*2a290*/  LDL.LU.64 R14, [R1+0x15f8] ;  /* 0x0015f800010e7983 */ /* 0x000ea80000300a00 */
[----:B------:R-:W2:-:S12]  /*2a2a0*/  LDL.LU.64 R12, [R1+0x15f0] ;  /* 0x0015f000010c7983 */ /* 0x000e980000300a00 */
[----:B------:R-:W-:Y:S04]  /*2a2b0*/  STL.64 [R1+0x360], R8 ;  /* 0x0003600801007387 */ /* 0x000fe80000100a00 */
[----:B------:R3:W-:Y:S04]  /*2a2c0*/  STL.64 [R1+0x368], R10 ;  /* 0x0003680a01007387 */ /* 0x0007e80000100a00 */
[----:B---3--:R-:W2:Y:S02]  /*2a2d0*/  LDL.LU.64 R10, [R1+0x15e8] ;  /* 0x0015e800010a7983 */ /* 0x008ea40000300a00 */
[----:B--2---:R-:W-:Y:S02]  /*2a2e0*/  HMMA.16816.F32.BF16 R8, R16, R10, R12 ;  /* 0x0000000a1008723c */ /* 0x004fe4000004180c */
[----:B------:R-:W2:Y:S04]  /*2a2f0*/  LDL.LU.64 R14, [R1+0x15e0] ;  /* 0x0015e000010e7983 */ /* 0x000ea80000300a00 */
[----:B------:R-:W2:-:S13]  /*2a300*/  LDL.LU.64 R12, [R1+0x15d8] ;  /* 0x0015d800010c7983 */ /* 0x000e9a0000300a00 */
        /* <DEDUP_REMOVED lines=16> */
[----:B------:R-:W2:-:S15]  /*2a410*/  LDL.LU.64 R14, [R1+0x1598] ;  /* 0x00159800010e7983 */ /* 0x000e9e0000300a00 */
[----:B------:R-:W-:Y:S02]  /*2a420*/  NOP ;  /* 0x0000000000007918 */ /* 0x000fe40000000000 */
[----:B------:R-:W-:Y:S04]  /*2a430*/  STL.64 [R1+0x3a0], R8 ;  /* 0x0003a00801007387 */ /* 0x000fe80000100a00 */
[----:B------:R3:W-:Y:S04]  /*2a440*/  STL.64 [R1+0x3a8], R10 ;  /* 0x0003a80a01007387 */ /* 0x0007e80000100a00 */
[----:B---3--:R-:W2:Y:S04]  /*2a450*/  LDL.LU.64 R10, [R1+0x1590] ;  /* 0x00159000010a7983 */ /* 0x008ea80000300a00 */
[----:B------:R-:W2:Y:S02]  /*2a460*/  LDL.LU.64 R8, [R1+0x1588] ;  /* 0x0015880001087983 */ /* 0x000ea40000300a00 */
[----:B--2---:R-:W-:Y:S02]  /*2a470*/  HMMA.16816.F32.BF16 R12, R16, R14, R8 ;  /* 0x0000000e100c723c */ /* 0x004fe40000041808 */
[----:B------:R-:W2:Y:S04]  /*2a480*/  LDL.LU.64 R10, [R1+0x1580] ;  /* 0x00158000010a7983 */ /* 0x000ea80000300a00 */
[----:B------:R-:W2:-:S13]  /*2a490*/  LDL.LU.64 R8, [R1+0x1578] ;  /* 0x0015780001087983 */ /* 0x000e9a0000300a00 */
[----:B------:R-:W-:Y:S04]  /*2a4a0*/  STL.64 [R1+0x3b0], R12 ;  /* 0x0003b00c01007387 */ /* 0x000fe80000100a00 */
[----:B------:R3:W-:Y:S04]  /*2a4b0*/  STL.64 [R1+0x3b8], R14 ;  /* 0x0003b80e01007387 */ /* 0x0007e80000100a00 */
[----:B---3--:R-:W3:Y:S04]  /*2a4c0*/  LDL.LU.64 R14, [R1+0x1570] ;  /* 0x00157000010e7983 */ /* 0x008ee80000300a00 */
[----:B------:R-:W3:Y:S01]  /*2a4d0*/  LDL.LU.64 R12, [R1+0x1568] ;  /* 0x00156800010c7983 */ /* 0x000ee20000300a00 */
[----:B-----5:R-:W-:Y:S01]  /*2a4e0*/  FFMA2 R4, R24.F32x2.HI_LO, R6.F32x2.HI_LO, R4.F32x2.HI_LO ;  /* 0x0000000618047249 */ /* 0x020fe20000000004 */
[----:B-1----:R-:W-:Y:S01]  /*2a4f0*/  LEA R0, R3, R0, 0x7 ;  /* 0x0000000003007211 */ /* 0x002fe200078e38ff */
[C---:B--2---:R-:W-:Y:S08]  /*2a500*/  HMMA.16816.F32.BF16 R8, R16.reuse, R22, R8 ;  /* 0x000000161008723c */ /* 0x044ff00000041808 */
[----:B---3--:R-:W-:-:S15]  /*2a510*/  HMMA.16816.F32.BF16 R12, R16, R26, R12 ;  /* 0x0000001a100c723c */ /* 0x008fde000004180c */
[----:B------:R-:W-:-:S04]  /*2a520*/  NOP ;  /* 0x0000000000007918 */ /* 0x000fc80000000000 */
[----:B------:R-:W-:Y:S04]  /*2a530*/  STL.64 [R1+0x3c0], R12 ;  /* 0x0003c00c01007387 */ /* 0x000fe80000100a00 */
[----:B------:R-:W-:Y:S04]  /*2a540*/  STL.64 [R1+0x3c8], R14 ;  /* 0x0003c80e01007387 */ /* 0x000fe80000100a00 */
[----:B------:R-:W-:Y:S04]  /*2a550*/  STL.64 [R1+0x3d0], R8 ;  /* 0x0003d00801007387 */ /* 0x000fe80000100a00 */
[----:B------:R-:W-:Y:S04]  /*2a560*/  STL.64 [R1+0x3d8], R10 ;  /* 0x0003d80a01007387 */ /* 0x000fe80000100a00 */
[----:B------:R-:W2:Y:S04]  /*2a570*/  LDL R6, [R1+0x284] ;  /* 0x0002840001067983 */ /* 0x000ea80000100800 */
[----:B------:R-:W3:Y:S04]  /*2a580*/  LDL R3, [R1+0x280] ;  /* 0x0002800001037983 */ /* 0x000ee80000100800 */
[----:B--2---:R1:W-:Y:S04]  /*2a590*/  STL [R1+0x564], R6 ;  /* 0x0005640601007387 */ /* 0x0043e80000100800 */
[----:B-1----:R-:W2:Y:S04]  /*2a5a0*/  LDL R6, [R1+0x27c] ;  /* 0x00027c0001067983 */ /* 0x002ea80000100800 */
[----:B---3--:R1:W-:Y:S04]  /*2a5b0*/  STL [R1+0x570], R3 ;  /* 0x0005700301007387 */ /* 0x0083e80000100800 */
[----:B-1----:R-:W3:Y:S01]  /*2a5c0*/  LDL R3, [R1+0x278] ;  /* 0x0002780001037983 */ /* 0x002ee20000100800 */
[----:B------:R-:W-:Y:S01]  /*2a5d0*/  MOV R7, R29 ;  /* 0x0000001d00077202 */ /* 0x000fe20000000f00 */
[----:B------:R-:W-:-:S04]  /*2a5e0*/  UIADD3 UR4, UPT, UPT, UR4, 0x80, URZ ;  /* 0x0000008004047890 */ /* 0x000fc8000fffe0ff */
[----:B------:R-:W-:Y:S01]  /*2a5f0*/  UISETP.GE.AND UP0, UPT, UR4, UR12, UPT ;  /* 0x0000000c0400728c */ /* 0x000fe2000bf06270 */
[----:B0-----:R-:W-:Y:S01]  /*2a600*/  LEA R2, R20, R2, 0x7 ;  /* 0x0000000214027211 */ /* 0x001fe200078e38ff */
[----:B--2---:R0:W-:Y:S02]  /*2a610*/  STL [R1+0x574], R6 ;  /* 0x0005740601007387 */ /* 0x0041e40000100800 */
[----:B0-----:R-:W-:Y:S02]  /*2a620*/  MOV R6, R28 ;  /* 0x0000001c00067202 */ /* 0x001fe40000000f00 */
[----:B---3--:R1:W-:Y:S04]  /*2a630*/  STL [R1+0x578], R3 ;  /* 0x0005780301007387 */ /* 0x0083e80000100800 */
[----:B------:R1:W-:Y:S04]  /*2a640*/  STL.64 [R1+0x580], R4 ;  /* 0x0005800401007387 */ /* 0x0003e80000100a00 */
[----:B------:R1:W-:Y:S01]  /*2a650*/  STL.64 [R1+0x568], R6 ;  /* 0x0005680601007387 */ /* 0x0003e20000100a00 */
[----:B------:R-:W-:Y:S05]  /*2a660*/  BRA.U !UP0, `(.L_x_1) ;  /* 0xfffffe1d08487547 */ /* 0x000fea000b83ffff */
.L_x_0:
[----:B-1----:R-:W3:Y:S01]  /*2a670*/  LDL.LU.64 R6, [R1+0x568] ;  /* 0x0005680001067983 */ /* 0x002ee20000300a00 */
[----:B------:R-:W0:Y:S03]  /*2a680*/  LDCU.64 UR4, c[0x0][0x3e0] ;  /* 0x00007c00ff0477ac */ /* 0x000e260008000a00 */
[----:B--2---:R-:W2:Y:S01]  /*2a690*/  LDL.LU.64 R4, [R1+0x580] ;  /* 0x0005800001047983 */ /* 0x004ea20000300a00 */
[----:B------:R-:W1:Y:S01]  /*2a6a0*/  S2R R8, SR_TID.X ;  /* 0x0000000000087919 */ /* 0x000e620000002100 */
[----:B------:R-:W4:Y:S01]  /*2a6b0*/  S2R R3, SR_TID.X ;  /* 0x0000000000037919 */ /* 0x000f220000002100 */
[C---:B-1----:R-:W-:Y:S02]  /*2a6c0*/  SHF.L.U32 R0, R8.reuse, 0xb, RZ ;  /* 0x0000000b08007819 */ /* 0x042fe400000006ff */
[----:B------:R-:W-:Y:S02]  /*2a6d0*/  LOP3.LUT R2, R8, 0x3f, RZ, 0xc0, !PT ;  /* 0x0000003f08027812 */ /* 0x000fe400078ec0ff */
[----:B------:R-:W-:-:S02]  /*2a6e0*/  LOP3.LUT R0, R0, 0x3000, RZ, 0xc0, !PT ;  /* 0x0000300000007812 */ /* 0x000fc400078ec0ff */
[----:B----4-:R-:W-:Y:S02]  /*2a6f0*/  LOP3.LUT R9, R3, 0x7f, RZ, 0xc0, !PT ;  /* 0x0000007f03097812 */ /* 0x010fe400078ec0ff */
[----:B------:R-:W-:Y:S01]  /*2a700*/  LOP3.LUT R3, R8, 0x40, RZ, 0xc0, !PT ;  /* 0x0000004008037812 */ /* 0x000fe200078ec0ff */
[----:B------:R-:W-:Y:S01]  /*2a710*/  IMAD R0, R2, 0x10, R0 ;  /* 0x0000001002007824 */ /* 0x000fe200078e0200 */
[----:B------:R-:W-:Y:S01]  /*2a720*/  BAR.SYNC.DEFER_BLOCKING 0x0 ;  /* 0x0000000000007b1d */ /* 0x000fe20000010000 */
[----:B------:R-:W-:Y:S02]  /*2a730*/  ISETP.GE.U32.AND P0, PT, R9, 0x20, PT ;  /* 0x000000200900780c */ /* 0x000fe40003f06070 */
[----:B------:R-:W-:-:S04]  /*2a740*/  SHF.R.U32.HI R2, RZ, 0x1, R3 ;  /* 0x00000001ff027819 */ /* 0x000fc80000011603 */
[----:B------:R-:W-:Y:S02]  /*2a750*/  LOP3.LUT R2, R0, R2, RZ, 0x3c, !PT ;  /* 0x0000000200027212 */ /* 0x000fe400078e3cff */
[----:B------:R-:W-:-:S03]  /*2a760*/  SHF.R.U32.HI R0, RZ, 0x5, R8 ;  /* 0x00000005ff007819 */ /* 0x000fc60000011608 */
[----:B------:R1:W-:Y:S01]  /*2a770*/  STL [R1+0x220], R2 ;  /* 0x0002200201007387 */ /* 0x0003e20000100800 */
[----:B------:R-:W-:Y:S02]  /*2a780*/  SGXT.U32 R0, R0, 0x2 ;  /* 0x000000020000781a */ /* 0x000fe40000000000 */
[----:B---3--:R-:W-:Y:S02]  /*2a790*/  MOV R29, R6 ;  /* 0x00000006001d7202 */ /* 0x008fe40000000f00 */
[----:B------:R-:W-:Y:S02]  /*2a7a0*/  MOV R28, R7 ;  /* 0x00000007001c7202 */ /* 0x000fe40000000f00 */
[----:B--2---:R-:W-:Y:S01]  /*2a7b0*/  MOV R27, R4 ;  /* 0x00000004001b7202 */ /* 0x004fe20000000f00 */
[----:B------:R-:W-:Y:S01]  /*2a7c0*/  STL [R1+0x18b4], R29 ;  /* 0x0018b41d01007387 */ /* 0x000fe20000100800 */
[----:B------:R-:W-:-:S03]  /*2a7d0*/  MOV R26, R5 ;  /* 0x00000005001a7202 */ /* 0x000fc60000000f00 */
[----:B------:R2:W-:Y:S04]  /*2a7e0*/  STL [R1+0x1890], R27 ;  /* 0x0018901b01007387 */ /* 0x0005e80000100800 */
[----:B------:R-:W-:Y:S04]  /*2a7f0*/  STL [R1+0x18a0], R26 ;  /* 0x0018a01a01007387 */ /* 0x000fe80000100800 */
[----:B-1----:R-:W3:Y:S01]  /*2a800*/  LDL.LU R2, [R1+0x260] ;  /* 0x0002600001027983 */ /* 0x002ee20000300800 */
[----:B--2---:R-:W1:Y:S03]  /*2a810*/  LDC R27, c[0x0][0x3e8] ;  /* 0x0000fa00ff1b7b82 */ /* 0x004e660000000800 */
[----:B------:R-:W2:Y:S04]  /*2a820*/  LDL.LU R3, [R1+0x264] ;  /* 0x0002640001037983 */ /* 0x000ea80000300800 */
[----:B---3--:R3:W-:Y:S04]  /*2a830*/  STL [R1+0x98], R2 ;  /* 0x0000980201007387 */ /* 0x0087e80000100800 */
[----:B---3--:R-:W3:Y:S04]  /*2a840*/  LDL.LU R2, [R1+0x268] ;  /* 0x0002680001027983 */ /* 0x008ee80000300800 */
[----:B--2---:R2:W-:Y:S04]  /*2a850*/  STL [R1+0x94], R3 ;  /* 0x0000940301007387 */ /* 0x0045e80000100800 */
[----:B------:R-:W4:Y:S01]  /*2a860*/  LDL.LU R26, [R1+0x26c] ;  /* 0x00026c00011a7983 */ /* 0x000f220000300800 */
[----:B-1----:R-:W-:-:S03]  /*2a870*/  IMAD R0, R0, R27, RZ ;  /* 0x0000001b00007224 */ /* 0x002fc600078e02ff */
[----:B---3--:R1:W-:Y:S04]  /*2a880*/  STL [R1+0x8c], R2 ;  /* 0x00008c0201007387 */ /* 0x0083e80000100800 */
[----:B----4-:R-:W-:Y:S04]  /*2a890*/  STL [R1+0x18b0], R26 ;  /* 0x0018b01a01007387 */ /* 0x010fe80000100800 */
[----:B--2---:R-:W2:Y:S04]  /*2a8a0*/  LDL.LU R3, [R1+0x2b0] ;  /* 0x0002b00001037983 */ /* 0x004ea80000300800 */
[----:B-1----:R-:W3:Y:S04]  /*2a8b0*/  LDL.LU R2, [R1+0x2b4] ;  /* 0x0002b40001027983 */ /* 0x002ee80000300800 */
[----:B--2---:R-:W-:Y:S04]  /*2a8c0*/  STL [R1+0x90], R3 ;  /* 0x0000900301007387 */ /* 0x004fe80000100800 */
[----:B------:R-:W2:Y:S04]  /*2a8d0*/  LDL.LU R25, [R1+0x2b8] ;  /* 0x0002b80001197983 */ /* 0x000ea80000300800 */
[----:B---3--:R-:W-:Y:S04]  /*2a8e0*/  STL [R1+0x88], R2 ;  /* 0x0000880201007387 */ /* 0x008fe80000100800 */
[----:B--2---:R-:W-:Y:S04]  /*2a8f0*/  STL [R1+0x18b8], R25 ;  /* 0x0018b81901007387 */ /* 0x004fe80000100800 */
[----:B------:R-:W2:Y:S01]  /*2a900*/  LDL.LU R24, [R1+0x2bc] ;  /* 0x0002bc0001187983 */ /* 0x000ea20000300800 */
[----:B------:R-:W-:-:S03]  /*2a910*/  LEA R0, R27, R0, 0x2 ;  /* 0x000000001b007211 */ /* 0x000fc600078e10ff */
[----:B--2---:R-:W-:Y:S04]  /*2a920*/  STL [R1+0x18bc], R24 ;  /* 0x0018bc1801007387 */ /* 0x004fe80000100800 */
[----:B------:R-:W2:Y:S04]  /*2a930*/  LDL.LU R23, [R1+0x300] ;  /* 0x0003000001177983 */ /* 0x000ea80000300800 */
[----:B--2---:R-:W-:Y:S04]  /*2a940*/  STL [R1+0x1898], R23 ;  /* 0x0018981701007387 */ /* 0x004fe80000100800 */
[----:B------:R-:W2:Y:S04]  /*2a950*/  LDL.LU R22, [R1+0x304] ;  /* 0x0003040001167983 */ /* 0x000ea80000300800 */
[----:B--2---:R-:W-:Y:S04]  /*2a960*/  STL [R1+0x189c], R22 ;  /* 0x00189c1601007387 */ /* 0x004fe80000100800 */
[----:B------:R-:W2:Y:S04]  /*2a970*/  LDL.LU R21, [R1+0x308] ;  /* 0x0003080001157983 */ /* 0x000ea80000300800 */
[----:B------:R-:W3:Y:S01]  /*2a980*/  LDL.LU R20, [R1+0x30c] ;  /* 0x00030c0001147983 */ /* 0x000ee20000300800 */
[----:B------:R-:W-:-:S03]  /*2a990*/  IMAD R0, R27, 0x4, R0 ;  /* 0x000000041b007824 */ /* 0x000fc600078e0200 */
[----:B------:R-:W4:Y:S04]  /*2a9a0*/  LDL.LU R19, [R1+0x310] ;  /* 0x0003100001137983 */ /* 0x000f280000300800 */
[----:B----4-:R-:W-:Y:S04]  /*2a9b0*/  STL [R1+0x18a4], R19 ;  /* 0x0018a41301007387 */ /* 0x010fe80000100800 */
[----:B------:R-:W4:Y:S04]  /*2a9c0*/  LDL.LU R18, [R1+0x314] ;  /* 0x0003140001127983 */ /* 0x000f280000300800 */
[----:B------:R1:W-:Y:S04]  /*2a9d0*/  STL [R1+0x160], R0 ;  /* 0x0001600001007387 */ /* 0x0003e80000100800 */
[----:B----4-:R-:W-:Y:S04]  /*2a9e0*/  STL [R1+0x18a8], R18 ;  /* 0x0018a81201007387 */ /* 0x010fe80000100800 */
[----:B------:R-:W4:Y:S04]  /*2a9f0*/  LDL.LU R17, [R1+0x318] ;  /* 0x0003180001117983 */ /* 0x000f280000300800 */
[----:B------:R-:W5:Y:S01]  /*2aa00*/  LDL.LU R16, [R1+0x31c] ;  /* 0x00031c0001107983 */ /* 0x000f620000300800 */
[----:B-1----:R-:W-:-:S03]  /*2aa10*/  LEA R0, R27, R0, 0x2 ;  /* 0x000000001b007211 */ /* 0x002fc600078e10ff */
[----:B------:R-:W2:Y:S04]  /*2aa20*/  LDL.LU R15, [R1+0x320] ;  /* 0x00032000010f7983 */ /* 0x000ea80000300800 */
[----:B--2---:R-:W-:Y:S04]  /*2aa30*/  STL [R1+0x18ac], R15 ;  /* 0x0018ac0f01007387 */ /* 0x004fe80000100800 */
[----:B------:R-:W2:Y:S04]  /*2aa40*/  LDL.LU R14, [R1+0x324] ;  /* 0x00032400010e7983 */ /* 0x000ea80000300800 */
[----:B------:R1:W-:Y:S04]  /*2aa50*/  STL [R1+0x154], R0 ;  /* 0x0001540001007387 */ /* 0x0003e80000100800 */
[----:B------:R-:W2:Y:S04]  /*2aa60*/  LDL.LU R13, [R1+0x328] ;  /* 0x00032800010d7983 */ /* 0x000ea80000300800 */
[----:B------:R-:W2:Y:S01]  /*2aa70*/  LDL.LU R12, [R1+0x32c] ;  /* 0x00032c00010c7983 */ /* 0x000ea20000300800 */
[----:B-1----:R-:W-:-:S03]  /*2aa80*/  LEA R0, R27, R0, 0x2 ;  /* 0x000000001b007211 */ /* 0x002fc600078e10ff */
[----:B------:R-:W2:Y:S04]  /*2aa90*/  LDL.LU R11, [R1+0x330] ;  /* 0x00033000010b7983 */ /* 0x000ea80000300800 */
[----:B------:R-:W2:Y:S04]  /*2aaa0*/  LDL.LU R10, [R1+0x334] ;  /* 0x00033400010a7983 */ /* 0x000ea80000300800 */
[----:B------:R-:W2:Y:S04]  /*2aab0*/  LDL.LU R9, [R1+0x338] ;  /* 0x0003380001097983 */ /* 0x000ea80000300800 */
[----:B------:R1:W-:Y:S04]  /*2aac0*/  STL [R1+0x168], R0 ;  /* 0x0001680001007387 */ /* 0x0003e80000100800 */
[----:B------:R-:W2:Y:S04]  /*2aad0*/  LDL.LU R8, [R1+0x33c] ;  /* 0x00033c0001087983 */ /* 0x000ea80000300800 */
[----:B------:R-:W2:Y:S01]  /*2aae0*/  LDL.LU R7, [R1+0x340] ;  /* 0x0003400001077983 */ /* 0x000ea20000300800 */
[----:B-1----:R-:W-:-:S03]  /*2aaf0*/  LEA R0, R27, R0, 0x2 ;  /* 0x000000001b007211 */ /* 0x002fc600078e10ff */
[----:B------:R-:W2:Y:S01]  /*2ab00*/  LDL.LU R6, [R1+0x344] ;  /* 0x0003440001067983 */ /* 0x000ea20000300800 */
[----:B------:R-:W-:-:S03]  /*2ab10*/  LEA R18, R27, R0, 0x2 ;  /* 0x000000001b127211 */ /* 0x000fc600078e10ff */
[----:B------:R-:W2:Y:S04]  /*2ab20*/  LDL.LU R5, [R1+0x348] ;  /* 0x0003480001057983 */ /* 0x000ea80000300800 */
[----:B------:R1:W-:Y:S04]  /*2ab30*/  STL [R1+0x138], R0 ;  /* 0x0001380001007387 */ /* 0x0003e80000100800 */
[----:B------:R-:W2:Y:S04]  /*2ab40*/  LDL.LU R4, [R1+0x34c] ;  /* 0x00034c0001047983 */ /* 0x000ea80000300800 */
[----:B------:R-:W2:Y:S04]  /*2ab50*/  LDL.LU R3, [R1+0x350] ;  /* 0x0003500001037983 */ /* 0x000ea80000300800 */
[----:B------:R-:W2:Y:S04]  /*2ab60*/  LDL.LU R2, [R1+0x354] ;  /* 0x0003540001027983 */ /* 0x000ea80000300800 */
[----:B-1----:R-:W2:Y:S04]  /*2ab70*/  LDL.LU R0, [R1+0x358] ;  /* 0x0003580001007983 */ /* 0x002ea80000300800 */
[----:B------:R1:W-:Y:S04]  /*2ab80*/  STL [R1+0x130], R18 ;  /* 0x0001301201007387 */ /* 0x0003e80000100800 */
[----:B------:R-:W2:Y:S04]  /*2ab90*/  LDL.LU R15, [R1+0x35c] ;  /* 0x00035c00010f7983 */ /* 0x000ea80000300800 */
[----:B------:R-:W2:Y:S04]  /*2aba0*/  LDL.LU R19, [R1+0x360] ;  /* 0x0003600001137983 */ /* 0x000ea80000300800 */
[----:B------:R-:W3:Y:S01]  /*2abb0*/  LDL.LU R22, [R1+0x364] ;  /* 0x0003640001167983 */ /* 0x000ee20000300800 */
[----:B-1----:R-:W-:-:S03]  /*2abc0*/  LEA R18, R27, R18, 0x2 ;  /* 0x000000121b127211 */ /* 0x002fc600078e10ff */
[----:B--2---:R1:W-:Y:S04]  /*2abd0*/  STL [R1+0x44], R19 ;  /* 0x0000441301007387 */ /* 0x0043e80000100800 */
[----:B-1----:R-:W2:Y:S04]  /*2abe0*/  LDL.LU R19, [R1+0x368] ;  /* 0x0003680001137983 */ /* 0x002ea80000300800 */
[----:B---3--:R1:W-:Y:S04]  /*2abf0*/  STL [R1+0x48], R22 ;  /* 0x0000481601007387 */ /* 0x0083e80000100800 */
[----:B------:R-:W-:Y:S04]  /*2ac00*/  STL [R1+0x128], R18 ;  /* 0x0001281201007387 */ /* 0x000fe80000100800 */
[----:B-1----:R-:W3:Y:S04]  /*2ac10*/  LDL.LU R22, [R1+0x36c] ;  /* 0x00036c0001167983 */ /* 0x002ee80000300800 */
[----:B--2---:R1:W-:Y:S04]  /*2ac20*/  STL [R1+0x4], R19 ;  /* 0x0000041301007387 */ /* 0x0043e80000100800 */
[----:B-1----:R-:W2:Y:S04]  /*2ac30*/  LDL.LU R19, [R1+0x370] ;  /* 0x0003700001137983 */ /* 0x002ea80000300800 */
[----:B---3--:R1:W-:Y:S04]  /*2ac40*/  STL [R1+0x8], R22 ;  /* 0x0000081601007387 */ /* 0x0083e80000100800 */
[----:B-1----:R-:W3:Y:S01]  /*2ac50*/  LDL.LU R22, [R1+0x374] ;  /* 0x0003740001167983 */ /* 0x002ee20000300800 */
[----:B------:R-:W-:-:S03]  /*2ac60*/  IMAD R18, R27, 0x4, R18 ;  /* 0x000000041b127824 */ /* 0x000fc600078e0212 */
        /* <DEDUP_REMOVED lines=9> */
[----:B------:R-:W-:-:S03]  /*2ad00*/  LEA R18, R27, R18, 0x2 ;  /* 0x000000121b127211 */ /* 0x000fc600078e10ff */
        /* <DEDUP_REMOVED lines=39> */
[C---:B------:R-:W-:Y:S01]  /*2af80*/  LEA R18, R27.reuse, R18, 0x2 ;  /* 0x000000121b127211 */ /* 0x040fe200078e10ff */
[----:B------:R-:W1:Y:S02]  /*2af90*/  S2R R29, SR_TID.X ;  /* 0x00000000001d7919 */ /* 0x000e640000002100 */
[----:B--2---:R2:W-:Y:S04]  /*2afa0*/  STL [R1+0x74], R19 ;  /* 0x0000741301007387 */ /* 0x0045e80000100800 */
[----:B------:R0:W-:Y:S04]  /*2afb0*/  STL [R1+0x108], R18 ;  /* 0x0001081201007387 */ /* 0x0001e80000100800 */
[----:B--2---:R-:W2:Y:S04]  /*2afc0*/  LDL.LU R19, [R1+0x3c8] ;  /* 0x0003c80001137983 */ /* 0x004ea80000300800 */
[----:B---3--:R1:W-:Y:S04]  /*2afd0*/  STL [R1+0x78], R22 ;  /* 0x0000781601007387 */ /* 0x0083e80000100800 */
[----:B------:R-:W3:Y:S01]  /*2afe0*/  LDL.LU R23, [R1+0x3cc] ;  /* 0x0003cc0001177983 */ /* 0x000ee20000300800 */
[----:B0-----:R-:W-:Y:S01]  /*2aff0*/  LEA R18, R27, R18, 0x2 ;  /* 0x000000121b127211 */ /* 0x001fe200078e10ff */
[C---:B-1----:R-:W-:Y:S01]  /*2b000*/  IMAD.SHL.U32 R22, R29.reuse, 0x20, RZ ;  /* 0x000000201d167824 */ /* 0x042fe200078e00ff */
[----:B------:R-:W-:-:S04]  /*2b010*/  LOP3.LUT R26, R29, 0x18, RZ, 0xc0, !PT ;  /* 0x000000181d1a7812 */ /* 0x000fc800078ec0ff */
[----:B------:R-:W-:Y:S01]  /*2b020*/  LOP3.LUT R25, R22, 0xc60, RZ, 0xc0, !PT ;  /* 0x00000c6016197812 */ /* 0x000fe200078ec0ff */
[----:B--2---:R0:W-:Y:S04]  /*2b030*/  STL [R1+0x34], R19 ;  /* 0x0000341301007387 */ /* 0x0041e80000100800 */
[----:B---3--:R1:W-:Y:S01]  /*2b040*/  STL [R1+0x38], R23 ;  /* 0x0000381701007387 */ /* 0x0083e20000100800 */
[----:B0-----:R-:W-:-:S03]  /*2b050*/  SHF.L.U32 R19, R29, 0x4, RZ ;  /* 0x000000041d137819 */ /* 0x001fc600000006ff */
[----:B------:R0:W-:Y:S01]  /*2b060*/  STL [R1+0xfc], R18 ;  /* 0x0000fc1201007387 */ /* 0x0001e20000100800 */
[----:B------:R-:W-:-:S03]  /*2b070*/  LOP3.LUT R24, R19, 0x70, RZ, 0xc0, !PT ;  /* 0x0000007013187812 */ /* 0x000fc600078ec0ff */
[----:B------:R-:W2:Y:S01]  /*2b080*/  LDL.LU R22, [R1+0x8c] ;  /* 0x00008c0001167983 */ /* 0x000ea20000300800 */
[----:B-1----:R-:W-:-:S03]  /*2b090*/  LEA R23, R27, R18, 0x2 ;  /* 0x000000121b177211 */ /* 0x002fc600078e10ff */
[----:B------:R-:W3:Y:S04]  /*2b0a0*/  LDL.LU R19, [R1+0x3d0] ;  /* 0x0003d00001137983 */ /* 0x000ee80000300800 */
[----:B0-----:R-:W2:Y:S04]  /*2b0b0*/  LDL.LU R18, [R1+0x3d4] ;  /* 0x0003d40001127983 */ /* 0x001ea80000300800 */
[----:B------:R-:W-:Y:S04]  /*2b0c0*/  STL [R1+0x104], R23 ;  /* 0x0001041701007387 */ /* 0x000fe80000100800 */
[----:B------:R-:W2:Y:S01]  /*2b0d0*/  LDL.LU R29, [R1+0x3d8] ;  /* 0x0003d800011d7983 */ /* 0x000ea20000300800 */
[----:B------:R-:W-:-:S03]  /*2b0e0*/  LEA R25, R26, R25, 0x9 ;  /* 0x000000191a197211 */ /* 0x000fc600078e48ff */
[----:B--2---:R0:W-:Y:S02]  /*2b0f0*/  STL [R1+0x3c], R29 ;  /* 0x00003c1d01007387 */ /* 0x0041e40000100800 */
[----:B0-----:R-:W-:Y:S02]  /*2b100*/  IADD3 R29, PT, PT, R24, UR6, RZ ;  /* 0x00000006181d7c10 */ /* 0x001fe4000fffe0ff */
[----:B------:R-:W2:Y:S02]  /*2b110*/  LDL.LU R24, [R1+0x3dc] ;  /* 0x0003dc0001187983 */ /* 0x000ea40000300800 */
[----:B------:R-:W-:Y:S02]  /*2b120*/  LEA.HI R26, R26, R29, RZ, 0x1f ;  /* 0x0000001d1a1a7211 */ /* 0x000fe400078ff8ff */
[C---:B------:R-:W-:Y:S01]  /*2b130*/  FSETP.GEU.AND P2, PT, R28.reuse, 1.175494350822287508e-38, PT ;  /* 0x008000001c00780b */ /* 0x040fe20003f4e000 */
[----:B------:R-:W-:Y:S01]  /*2b140*/  IMAD R23, R27, 0x4, R23 ;  /* 0x000000041b177824 */ /* 0x000fe200078e0217 */
[----:B------:R-:W-:-:S02]  /*2b150*/  FSETP.GT.AND P1, PT, |R28|, 8.50705917302346158658e+37, PT ;  /* 0x7e8000001c00780b */ /* 0x000fc40003f24200 */
[----:B------:R-:W-:-:S11]  /*2b160*/  FSETP.GEU.AND P4, PT, |R28|, 1.175494350822287508e-38, PT ;  /* 0x008000001c00780b */ /* 0x000fd60003f8e200 */
[----:B------:R-:W-:Y:S01]  /*2b170*/  @P1 FMUL R15, R15, 0.25 ;  /* 0x3e8000000f0f1820 */ /* 0x000fe20000400000 */
[----:B--2---:R0:W-:Y:S04]  /*2b180*/  STL [R1+0x40], R24 ;  /* 0x0000401801007387 */ /* 0x0041e80000100800 */
[----:B0-----:R-:W2:Y:S04]  /*2b190*/  LDL.LU R24, [R1+0x18bc] ;  /* 0x0018bc0001187983 */ /* 0x001ea80000300800 */
[----:B------:R-:W2:Y:S04]  /*2b1a0*/  LDL.LU R25, [R1+0x18b8] ;  /* 0x0018b80001197983 */ /* 0x000ea80000300800 */
[----:B------:R-:W2:Y:S04]  /*2b1b0*/  LDL.LU R29, [R1+0x18b4] ;  /* 0x0018b400011d7983 */ /* 0x000ea80000300800 */
[----:B------:R0:W-:Y:S02]  /*2b1c0*/  STL [R1+0x238], R26 ;  /* 0x0002381a01007387 */ /* 0x0001e40000100800 */
[----:B0-----:R-:W-:-:S02]  /*2b1d0*/  FMUL R26, R28, 8388608 ;  /* 0x4b0000001c1a7820 */ /* 0x001fc40000400000 */
[----:B------:R-:W-:Y:S03]  /*2b1e0*/  STL [R1+0xf8], R23 ;  /* 0x0000f81701007387 */ /* 0x000fe60000100800 */
[----:B------:R-:W-:-:S05]  /*2b1f0*/  FSEL R26, R26, R28, !P2 ;  /* 0x0000001c1a1a7208 */ /* 0x000fca0005000000 */
[----:B------:R0:W-:Y:S04]  /*2b200*/  STL [R1+0x9c], R26 ;  /* 0x00009c1a01007387 */ /* 0x0001e80000100800 */
[----:B0-----:R-:W2:Y:S01]  /*2b210*/  LDL.LU R26, [R1+0x18b0] ;  /* 0x0018b000011a7983 */ /* 0x001ea20000300800 */
[----:B------:R-:W-:-:S04]  /*2b220*/  @P1 FMUL R28, R28, 0.25 ;  /* 0x3e8000001c1c1820 */ /* 0x000fc80000400000 */
[----:B------:R-:W-:-:S06]  /*2b230*/  @!P4 FMUL R28, R28, 16777216 ;  /* 0x4b8000001c1cc820 */ /* 0x000fcc0000400000 */
[----:B------:R-:W0:Y:S01]  /*2b240*/  MUFU.RCP R28, R28 ;  /* 0x0000001c001c7308 */ /* 0x000e220000001000 */
[----:B------:R-:W-:Y:S01]  /*2b250*/  @P1 FMUL R0, R0, 0.25 ;  /* 0x3e80000000001820 */ /* 0x000fe20000400000 */
[----:B------:R-:W-:Y:S01]  /*2b260*/  @!P4 FMUL R15, R15, 16777216 ;  /* 0x4b8000000f0fc820 */ /* 0x000fe20000400000 */
[----:B------:R-:W-:Y:S01]  /*2b270*/  @P1 FMUL R4, R4, 0.25 ;  /* 0x3e80000004041820 */ /* 0x000fe20000400000 */
[----:B------:R-:W-:Y:S01]  /*2b280*/  LEA R23, R27, R23, 0x2 ;  /* 0x000000171b177211 */ /* 0x000fe200078e10ff */
[----:B------:R-:W-:Y:S01]  /*2b290*/  @!P4 FMUL R0, R0, 16777216 ;  /* 0x4b8000000000c820 */ /* 0x000fe20000400000 */
[----:B------:R-:W-:Y:S01]  /*2b2a0*/  @P1 FMUL R5, R5, 0.25 ;  /* 0x3e80000005051820 */ /* 0x000fe20000400000 */
[----:B------:R-:W-:Y:S01]  /*2b2b0*/  @P1 FMUL R8, R8, 0.25 ;  /* 0x3e80000008081820 */ /* 0x000fe20000400000 */
[----:B------:R-:W-:Y:S01]  /*2b2c0*/  @!P4 FMUL R4, R4, 16777216 ;  /* 0x4b8000000404c820 */ /* 0x000fe20000400000 */
[----:B------:R-:W-:Y:S01]  /*2b2d0*/  STL [R1+0x100], R23 ;  /* 0x0001001701007387 */ /* 0x000fe20000100800 */
[----:B------:R-:W-:Y:S01]  /*2b2e0*/  @!P4 FMUL R5, R5, 16777216 ;  /* 0x4b8000000505c820 */ /* 0x000fe20000400000 */
[----:B------:R-:W-:Y:S01]  /*2b2f0*/  @!P4 FMUL R8, R8, 16777216 ;  /* 0x4b8000000808c820 */ /* 0x000fe20000400000 */
[C---:B0-----:R-:W-:Y:S01]  /*2b300*/  FMUL R15, R28.reuse, R15 ;  /* 0x0000000f1c0f7220 */ /* 0x041fe20000400000 */
[C---:B------:R-:W-:Y:S01]  /*2b310*/  FMUL R0, R28.reuse, R0 ;  /* 0x000000001c007220 */ /* 0x040fe20000400000 */
[----:B------:R-:W-:Y:S01]  /*2b320*/  FMUL R4, R28, R4 ;  /* 0x000000041c047220 */ /* 0x000fe20000400000 */
[----:B------:R-:W-:-:S02]  /*2b330*/  @P1 FMUL R9, R9, 0.25 ;  /* 0x3e80000009091820 */ /* 0x000fc40000400000 */
[----:B------:R0:W-:Y:S01]  /*2b340*/  STL [R1+0x14c], R15 ;  /* 0x00014c0f01007387 */ /* 0x0001e20000100800 */
[----:B------:R-:W-:Y:S01]  /*2b350*/  @P1 FMUL R12, R12, 0.25 ;  /* 0x3e8000000c0c1820 */ /* 0x000fe20000400000 */
[C---:B------:R-:W-:Y:S01]  /*2b360*/  FMUL R5, R28.reuse, R5 ;  /* 0x000000051c057220 */ /* 0x040fe20000400000 */
[----:B------:R-:W-:Y:S01]  /*2b370*/  FMUL R8, R28, R8 ;  /* 0x000000081c087220 */ /* 0x000fe20000400000 */
[----:B------:R-:W-:Y:S01]  /*2b380*/  @P1 FMUL R13, R13, 0.25 ;  /* 0x3e8000000d0d1820 */ /* 0x000fe20000400000 */
[----:B------:R-:W-:Y:S01]  /*2b390*/  @!P4 FMUL R9, R9, 16777216 ;  /* 0x4b8000000909c820 */ /* 0x000fe20000400000 */
[----:B0-----:R-:W2:Y:S04]  /*2b3a0*/  LDL.LU R15, [R1+0x18ac] ;  /* 0x0018ac00010f7983 */ /* 0x001ea80000300800 */
[----:B------:R0:W-:Y:S01]  /*2b3b0*/  STL [R1+0x134], R0 ;  /* 0x0001340001007387 */ /* 0x0001e20000100800 */
[----:B------:R-:W-:Y:S01]  /*2b3c0*/  @!P4 FMUL R12, R12, 16777216 ;  /* 0x4b8000000c0cc820 */ /* 0x000fe20000400000 */
[----:B-----5:R-:W-:Y:S01]  /*2b3d0*/  @P1 FMUL R16, R16, 0.25 ;  /* 0x3e80000010101820 */ /* 0x020fe20000400000 */
[----:B----4-:R-:W-:Y:S01]  /*2b3e0*/  @P1 FMUL R17, R17, 0.25 ;  /* 0x3e80000011111820 */ /* 0x010fe20000400000 */
[----:B------:R-:W-:Y:S01]  /*2b3f0*/  @!P4 FMUL R13, R13, 16777216 ;  /* 0x4b8000000d0dc820 */ /* 0x000fe20000400000 */
[----:B0-----:R-:W-:-:S02]  /*2b400*/  MOV R0, R18 ;  /* 0x0000001200007202 */ /* 0x001fc40000000f00 */
[----:B------:R-:W4:Y:S04]  /*2b410*/  LDL.LU R18, [R1+0x18a8] ;  /* 0x0018a80001127983 */ /* 0x000f280000300800 */
[----:B------:R3:W-:Y:S01]  /*2b420*/  STL [R1+0x148], R4 ;  /* 0x0001480401007387 */ /* 0x0007e20000100800 */
[----:B------:R-:W-:Y:S01]  /*2b430*/  @!P4 FMUL R16, R16, 16777216 ;  /* 0x4b8000001010c820 */ /* 0x000fe20000400000 */
[----:B------:R-:W-:Y:S01]  /*2b440*/  @!P4 FMUL R17, R17, 16777216 ;  /* 0x4b8000001111c820 */ /* 0x000fe20000400000 */
[----:B------:R-:W-:Y:S01]  /*2b450*/  @P1 FMUL R20, R20, 0.25 ;  /* 0x3e80000014141820 */ /* 0x000fe20000400000 */
[----:B---3--:R-:W-:Y:S02]  /*2b460*/  MOV R4, R19 ;  /* 0x0000001300047202 */ /* 0x008fe40000000f00 */
[----:B------:R-:W3:Y:S04]  /*2b470*/  LDL.LU R19, [R1+0x18a4] ;  /* 0x0018a40001137983 */ /* 0x000ee80000300800 */
[----:B------:R0:W-:Y:S04]  /*2b480*/  STL [R1+0x10c], R5 ;  /* 0x00010c0501007387 */ /* 0x0001e80000100800 */
[----:B------:R1:W-:Y:S01]  /*2b490*/  STL [R1+0x140], R8 ;  /* 0x0001400801007387 */ /* 0x0003e20000100800 */
[----:B------:R-:W-:Y:S01]  /*2b4a0*/  @P1 FMUL R21, R21, 0.25 ;  /* 0x3e80000015151820 */ /* 0x000fe20000400000 */
[C---:B0-----:R-:W-:Y:S01]  /*2b4b0*/  FMUL R5, R28.reuse, R9 ;  /* 0x000000091c057220 */ /* 0x041fe20000400000 */
[C---:B------:R-:W-:Y:S01]  /*2b4c0*/  FMUL R9, R28.reuse, R13 ;  /* 0x0000000d1c097220 */ /* 0x040fe20000400000 */
[----:B-1----:R-:W-:-:S03]  /*2b4d0*/  FMUL R8, R28, R12 ;  /* 0x0000000c1c087220 */ /* 0x002fc60000400000 */
[----:B------:R0:W-:Y:S01]  /*2b4e0*/  STL [R1+0xd0], R5 ;  /* 0x0000d00501007387 */ /* 0x0001e20000100800 */
[----:B------:R-:W-:-:S03]  /*2b4f0*/  @!P4 FMUL R20, R20, 16777216 ;  /* 0x4b8000001414c820 */ /* 0x000fc60000400000 */
[----:B------:R1:W-:Y:S01]  /*2b500*/  STL [R1+0x12c], R8 ;  /* 0x00012c0801007387 */ /* 0x0003e20000100800 */
[----:B------:R-:W-:Y:S01]  /*2b510*/  @!P4 FMUL R21, R21, 16777216 ;  /* 0x4b8000001515c820 */ /* 0x000fe20000400000 */
[C---:B0-----:R-:W-:Y:S02]  /*2b520*/  FMUL R5, R28.reuse, R16 ;  /* 0x000000101c057220 */ /* 0x041fe40000400000 */
[----:B------:R0:W-:Y:S01]  /*2b530*/  STL [R1+0xc4], R9 ;  /* 0x0000c40901007387 */ /* 0x0001e20000100800 */
[----:B-1----:R-:W-:-:S03]  /*2b540*/  FMUL R8, R28, R17 ;  /* 0x000000111c087220 */ /* 0x002fc60000400000 */
[----:B0-----:R-:W5:Y:S04]  /*2b550*/  LDL.LU R9, [R1+0x94] ;  /* 0x0000940001097983 */ /* 0x001f680000300800 */
[----:B------:R0:W-:Y:S04]  /*2b560*/  STL [R1+0xf4], R5 ;  /* 0x0000f40501007387 */ /* 0x0001e80000100800 */
[----:B------:R1:W-:Y:S01]  /*2b570*/  STL [R1+0xbc], R8 ;  /* 0x0000bc0801007387 */ /* 0x0003e20000100800 */
[C---:B0-----:R-:W-:Y:S01]  /*2b580*/  FMUL R5, R28.reuse, R20 ;  /* 0x000000141c057220 */ /* 0x041fe20000400000 */
[----:B-1----:R-:W-:-:S02]  /*2b590*/  FMUL R8, R28, R21 ;  /* 0x000000151c087220 */ /* 0x002fc40000400000 */
[----:B------:R-:W3:Y:S04]  /*2b5a0*/  LDL.LU R21, [R1+0x90] ;  /* 0x0000900001157983 */ /* 0x000ee80000300800 */
[----:B------:R0:W-:Y:S04]  /*2b5b0*/  STL [R1+0xec], R5 ;  /* 0x0000ec0501007387 */ /* 0x0001e80000100800 */
[----:B------:R1:W-:Y:S01]  /*2b5c0*/  STL [R1+0xb8], R8 ;  /* 0x0000b80801007387 */ /* 0x0003e20000100800 */
[----:B--2---:R-:W-:Y:S01]  /*2b5d0*/  @P1 FMUL R24, R24, 0.25 ;  /* 0x3e80000018181820 */ /* 0x004fe20000400000 */
[----:B------:R-:W-:-:S03]  /*2b5e0*/  @P1 FMUL R25, R25, 0.25 ;  /* 0x3e80000019191820 */ /* 0x000fc60000400000 */
[----:B------:R-:W-:Y:S01]  /*2b5f0*/  @!P4 FMUL R24, R24, 16777216 ;  /* 0x4b8000001818c820 */ /* 0x000fe20000400000 */
[----:B------:R-:W-:-:S03]  /*2b600*/  @!P4 FMUL R25, R25, 16777216 ;  /* 0x4b8000001919c820 */ /* 0x000fc60000400000 */
[C---:B0-----:R-:W-:Y:S01]  /*2b610*/  FMUL R5, R28.reuse, R24 ;  /* 0x000000181c057220 */ /* 0x041fe20000400000 */
[----:B-1----:R-:W-:Y:S02]  /*2b620*/  FMUL R8, R28, R25 ;  /* 0x000000191c087220 */ /* 0x002fe40000400000 */
[----:B------:R-:W2:Y:S04]  /*2b630*/  LDL.LU R25, [R1+0x88] ;  /* 0x0000880001197983 */ /* 0x000ea80000300800 */
[----:B------:R0:W-:Y:S04]  /*2b640*/  STL [R1+0xd4], R5 ;  /* 0x0000d40501007387 */ /* 0x0001e80000100800 */
[----:B------:R-:W-:Y:S01]  /*2b650*/  STL [R1+0xa8], R8 ;  /* 0x0000a80801007387 */ /* 0x000fe20000100800 */
[----:B------:R-:W-:-:S04]  /*2b660*/  @P1 FMUL R26, R26, 0.25 ;  /* 0x3e8000001a1a1820 */ /* 0x000fc80000400000 */
[----:B------:R-:W-:-:S04]  /*2b670*/  @!P4 FMUL R26, R26, 16777216 ;  /* 0x4b8000001a1ac820 */ /* 0x000fc80000400000 */
[----:B0-----:R-:W-:Y:S02]  /*2b680*/  FMUL R5, R28, R26 ;  /* 0x0000001a1c057220 */ /* 0x001fe40000400000 */
[----:B------:R-:W2:Y:S01]  /*2b690*/  LDL.LU R26, [R1+0x18a0] ;  /* 0x0018a000011a7983 */ /* 0x000ea20000300800 */
[----:B------:R-:W-:-:S04]  /*2b6a0*/  @P1 FMUL R22, R22, 0.25 ;  /* 0x3e80000016161820 */ /* 0x000fc80000400000 */
[----:B------:R-:W-:-:S04]  /*2b6b0*/  @!P4 FMUL R22, R22, 16777216 ;  /* 0x4b8000001616c820 */ /* 0x000fc80000400000 */
[----:B------:R-:W-:Y:S02]  /*2b6c0*/  FMUL R12, R28, R22 ;  /* 0x000000161c0c7220 */ /* 0x000fe40000400000 */
[----:B------:R-:W3:Y:S01]  /*2b6d0*/  LDL.LU R22, [R1+0x189c] ;  /* 0x00189c0001167983 */ /* 0x000ee20000300800 */
[----:B------:R-:W-:Y:S01]  /*2b6e0*/  LEA R27, R27, R23, 0x2 ;  /* 0x000000171b1b7211 */ /* 0x000fe200078e10ff */
[----:B------:R-:W-:Y:S02]  /*2b6f0*/  IMAD.MOV.U32 R16, RZ, RZ, R0 ;  /* 0x000000ffff107224 */ /* 0x000fe400078e0000 */
[----:B------:R-:W-:Y:S04]  /*2b700*/  STL [R1+0xcc], R5 ;  /* 0x0000cc0501007387 */ /* 0x000fe80000100800 */
[----:B------:R-:W-:Y:S04]  /*2b710*/  STL [R1+0x1854], R12 ;  /* 0x0018540c01007387 */ /* 0x000fe80000100800 */
[----:B------:R-:W3:Y:S04]  /*2b720*/  LDL.LU R23, [R1+0x1898] ;  /* 0x0018980001177983 */ /* 0x000ee80000300800 */
[----:B------:R-:W3:Y:S01]  /*2b730*/  LDL R0, [R1+0x9c] ;  /* 0x00009c0001007983 */ /* 0x000ee20000100800 */
[----:B------:R-:W-:-:S02]  /*2b740*/  FSETP.GT.AND P3, PT, |R29|, 8.50705917302346158658e+37, PT ;  /* 0x7e8000001d00780b */ /* 0x000fc40003f64200 */
[C---:B------:R-:W-:Y:S01]  /*2b750*/  FSETP.GEU.AND P5, PT, |R29|.reuse, 1.175494350822287508e-38, PT ;  /* 0x008000001d00780b */ /* 0x040fe20003fae200 */
[C---:B------:R-:W-:Y:S01]  /*2b760*/  FMUL R24, R29.reuse, 8388608 ;  /* 0x4b0000001d187820 */ /* 0x040fe20000400000 */
[----:B------:R-:W-:-:S04]  /*2b770*/  FSETP.GEU.AND P4, PT, R29, 1.175494350822287508e-38, PT ;  /* 0x008000001d00780b */ /* 0x000fc80003f8e000 */
[----:B------:R-:W-:-:S05]  /*2b780*/  FSEL R24, R24, R29, !P4 ;  /* 0x0000001d18187208 */ /* 0x000fca0006000000 */
[----:B------:R-:W-:Y:S01]  /*2b790*/  @P3 FMUL R29, R29, 0.25 ;  /* 0x3e8000001d1d3820 */ /* 0x000fe20000400000 */
[----:B--2---:R-:W-:Y:S01]  /*2b7a0*/  FSETP.GT.AND P1, PT, |R26|, 8.50705917302346158658e+37, PT ;  /* 0x7e8000001a00780b */ /* 0x004fe20003f24200 */
[----:B------:R0:W-:Y:S04]  /*2b7b0*/  STL [R1+0x1894], R26 ;  /* 0x0018941a01007387 */ /* 0x0001e80000100800 */
[----:B0-----:R-:W2:Y:S01]  /*2b7c0*/  LDL.LU R26, [R1+0x98] ;  /* 0x00009800011a7983 */ /* 0x001ea20000300800 */
[----:B------:R-:W-:-:S06]  /*2b7d0*/  @!P5 FMUL R29, R29, 16777216 ;  /* 0x4b8000001d1dd820 */ /* 0x000fcc0000400000 */
[----:B------:R-:W0:Y:S01]  /*2b7e0*/  MUFU.RCP R29, R29 ;  /* 0x0000001d001d7308 */ /* 0x000e220000001000 */
[----:B------:R-:W-:Y:S01]  /*2b7f0*/  @P3 FMUL R2, R2, 0.25 ;  /* 0x3e80000002023820 */ /* 0x000fe20000400000 */
[----:B------:R-:W-:Y:S01]  /*2b800*/  @P3 FMUL R3, R3, 0.25 ;  /* 0x3e80000003033820 */ /* 0x000fe20000400000 */
[----:B---3--:R-:W-:Y:S02]  /*2b810*/  IADD3 R0, PT, PT, R0, -0x3f3504f3, RZ ;  /* 0xc0cafb0d00007810 */ /* 0x008fe40007ffe0ff */
[----:B------:R-:W-:Y:S02]  /*2b820*/  @!P5 FMUL R2, R2, 16777216 ;  /* 0x4b8000000202d820 */ /* 0x000fe40000400000 */
[----:B------:R-:W-:Y:S01]  /*2b830*/  LOP3.LUT R12, R0, 0xff800000, RZ, 0xc0, !PT ;  /* 0xff800000000c7812 */ /* 0x000fe200078ec0ff */
[----:B------:R-:W-:Y:S01]  /*2b840*/  STL [R1+0xdc], R27 ;  /* 0x0000dc1b01007387 */ /* 0x000fe20000100800 */
[----:B------:R-:W-:Y:S01]  /*2b850*/  @P3 FMUL R6, R6, 0.25 ;  /* 0x3e80000006063820 */ /* 0x000fe20000400000 */
[----:B------:R-:W-:Y:S01]  /*2b860*/  @!P5 FMUL R3, R3, 16777216 ;  /* 0x4b8000000303d820 */ /* 0x000fe20000400000 */
[----:B------:R-:W-:Y:S01]  /*2b870*/  @P3 FMUL R7, R7, 0.25 ;  /* 0x3e80000007073820 */ /* 0x000fe20000400000 */
[----:B------:R-:W-:Y:S01]  /*2b880*/  STL [R1+0x1838], R24 ;  /* 0x0018381801007387 */ /* 0x000fe20000100800 */
[----:B------:R-:W-:Y:S01]  /*2b890*/  @P3 FMUL R10, R10, 0.25 ;  /* 0x3e8000000a0a3820 */ /* 0x000fe20000400000 */
[----:B------:R-:W-:Y:S01]  /*2b8a0*/  I2FP.F32.S32 R0, R12 ;  /* 0x0000000c00007245 */ /* 0x000fe20000201400 */
[----:B------:R-:W-:Y:S01]  /*2b8b0*/  @P3 FMUL R11, R11, 0.25 ;  /* 0x3e8000000b0b3820 */ /* 0x000fe20000400000 */
[----:B------:R0:W-:Y:S01]  /*2b8c0*/  STL [R1+0xa0], R12 ;  /* 0x0000a00c01007387 */ /* 0x0001e20000100800 */
[----:B------:R-:W-:Y:S01]  /*2b8d0*/  @P3 FMUL R14, R14, 0.25 ;  /* 0x3e8000000e0e3820 */ /* 0x000fe20000400000 */
[----:B------:R-:W-:Y:S01]  /*2b8e0*/  @!P5 FMUL R6, R6, 16777216 ;  /* 0x4b8000000606d820 */ /* 0x000fe20000400000 */
[----:B------:R-:W-:Y:S01]  /*2b8f0*/  @P3 FMUL R15, R15, 0.25 ;  /* 0x3e8000000f0f3820 */ /* 0x000fe20000400000 */
[----:B------:R-:W-:Y:S01]  /*2b900*/  @!P5 FMUL R7, R7, 16777216 ;  /* 0x4b8000000707d820 */ /* 0x000fe20000400000 */
[----:B----4-:R-:W-:Y:S01]  /*2b910*/  @P3 FMUL R18, R18, 0.25 ;  /* 0x3e80000012123820 */ /* 0x010fe20000400000 */
[----:B------:R-:W-:Y:S01]  /*2b920*/  @P3 FMUL R22, R22, 0.25 ;  /* 0x3e80000016163820 */ /* 0x000fe20000400000 */
[----:B------:R-:W-:Y:S01]  /*2b930*/  @!P5 FMUL R10, R10, 16777216 ;  /* 0x4b8000000a0ad820 */ /* 0x000fe20000400000 */
[C---:B0-----:R-:W-:Y:S01]  /*2b940*/  FMUL R12, R29.reuse, R2 ;  /* 0x000000021d0c7220 */ /* 0x041fe20000400000 */
[----:B------:R-:W-:Y:S01]  /*2b950*/  FMUL R2, R29, R3 ;  /* 0x000000031d027220 */ /* 0x000fe20000400000 */
[----:B------:R-:W-:Y:S01]  /*2b960*/  @P3 FMUL R19, R19, 0.25 ;  /* 0x3e80000013133820 */ /* 0x000fe20000400000 */
[----:B------:R-:W-:Y:S01]  /*2b970*/  @!P5 FMUL R11, R11, 16777216 ;  /* 0x4b8000000b0bd820 */ /* 0x000fe20000400000 */
[----:B------:R-:W-:Y:S01]  /*2b980*/  @!P5 FMUL R14, R14, 16777216 ;  /* 0x4b8000000e0ed820 */ /* 0x000fe20000400000 */
[----:B------:R-:W-:Y:S01]  /*2b990*/  FMUL R6, R29, R6 ;  /* 0x000000061d067220 */ /* 0x000fe20000400000 */
[----:B------:R-:W-:Y:S01]  /*2b9a0*/  STL [R1+0xb4], R12 ;  /* 0x0000b40c01007387 */ /* 0x000fe20000100800 */
[----:B------:R-:W-:Y:S01]  /*2b9b0*/  @P3 FMUL R23, R23, 0.25 ;  /* 0x3e80000017173820 */ /* 0x000fe20000400000 */
[----:B------:R-:W-:Y:S01]  /*2b9c0*/  @!P5 FMUL R15, R15, 16777216 ;  /* 0x4b8000000f0fd820 */ /* 0x000fe20000400000 */
[----:B------:R-:W-:Y:S01]  /*2b9d0*/  FMUL R3, R29, R7 ;  /* 0x000000071d037220 */ /* 0x000fe20000400000 */
[----:B------:R0:W-:Y:S01]  /*2b9e0*/  STL [R1+0xac], R2 ;  /* 0x0000ac0201007387 */ /* 0x0001e20000100800 */
[----:B------:R-:W-:Y:S01]  /*2b9f0*/  @P3 FMUL R25, R25, 0.25 ;  /* 0x3e80000019193820 */ /* 0x000fe20000400000 */
[----:B------:R-:W-:Y:S01]  /*2ba00*/  @!P5 FMUL R18, R18, 16777216 ;  /* 0x4b8000001212d820 */ /* 0x000fe20000400000 */
[----:B------:R-:W-:Y:S01]  /*2ba10*/  @!P5 FMUL R22, R22, 16777216 ;  /* 0x4b8000001616d820 */ /* 0x000fe20000400000 */
[----:B------:R-:W-:Y:S01]  /*2ba20*/  @P3 FMUL R21, R21, 0.25 ;  /* 0x3e80000015153820 */ /* 0x000fe20000400000 */
[----:B------:R-:W-:Y:S01]  /*2ba30*/  @!P5 FMUL R19, R19, 16777216 ;  /* 0x4b8000001313d820 */ /* 0x000fe20000400000 */
[----:B------:R-:W-:Y:S01]  /*2ba40*/  MOV R28, R16 ;  /* 0x00000010001c7202 */ /* 0x000fe20000000f00 */
[C---:B------:R-:W-:Y:S01]  /*2ba50*/  FMUL R17, R29.reuse, R11 ;  /* 0x0000000b1d117220 */ /* 0x040fe20000400000 */
[----:B------:R-:W-:Y:S01]  /*2ba60*/  MOV R13, R4 ;  /* 0x00000004000d7202 */ /* 0x000fe20000000f00 */
[C---:B0-----:R-:W-:Y:S01]  /*2ba70*/  FMUL R2, R29.reuse, R10 ;  /* 0x0000000a1d027220 */ /* 0x041fe20000400000 */
[----:B------:R-:W-:Y:S01]  /*2ba80*/  FMUL R16, R29, R14 ;  /* 0x0000000e1d107220 */ /* 0x000fe20000400000 */
[----:B------:R-:W-:Y:S01]  /*2ba90*/  @!P5 FMUL R23, R23, 16777216 ;  /* 0x4b8000001717d820 */ /* 0x000fe20000400000 */
[----:B------:R0:W-:Y:S01]  /*2baa0*/  STL [R1+0xb0], R6 ;  /* 0x0000b00601007387 */ /* 0x0001e20000100800 */
[----:B------:R-:W-:Y:S01]  /*2bab0*/  FMUL R15, R29, R15 ;  /* 0x0000000f1d0f7220 */ /* 0x000fe20000400000 */
[----:B------:R-:W-:Y:S01]  /*2bac0*/  @!P5 FMUL R25, R25, 16777216 ;  /* 0x4b8000001919d820 */ /* 0x000fe20000400000 */
[----:B------:R-:W-:Y:S01]  /*2bad0*/  FMUL R18, R29, R18 ;  /* 0x000000121d127220 */ /* 0x000fe20000400000 */
[----:B------:R-:W-:Y:S01]  /*2bae0*/  STL [R1+0xa4], R3 ;  /* 0x0000a40301007387 */ /* 0x000fe20000100800 */
[----:B------:R-:W-:Y:S01]  /*2baf0*/  @!P5 FMUL R21, R21, 16777216 ;  /* 0x4b8000001515d820 */ /* 0x000fe20000400000 */
[C---:B------:R-:W-:Y:S01]  /*2bb00*/  FMUL R19, R29.reuse, R19 ;  /* 0x000000131d137220 */ /* 0x040fe20000400000 */
[----:B------:R-:W-:Y:S01]  /*2bb10*/  FMUL R14, R29, R22 ;  /* 0x000000161d0e7220 */ /* 0x000fe20000400000 */
[----:B------:R1:W-:Y:S01]  /*2bb20*/  STL [R1+0x8c], R2 ;  /* 0x00008c0201007387 */ /* 0x0003e20000100800 */
[----:B------:R-:W-:Y:S01]  /*2bb30*/  MOV R20, R13 ;  /* 0x0000000d00147202 */ /* 0x000fe20000000f00 */
[----:B------:R-:W3:Y:S01]  /*2bb40*/  LDC R22, c[0x0][0x3e8] ;  /* 0x0000fa00ff167b82 */ /* 0x000ee20000000800 */
[----:B-----5:R-:W-:Y:S01]  /*2bb50*/  @P3 FMUL R9, R9, 0.25 ;  /* 0x3e80000009093820 */ /* 0x020fe20000400000 */
[----:B------:R-:W-:Y:S01]  /*2bb60*/  STL [R1+0x1858], R17 ;  /* 0x0018581101007387 */ /* 0x000fe20000100800 */
[C---:B------:R-:W-:Y:S01]  /*2bb70*/  FMUL R13, R29.reuse, R23 ;  /* 0x000000171d0d7220 */ /* 0x040fe20000400000 */
[----:B------:R-:W-:-:S02]  /*2bb80*/  FMUL R11, R29, R25 ;  /* 0x000000191d0b7220 */ /* 0x000fc40000400000 */
[----:B------:R-:W-:Y:S01]  /*2bb90*/  STL [R1+0x185c], R16 ;  /* 0x00185c1001007387 */ /* 0x000fe20000100800 */
[----:B------:R-:W-:-:S03]  /*2bba0*/  FMUL R10, R29, R21 ;  /* 0x000000151d0a7220 */ /* 0x000fc60000400000 */
[----:B------:R-:W-:Y:S01]  /*2bbb0*/  STL [R1+0x1860], R15 ;  /* 0x0018600f01007387 */ /* 0x000fe20000100800 */
[----:B------:R-:W-:-:S03]  /*2bbc0*/  @!P5 FMUL R9, R9, 16777216 ;  /* 0x4b8000000909d820 */ /* 0x000fc60000400000 */
[----:B------:R-:W-:Y:S01]  /*2bbd0*/  STL [R1+0x1864], R18 ;  /* 0x0018641201007387 */ /* 0x000fe20000100800 */
[----:B------:R-:W-:-:S03]  /*2bbe0*/  IADD3 R4, PT, PT, R24, -0x3f3504f3, RZ ;  /* 0xc0cafb0d18047810 */ /* 0x000fc60007ffe0ff */
[----:B------:R-:W-:Y:S04]  /*2bbf0*/  STL [R1+0x1868], R19 ;  /* 0x0018681301007387 */ /* 0x000fe80000100800 */
[----:B------:R-:W-:Y:S01]  /*2bc00*/  STL [R1+0x186c], R14 ;  /* 0x00186c0e01007387 */ /* 0x000fe20000100800 */
[----:B------:R-:W-:-:S03]  /*2bc10*/  FMUL R9, R29, R9 ;  /* 0x000000091d097220 */ /* 0x000fc60000400000 */
[----:B------:R-:W-:Y:S01]  /*2bc20*/  STL [R1+0x1870], R13 ;  /* 0x0018700d01007387 */ /* 0x000fe20000100800 */
[----:B------:R-:W-:-:S03]  /*2bc30*/  LOP3.LUT R4, R4, 0xff800000, RZ, 0xc0, !PT ;  /* 0xff80000004047812 */ /* 0x000fc600078ec0ff */
[----:B------:R-:W-:Y:S04]  /*2bc40*/  STL [R1+0x1874], R11 ;  /* 0x0018740b01007387 */ /* 0x000fe80000100800 */
[----:B------:R-:W-:Y:S04]  /*2bc50*/  STL [R1+0x1878], R10 ;  /* 0x0018780a01007387 */ /* 0x000fe80000100800 */
[----:B0-----:R-:W4:Y:S04]  /*2bc60*/  LDL.LU R6, [R1+0x40] ;  /* 0x0000400001067983 */ /* 0x001f280000300800 */
[----:B------:R-:W5:Y:S01]  /*2bc70*/  LDL.LU R24, [R1+0x3c] ;  /* 0x00003c0001187983 */ /* 0x000f620000300800 */
[----:B------:R-:W-:-:S03]  /*2bc80*/  FSEL R8, RZ, -23, P4 ;  /* 0xc1b80000ff087808 */ /* 0x000fc60002000000 */
[----:B------:R-:W4:Y:S01]  /*2bc90*/  LDL.LU R12, [R1+0x38] ;  /* 0x00003800010c7983 */ /* 0x000f220000300800 */
[----:B------:R-:W-:-:S03]  /*2bca0*/  I2FP.F32.S32 R4, R4 ;  /* 0x0000000400047245 */ /* 0x000fc60000201400 */
[----:B------:R-:W4:Y:S04]  /*2bcb0*/  LDL.LU R25, [R1+0x34] ;  /* 0x0000340001197983 */ /* 0x000f280000300800 */
[----:B------:R-:W4:Y:S04]  /*2bcc0*/  LDL.LU R21, [R1+0x30] ;  /* 0x0000300001157983 */ /* 0x000f280000300800 */
[----:B------:R0:W-:Y:S01]  /*2bcd0*/  STL [R1+0x187c], R9 ;  /* 0x00187c0901007387 */ /* 0x0001e20000100800 */
[----:B-1----:R-:W-:-:S03]  /*2bce0*/  FFMA.FTZ R2, R4, 1.1920928955078125e-07, R8 ;  /* 0x3400000004027823 */ /* 0x002fc60000010008 */
[----:B0-----:R-:W4:Y:S04]  /*2bcf0*/  LDL.LU R9, [R1+0x1c] ;  /* 0x00001c0001097983 */ /* 0x001f280000300800 */
[----:B------:R-:W4:Y:S04]  /*2bd00*/  LDL.LU R10, [R1+0x18] ;  /* 0x00001800010a7983 */ /* 0x000f280000300800 */
[----:B------:R-:W4:Y:S04]  /*2bd10*/  LDL.LU R11, [R1+0x14] ;  /* 0x00001400010b7983 */ /* 0x000f280000300800 */
[----:B------:R-:W4:Y:S04]  /*2bd20*/  LDL.LU R13, [R1+0x10] ;  /* 0x00001000010d7983 */ /* 0x000f280000300800 */
[----:B------:R-:W4:Y:S01]  /*2bd30*/  LDL.LU R14, [R1+0xc] ;  /* 0x00000c00010e7983 */ /* 0x000f220000300800 */
[----:B---3--:R-:W-:Y:S01]  /*2bd40*/  LEA R4, R22, R27, 0x2 ;  /* 0x0000001b16047211 */ /* 0x008fe200078e10ff */
[----:B--2---:R-:W-:-:S04]  /*2bd50*/  @P3 FMUL R26, R26, 0.25 ;  /* 0x3e8000001a1a3820 */ /* 0x004fc80000400000 */
[----:B------:R-:W-:-:S04]  /*2bd60*/  @!P5 FMUL R26, R26, 16777216 ;  /* 0x4b8000001a1ad820 */ /* 0x000fc80000400000 */
[----:B------:R-:W-:Y:S02]  /*2bd70*/  FMUL R7, R29, R26 ;  /* 0x0000001a1d077220 */ /* 0x000fe40000400000 */
[----:B------:R-:W2:Y:S04]  /*2bd80*/  LDL.LU R26, [R1+0x1894] ;  /* 0x00189400011a7983 */ /* 0x000ea80000300800 */
[----:B------:R0:W-:Y:S04]  /*2bd90*/  STL [R1+0x1880], R7 ;  /* 0x0018800701007387 */ /* 0x0001e80000100800 */
[----:B0-----:R-:W3:Y:S04]  /*2bda0*/  LDL.LU R7, [R1+0x20] ;  /* 0x0000200001077983 */ /* 0x001ee80000300800 */
[----:B------:R-:W2:Y:S04]  /*2bdb0*/  LDL.LU R8, [R1+0x4] ;  /* 0x0000040001087983 */ /* 0x000ea80000300800 */
[----:B------:R-:W-:Y:S04]  /*2bdc0*/  STL [R1+0x15c], R2 ;  /* 0x00015c0201007387 */ /* 0x000fe80000100800 */
[----:B------:R-:W2:Y:S01]  /*2bdd0*/  LDL.LU R27, [R1+0x1890] ;  /* 0x00189000011b7983 */ /* 0x000ea20000300800 */
[----:B------:R-:W-:-:S05]  /*2bde0*/  FSEL R5, RZ, -23, P2 ;  /* 0xc1b80000ff057808 */ /* 0x000fca0001000000 */
[----:B------:R-:W-:-:S05]  /*2bdf0*/  FFMA.FTZ R0, R0, 1.1920928955078125e-07, R5 ;  /* 0x3400000000007823 */ /* 0x000fca0000010005 */
[----:B------:R-:W-:Y:S04]  /*2be00*/  STL [R1+0x158], R0 ;  /* 0x0001580001007387 */ /* 0x000fe80000100800 */
[----:B------:R0:W-:Y:S04]  /*2be10*/  STL [R1+0x1884], R22 ;  /* 0x0018841601007387 */ /* 0x0001e80000100800 */
[----:B0-----:R-:W3:Y:S04]  /*2be20*/  LDL.LU R22, [R1+0x24] ;  /* 0x0000240001167983 */ /* 0x001ee80000300800 */
[----:B------:R-:W-:Y:S04]  /*2be30*/  STL [R1+0x98], R4 ;  /* 0x0000980401007387 */ /* 0x000fe80000100800 */
[----:B------:R0:W-:Y:S04]  /*2be40*/  STL [R1+0x1888], R4 ;  /* 0x0018880401007387 */ /* 0x0001e80000100800 */
[----:B0-----:R-:W3:Y:S01]  /*2be50*/  LDL.LU R4, [R1+0x28] ;  /* 0x0000280001047983 */ /* 0x001ee20000300800 */
[C---:B--2---:R-:W-:Y:S01]  /*2be60*/  FSETP.GEU.AND P3, PT, R27.reuse, 1.175494350822287508e-38, PT ;  /* 0x008000001b00780b */ /* 0x044fe20003f6e000 */
[C---:B------:R-:W-:Y:S01]  /*2be70*/  FMUL R2, R27.reuse, 8388608 ;  /* 0x4b0000001b027820 */ /* 0x040fe20000400000 */
[----:B------:R-:W-:Y:S01]  /*2be80*/  FSETP.GT.AND P2, PT, |R27|, 8.50705917302346158658e+37, PT ;  /* 0x7e8000001b00780b */ /* 0x000fe20003f44200 */
[----:B------:R0:W-:Y:S04]  /*2be90*/  STL [R1+0x188c], R27 ;  /* 0x00188c1b01007387 */ /* 0x0001e80000100800 */
[----:B0-----:R-:W2:Y:S01]  /*2bea0*/  LDL.LU R27, [R1+0x2c] ;  /* 0x00002c00011b7983 */ /* 0x001ea20000300800 */
[C---:B------:R-:W-:Y:S01]  /*2beb0*/  FMUL R0, R26.reuse, 8388608 ;  /* 0x4b0000001a007820 */ /* 0x040fe20000400000 */
[----:B------:R-:W-:-:S04]  /*2bec0*/  FSETP.GEU.AND P4, PT, R26, 1.175494350822287508e-38, PT ;  /* 0x008000001a00780b */ /* 0x000fc80003f8e000 */
[----:B------:R-:W-:Y:S02]  /*2bed0*/  FSEL R3, R0, R26, !P4 ;  /* 0x0000001a00037208 */ /* 0x000fe40006000000 */
[----:B------:R-:W2:Y:S01]  /*2bee0*/  LDL.LU R0, [R1+0x8] ;  /* 0x0000080001007983 */ /* 0x000ea20000300800 */
[C---:B------:R-:W-:Y:S01]  /*2bef0*/  FSETP.GEU.AND P5, PT, |R26|.reuse, 1.175494350822287508e-38, PT ;  /* 0x008000001a00780b */ /* 0x040fe20003fae200 */
[----:B------:R-:W-:-:S12]  /*2bf00*/  @P1 FMUL R26, R26, 0.25 ;  /* 0x3e8000001a1a1820 */ /* 0x000fd80000400000 */
[----:B------:R-:W-:-:S06]  /*2bf10*/  @!P5 FMUL R26, R26, 16777216 ;  /* 0x4b8000001a1ad820 */ /* 0x000fcc0000400000 */
[----:B------:R-:W0:Y:S01]  /*2bf20*/  MUFU.RCP R26, R26 ;  /* 0x0000001a001a7308 */ /* 0x000e220000001000 */
[----:B----4-:R-:W-:Y:S01]  /*2bf30*/  @P1 FMUL R6, R6, 0.25 ;  /* 0x3e80000006061820 */ /* 0x010fe20000400000 */
[----:B-----5:R-:W-:Y:S01]  /*2bf40*/  @P1 FMUL R24, R24, 0.25 ;  /* 0x3e80000018181820 */ /* 0x020fe20000400000 */
[----:B------:R-:W-:Y:S02]  /*2bf50*/  @P1 FMUL R12, R12, 0.25 ;  /* 0x3e8000000c0c1820 */ /* 0x000fe40000400000 */
[----:B------:R-:W-:Y:S01]  /*2bf60*/  @!P5 FMUL R6, R6, 16777216 ;  /* 0x4b8000000606d820 */ /* 0x000fe20000400000 */
        /* <DEDUP_REMOVED lines=9> */
[----:B------:R-:W-:-:S03]  /*2c000*/  FMUL R5, R26, R12 ;  /* 0x0000000c1a057220 */ /* 0x000fc60000400000 */
[----:B------:R-:W-:Y:S01]  /*2c010*/  STL [R1+0x13c], R6 ;  /* 0x00013c0601007387 */ /* 0x000fe20000100800 */
[----:B------:R-:W-:-:S03]  /*2c020*/  FMUL R12, R26, R21 ;  /* 0x000000151a0c7220 */ /* 0x000fc60000400000 */
[----:B------:R0:W-:Y:S04]  /*2c030*/  STL [R1+0xf0], R15 ;  /* 0x0000f00f01007387 */ /* 0x0001e80000100800 */
[----:B------:R-:W-:Y:S01]  /*2c040*/  STL [R1+0x114], R5 ;  /* 0x0001140501007387 */ /* 0x000fe20000100800 */
[----:B0-----:R-:W-:-:S05]  /*2c050*/  FMUL R15, R26, R25 ;  /* 0x000000191a0f7220 */ /* 0x001fca0000400000 */
[----:B------:R0:W-:Y:S04]  /*2c060*/  STL [R1+0xe0], R15 ;  /* 0x0000e00f01007387 */ /* 0x0001e80000100800 */
[----:B------:R-:W4:Y:S04]  /*2c070*/  LDL.LU R19, [R1+0x78] ;  /* 0x0000780001137983 */ /* 0x000f280000300800 */
[----:B------:R1:W-:Y:S01]  /*2c080*/  STL [R1+0xe4], R12 ;  /* 0x0000e40c01007387 */ /* 0x0003e20000100800 */
[----:B------:R-:W-:-:S03]  /*2c090*/  IMAD.MOV.U32 R6, RZ, RZ, R28 ;  /* 0x000000ffff067224 */ /* 0x000fc600078e001c */
[----:B------:R-:W5:Y:S04]  /*2c0a0*/  LDL.LU R18, [R1+0x74] ;  /* 0x0000740001127983 */ /* 0x000f680000300800 */
[----:B0-----:R-:W4:Y:S04]  /*2c0b0*/  LDL.LU R15, [R1+0x70] ;  /* 0x00007000010f7983 */ /* 0x001f280000300800 */
[----:B------:R-:W4:Y:S04]  /*2c0c0*/  LDL.LU R16, [R1+0x6c] ;  /* 0x00006c0001107983 */ /* 0x000f280000300800 */
[----:B------:R-:W4:Y:S04]  /*2c0d0*/  LDL.LU R29, [R1+0x68] ;  /* 0x00006800011d7983 */ /* 0x000f280000300800 */
[----:B------:R-:W4:Y:S04]  /*2c0e0*/  LDL.LU R28, [R1+0x64] ;  /* 0x00006400011c7983 */ /* 0x000f280000300800 */
[----:B------:R-:W4:Y:S01]  /*2c0f0*/  LDL.LU R24, [R1+0x5c] ;  /* 0x00005c0001187983 */ /* 0x000f220000300800 */
[----:B------:R-:W-:-:S03]  /*2c100*/  MOV R5, R20 ;  /* 0x0000001400057202 */ /* 0x000fc60000000f00 */
[----:B------:R-:W4:Y:S04]  /*2c110*/  LDL.LU R25, [R1+0x58] ;  /* 0x0000580001197983 */ /* 0x000f280000300800 */
[----:B------:R-:W4:Y:S04]  /*2c120*/  LDL.LU R23, [R1+0x54] ;  /* 0x0000540001177983 */ /* 0x000f280000300800 */
[----:B------:R-:W4:Y:S04]  /*2c130*/  LDL.LU R17, [R1+0x50] ;  /* 0x0000500001117983 */ /* 0x000f280000300800 */
[----:B------:R-:W4:Y:S01]  /*2c140*/  LDL.LU R21, [R1+0x4c] ;  /* 0x00004c0001157983 */ /* 0x000f220000300800 */
[----:B---3--:R-:W-:-:S03]  /*2c150*/  @P1 FMUL R4, R4, 0.25 ;  /* 0x3e80000004041820 */ /* 0x008fc60000400000 */
[----:B------:R-:W3:Y:S04]  /*2c160*/  LDL.LU R20, [R1+0x48] ;  /* 0x0000480001147983 */ /* 0x000ee80000300800 */
[----:B-1----:R-:W3:Y:S01]  /*2c170*/  LDL.LU R12, [R1+0x44] ;  /* 0x00004400010c7983 */ /* 0x002ee20000300800 */
[----:B------:R-:W-:Y:S01]  /*2c180*/  @P1 FMUL R22, R22, 0.25 ;  /* 0x3e80000016161820 */ /* 0x000fe20000400000 */
[----:B------:R-:W-:-:S03]  /*2c190*/  @!P5 FMUL R4, R4, 16777216 ;  /* 0x4b8000000404d820 */ /* 0x000fc60000400000 */
[----:B------:R-:W-:Y:S01]  /*2c1a0*/  @!P5 FMUL R22, R22, 16777216 ;  /* 0x4b8000001616d820 */ /* 0x000fe20000400000 */
[----:B------:R-:W-:-:S03]  /*2c1b0*/  FMUL R4, R26, R4 ;  /* 0x000000041a047220 */ /* 0x000fc60000400000 */
[----:B------:R-:W-:Y:S01]  /*2c1c0*/  FMUL R22, R26, R22 ;  /* 0x000000161a167220 */ /* 0x000fe20000400000 */
[----:B------:R-:W-:Y:S01]  /*2c1d0*/  @P1 FMUL R7, R7, 0.25 ;  /* 0x3e80000007071820 */ /* 0x000fe20000400000 */
[----:B------:R-:W-:Y:S01]  /*2c1e0*/  @P1 FMUL R9, R9, 0.25 ;  /* 0x3e80000009091820 */ /* 0x000fe20000400000 */
[----:B------:R-:W-:Y:S02]  /*2c1f0*/  @P1 FMUL R10, R10, 0.25 ;  /* 0x3e8000000a0a1820 */ /* 0x000fe40000400000 */
[----:B------:R-:W-:Y:S01]  /*2c200*/  @!P5 FMUL R7, R7, 16777216 ;  /* 0x4b8000000707d820 */ /* 0x000fe20000400000 */
[----:B------:R-:W-:Y:S01]  /*2c210*/  @P1 FMUL R11, R11, 0.25 ;  /* 0x3e8000000b0b1820 */ /* 0x000fe20000400000 */
[----:B------:R-:W-:Y:S01]  /*2c220*/  @!P5 FMUL R9, R9, 16777216 ;  /* 0x4b8000000909d820 */ /* 0x000fe20000400000 */
[----:B------:R-:W-:Y:S01]  /*2c230*/  @P1 FMUL R13, R13, 0.25 ;  /* 0x3e8000000d0d1820 */ /* 0x000fe20000400000 */
[----:B------:R-:W-:Y:S01]  /*2c240*/  @!P5 FMUL R10, R10, 16777216 ;  /* 0x4b8000000a0ad820 */ /* 0x000fe20000400000 */
[----:B------:R-:W-:Y:S01]  /*2c250*/  FMUL R7, R26, R7 ;  /* 0x000000071a077220 */ /* 0x000fe20000400000 */
[----:B------:R-:W-:Y:S01]  /*2c260*/  @P1 FMUL R14, R14, 0.25 ;  /* 0x3e8000000e0e1820 */ /* 0x000fe20000400000 */
[----:B------:R-:W-:Y:S01]  /*2c270*/  @!P5 FMUL R11, R11, 16777216 ;  /* 0x4b8000000b0bd820 */ /* 0x000fe20000400000 */
[C---:B------:R-:W-:Y:S01]  /*2c280*/  FMUL R9, R26.reuse, R9 ;  /* 0x000000091a097220 */ /* 0x040fe20000400000 */
[----:B------:R-:W-:Y:S01]  /*2c290*/  @!P5 FMUL R13, R13, 16777216 ;  /* 0x4b8000000d0dd820 */ /* 0x000fe20000400000 */
[----:B------:R-:W-:Y:S01]  /*2c2a0*/  FMUL R10, R26, R10 ;  /* 0x0000000a1a0a7220 */ /* 0x000fe20000400000 */
[----:B------:R-:W-:Y:S01]  /*2c2b0*/  @!P5 FMUL R14, R14, 16777216 ;  /* 0x4b8000000e0ed820 */ /* 0x000fe20000400000 */
[C---:B------:R-:W-:Y:S01]  /*2c2c0*/  FMUL R11, R26.reuse, R11 ;  /* 0x0000000b1a0b7220 */ /* 0x040fe20000400000 */
[----:B------:R-:W-:Y:S01]  /*2c2d0*/  FMUL R13, R26, R13 ;  /* 0x0000000d1a0d7220 */ /* 0x000fe20000400000 */
[----:B------:R-:W-:Y:S01]  /*2c2e0*/  @P1 FMUL R8, R8, 0.25 ;  /* 0x3e80000008081820 */ /* 0x000fe20000400000 */
[----:B------:R-:W-:-:S03]  /*2c2f0*/  FMUL R14, R26, R14 ;  /* 0x0000000e1a0e7220 */ /* 0x000fc60000400000 */
[----:B------:R-:W-:Y:S01]  /*2c300*/  @!P5 FMUL R8, R8, 16777216 ;  /* 0x4b8000000808d820 */ /* 0x000fe20000400000 */
[----:B--2---:R-:W-:-:S04]  /*2c310*/  @P1 FMUL R27, R27, 0.25 ;  /* 0x3e8000001b1b1820 */ /* 0x004fc80000400000 */
[----:B------:R-:W-:-:S04]  /*2c320*/  @!P5 FMUL R27, R27, 16777216 ;  /* 0x4b8000001b1bd820 */ /* 0x000fc80000400000 */
[----:B------:R-:W-:-:S05]  /*2c330*/  FMUL R27, R26, R27 ;  /* 0x0000001b1a1b7220 */ /* 0x000fca0000400000 */
[----:B------:R0:W-:Y:S04]  /*2c340*/  STL [R1+0xc8], R27 ;  /* 0x0000c81b01007387 */ /* 0x0001e80000100800 */
[----:B0-----:R-:W2:Y:S04]  /*2c350*/  LDL.LU R27, [R1+0x188c] ;  /* 0x00188c00011b7983 */ /* 0x001ea80000300800 */
[----:B------:R0:W-:Y:S04]  /*2c360*/  STL [R1+0xd8], R4 ;  /* 0x0000d80401007387 */ /* 0x0001e80000100800 */
[----:B0-----:R-:W2:Y:S04]  /*2c370*/  LDL.LU R4, [R1+0x1888] ;  /* 0x0018880001047983 */ /* 0x001ea80000300800 */
[----:B------:R0:W-:Y:S04]  /*2c380*/  STL [R1+0xc0], R22 ;  /* 0x0000c01601007387 */ /* 0x0001e80000100800 */
[----:B0-----:R-:W2:Y:S01]  /*2c390*/  LDL.LU R22, [R1+0x1884] ;  /* 0x0018840001167983 */ /* 0x001ea20000300800 */
[----:B------:R-:W-:-:S03]  /*2c3a0*/  @P1 FMUL R0, R0, 0.25 ;  /* 0x3e80000000001820 */ /* 0x000fc60000400000 */
[----:B------:R0:W-:Y:S01]  /*2c3b0*/  STL [R1+0x94], R7 ;  /* 0x0000940701007387 */ /* 0x0001e20000100800 */
[----:B------:R-:W-:-:S03]  /*2c3c0*/  @!P5 FMUL R0, R0, 16777216 ;  /* 0x4b8000000000d820 */ /* 0x000fc60000400000 */
[----:B0-----:R-:W2:Y:S04]  /*2c3d0*/  LDL.LU R7, [R1+0x1880] ;  /* 0x0018800001077983 */ /* 0x001ea80000300800 */
[----:B------:R0:W-:Y:S01]  /*2c3e0*/  STL [R1+0x40], R9 ;  /* 0x0000400901007387 */ /* 0x0001e20000100800 */
[----:B------:R-:W-:-:S03]  /*2c3f0*/  FMUL R0, R26, R0 ;  /* 0x000000001a007220 */ /* 0x000fc60000400000 */
[----:B0-----:R-:W2:Y:S04]  /*2c400*/  LDL.LU R9, [R1+0x187c] ;  /* 0x00187c0001097983 */ /* 0x001ea80000300800 */
[----:B------:R0:W-:Y:S04]  /*2c410*/  STL [R1+0x90], R10 ;  /* 0x0000900a01007387 */ /* 0x0001e80000100800 */
[----:B0-----:R-:W2:Y:S04]  /*2c420*/  LDL.LU R10, [R1+0x1878] ;  /* 0x00187800010a7983 */ /* 0x001ea80000300800 */
[----:B------:R0:W-:Y:S04]  /*2c430*/  STL [R1+0x3c], R11 ;  /* 0x00003c0b01007387 */ /* 0x0001e80000100800 */
[----:B0-----:R-:W2:Y:S04]  /*2c440*/  LDL.LU R11, [R1+0x1874] ;  /* 0x00187400010b7983 */ /* 0x001ea80000300800 */
[----:B------:R0:W-:Y:S04]  /*2c450*/  STL [R1+0x38], R13 ;  /* 0x0000380d01007387 */ /* 0x0001e80000100800 */
[----:B0-----:R-:W2:Y:S04]  /*2c460*/  LDL.LU R13, [R1+0x1870] ;  /* 0x00187000010d7983 */ /* 0x001ea80000300800 */
[----:B------:R0:W-:Y:S04]  /*2c470*/  STL [R1+0x30], R14 ;  /* 0x0000300e01007387 */ /* 0x0001e80000100800 */
[----:B0-----:R-:W2:Y:S04]  /*2c480*/  LDL.LU R14, [R1+0x186c] ;  /* 0x00186c00010e7983 */ /* 0x001ea80000300800 */
[----:B------:R0:W-:Y:S02]  /*2c490*/  STL [R1+0x34], R0 ;  /* 0x0000340001007387 */ /* 0x0001e40000100800 */
[----:B0-----:R-:W-:-:S02]  /*2c4a0*/  FMUL R0, R26, R8 ;  /* 0x000000081a007220 */ /* 0x001fc40000400000 */
[----:B------:R-:W2:Y:S01]  /*2c4b0*/  LDL.LU R26, [R1+0x60] ;  /* 0x00006000011a7983 */ /* 0x000ea20000300800 */
[----:B------:R-:W-:Y:S01]  /*2c4c0*/  @P2 FMUL R5, R5, 0.25 ;  /* 0x3e80000005052820 */ /* 0x000fe20000400000 */
[----:B------:R-:W-:Y:S02]  /*2c4d0*/  @P2 FMUL R6, R6, 0.25 ;  /* 0x3e80000006062820 */ /* 0x000fe40000400000 */
[----:B------:R0:W-:Y:S01]  /*2c4e0*/  STL [R1+0x2c], R0 ;  /* 0x00002c0001007387 */ /* 0x0001e20000100800 */
[----:B------:R-:W-:Y:S02]  /*2c4f0*/  VIADD R3, R3, 0xc0cafb0d ;  /* 0xc0cafb0d03037836 */ /* 0x000fe40000000000 */
[----:B----4-:R-:W-:Y:S01]  /*2c500*/  @P2 FMUL R19, R19, 0.25 ;  /* 0x3e80000013132820 */ /* 0x010fe20000400000 */
[----:B-----5:R-:W-:Y:S01]  /*2c510*/  @P2 FMUL R18, R18, 0.25 ;  /* 0x3e80000012122820 */ /* 0x020fe20000400000 */
[----:B------:R-:W-:Y:S01]  /*2c520*/  @P2 FMUL R15, R15, 0.25 ;  /* 0x3e8000000f0f2820 */ /* 0x000fe20000400000 */
        /* <DEDUP_REMOVED lines=8> */
[----:B---3--:R-:W-:Y:S01]  /*2c5b0*/  @P2 FMUL R20, R20, 0.25 ;  /* 0x3e80000014142820 */ /* 0x008fe20000400000 */
[----:B------:R-:W-:Y:S01]  /*2c5c0*/  @P2 FMUL R12, R12, 0.25 ;  /* 0x3e8000000c0c2820 */ /* 0x000fe20000400000 */
[----:B0-----:R-:W-:-:S02]  /*2c5d0*/  FSEL R0, RZ, -23, P4 ;  /* 0xc1b80000ff007808 */ /* 0x001fc40002000000 */
[C---:B--2---:R-:W-:Y:S02]  /*2c5e0*/  FSETP.GEU.AND P1, PT, |R27|.reuse, 1.175494350822287508e-38, PT ;  /* 0x008000001b00780b */ /* 0x044fe40003f2e200 */
[----:B------:R-:W-:Y:S01]  /*2c5f0*/  FSEL R2, R2, R27, !P3 ;  /* 0x0000001b02027208 */ /* 0x000fe20005800000 */
[----:B------:R-:W-:-:S10]  /*2c600*/  @P2 FMUL R27, R27, 0.25 ;  /* 0x3e8000001b1b2820 */ /* 0x000fd40000400000 */
[----:B------:R-:W-:Y:S01]  /*2c610*/  @!P1 FMUL R27, R27, 16777216 ;  /* 0x4b8000001b1b9820 */ /* 0x000fe20000400000 */
[----:B------:R-:W-:Y:S01]  /*2c620*/  @!P1 FMUL R5, R5, 16777216 ;  /* 0x4b80000005059820 */ /* 0x000fe20000400000 */
[----:B------:R-:W-:Y:S01]  /*2c630*/  @!P1 FMUL R6, R6, 16777216 ;  /* 0x4b80000006069820 */ /* 0x000fe20000400000 */
[----:B------:R-:W-:Y:S02]  /*2c640*/  LEA R8, R22, R4, 0x2 ;  /* 0x0000000416087211 */ /* 0x000fe400078e10ff */
[----:B------:R0:W1:Y:S03]  /*2c650*/  MUFU.RCP R22, R27 ;  /* 0x0000001b00167308 */ /* 0x0000660000001000 */
[----:B------:R-:W-:Y:S04]  /*2c660*/  STL [R1+0x88], R8 ;  /* 0x0000880801007387 */ /* 0x000fe80000100800 */
[----:B------:R2:W-:Y:S01]  /*2c670*/  STL [R1+0x182c], R2 ;  /* 0x00182c0201007387 */ /* 0x0005e20000100800 */
[----:B0-----:R-:W-:-:S02]  /*2c680*/  MOV R27, R5 ;  /* 0x00000005001b7202 */ /* 0x001fc40000000f00 */
[----:B------:R-:W-:Y:S02]  /*2c690*/  IADD3 R5, PT, PT, R2, -0x3f3504f3, RZ ;  /* 0xc0cafb0d02057810 */ /* 0x000fe40007ffe0ff */
[----:B--2---:R-:W-:Y:S02]  /*2c6a0*/  MOV R2, R6 ;  /* 0x0000000600027202 */ /* 0x004fe40000000f00 */
[----:B------:R-:W-:Y:S01]  /*2c6b0*/  LOP3.LUT R6, R3, 0xff800000, RZ, 0xc0, !PT ;  /* 0xff80000003067812 */ /* 0x000fe200078ec0ff */
[----:B------:R-:W-:Y:S02]  /*2c6c0*/  @!P1 FMUL R19, R19, 16777216 ;  /* 0x4b80000013139820 */ /* 0x000fe40000400000 */
[C---:B-1----:R-:W-:Y:S01]  /*2c6d0*/  FMUL R2, R22.reuse, R2 ;  /* 0x0000000216027220 */ /* 0x042fe20000400000 */
[----:B------:R-:W-:Y:S01]  /*2c6e0*/  FMUL R3, R22, R27 ;  /* 0x0000001b16037220 */ /* 0x000fe20000400000 */
[----:B------:R-:W-:Y:S01]  /*2c6f0*/  STL [R1+0x4], R6 ;  /* 0x0000040601007387 */ /* 0x000fe20000100800 */
[----:B------:R-:W-:-:S03]  /*2c700*/  @!P1 FMUL R18, R18, 16777216 ;  /* 0x4b80000012129820 */ /* 0x000fc60000400000 */
[----:B------:R0:W-:Y:S01]  /*2c710*/  STL [R1+0x1c], R2 ;  /* 0x00001c0201007387 */ /* 0x0001e20000100800 */
[----:B------:R-:W-:Y:S01]  /*2c720*/  @!P1 FMUL R15, R15, 16777216 ;  /* 0x4b8000000f0f9820 */ /* 0x000fe20000400000 */
[----:B------:R-:W-:Y:S01]  /*2c730*/  @!P1 FMUL R29, R29, 16777216 ;  /* 0x4b8000001d1d9820 */ /* 0x000fe20000400000 */
[----:B0-----:R-:W-:Y:S02]  /*2c740*/  FMUL R2, R22, R19 ;  /* 0x0000001316027220 */ /* 0x001fe40000400000 */
[----:B------:R-:W2:Y:S04]  /*2c750*/  LDL.LU R19, [R1+0x1868] ;  /* 0x0018680001137983 */ /* 0x000ea80000300800 */
[----:B------:R0:W-:Y:S01]  /*2c760*/  STL [R1+0x18], R3 ;  /* 0x0000180301007387 */ /* 0x0001e20000100800 */
[----:B------:R-:W-:-:S03]  /*2c770*/  @!P1 FMUL R16, R16, 16777216 ;  /* 0x4b80000010109820 */ /* 0x000fc60000400000 */
[----:B------:R1:W-:Y:S01]  /*2c780*/  STL [R1+0x1830], R2 ;  /* 0x0018300201007387 */ /* 0x0003e20000100800 */
[----:B------:R-:W-:Y:S01]  /*2c790*/  @!P1 FMUL R28, R28, 16777216 ;  /* 0x4b8000001c1c9820 */ /* 0x000fe20000400000 */
[C---:B0-----:R-:W-:Y:S02]  /*2c7a0*/  FMUL R3, R22.reuse, R18 ;  /* 0x0000001216037220 */ /* 0x041fe40000400000 */
[----:B------:R-:W3:Y:S01]  /*2c7b0*/  LDL.LU R18, [R1+0x1864] ;  /* 0x0018640001127983 */ /* 0x000ee20000300800 */
[----:B-1----:R-:W-:-:S03]  /*2c7c0*/  FMUL R2, R22, R15 ;  /* 0x0000000f16027220 */ /* 0x002fc60000400000 */
[----:B------:R-:W4:Y:S01]  /*2c7d0*/  LDL.LU R15, [R1+0x1860] ;  /* 0x00186000010f7983 */ /* 0x000f220000300800 */
[----:B------:R-:W-:-:S03]  /*2c7e0*/  FMUL R29, R22, R29 ;  /* 0x0000001d161d7220 */ /* 0x000fc60000400000 */
[----:B------:R-:W-:Y:S01]  /*2c7f0*/  STL [R1+0x10], R3 ;  /* 0x0000100301007387 */ /* 0x000fe20000100800 */
[----:B------:R-:W-:Y:S01]  /*2c800*/  @!P1 FMUL R24, R24, 16777216 ;  /* 0x4b80000018189820 */ /* 0x000fe20000400000 */
[C---:B------:R-:W-:Y:S02]  /*2c810*/  FMUL R28, R22.reuse, R28 ;  /* 0x0000001c161c7220 */ /* 0x040fe40000400000 */
[----:B------:R0:W-:Y:S01]  /*2c820*/  STL [R1+0x1834], R2 ;  /* 0x0018340201007387 */ /* 0x0001e20000100800 */
[----:B------:R-:W-:Y:S01]  /*2c830*/  @!P1 FMUL R25, R25, 16777216 ;  /* 0x4b80000019199820 */ /* 0x000fe20000400000 */
[----:B------:R-:W-:Y:S01]  /*2c840*/  @!P1 FMUL R23, R23, 16777216 ;  /* 0x4b80000017179820 */ /* 0x000fe20000400000 */
[----:B------:R-:W-:Y:S01]  /*2c850*/  @!P1 FMUL R17, R17, 16777216 ;  /* 0x4b80000011119820 */ /* 0x000fe20000400000 */
[C---:B0-----:R-:W-:Y:S02]  /*2c860*/  FMUL R2, R22.reuse, R16 ;  /* 0x0000001016027220 */ /* 0x041fe40000400000 */
[----:B------:R-:W5:Y:S01]  /*2c870*/  LDL.LU R16, [R1+0x185c] ;  /* 0x00185c0001107983 */ /* 0x000f620000300800 */
[----:B------:R-:W-:-:S03]  /*2c880*/  FMUL R25, R22, R25 ;  /* 0x0000001916197220 */ /* 0x000fc60000400000 */
[----:B------:R-:W-:Y:S01]  /*2c890*/  STL [R1+0x183c], R29 ;  /* 0x00183c1d01007387 */ /* 0x000fe20000100800 */
[----:B------:R-:W-:Y:S01]  /*2c8a0*/  FMUL R23, R22, R23 ;  /* 0x0000001716177220 */ /* 0x000fe20000400000 */
[----:B------:R-:W-:-:S04]  /*2c8b0*/  @P2 FMUL R26, R26, 0.25 ;  /* 0x3e8000001a1a2820 */ /* 0x000fc80000400000 */
[----:B------:R-:W-:Y:S01]  /*2c8c0*/  @!P1 FMUL R26, R26, 16777216 ;  /* 0x4b8000001a1a9820 */ /* 0x000fe20000400000 */
[----:B------:R0:W-:Y:S03]  /*2c8d0*/  STL [R1+0x8], R2 ;  /* 0x0000080201007387 */ /* 0x0001e60000100800 */
[C---:B------:R-:W-:Y:S01]  /*2c8e0*/  FMUL R27, R22.reuse, R26 ;  /* 0x0000001a161b7220 */ /* 0x040fe20000400000 */
[C---:B------:R-:W-:Y:S01]  /*2c8f0*/  FMUL R26, R22.reuse, R24 ;  /* 0x00000018161a7220 */ /* 0x040fe20000400000 */
[----:B------:R-:W-:Y:S04]  /*2c900*/  STL [R1+0x1840], R28 ;  /* 0x0018401c01007387 */ /* 0x000fe80000100800 */
[----:B------:R1:W-:Y:S01]  /*2c910*/  STL [R1+0x1844], R27 ;  /* 0x0018441b01007387 */ /* 0x0003e20000100800 */
[----:B------:R-:W-:Y:S01]  /*2c920*/  FMUL R3, R22, R17 ;  /* 0x0000001116037220 */ /* 0x000fe20000400000 */
[----:B------:R-:W-:Y:S01]  /*2c930*/  @!P1 FMUL R21, R21, 16777216 ;  /* 0x4b80000015159820 */ /* 0x000fe20000400000 */
[----:B------:R-:W-:Y:S01]  /*2c940*/  @!P1 FMUL R20, R20, 16777216 ;  /* 0x4b80000014149820 */ /* 0x000fe20000400000 */
[----:B------:R-:W-:Y:S01]  /*2c950*/  @!P1 FMUL R12, R12, 16777216 ;  /* 0x4b8000000c0c9820 */ /* 0x000fe20000400000 */
[----:B------:R-:W-:Y:S01]  /*2c960*/  I2FP.F32.S32 R6, R6 ;  /* 0x0000000600067245 */ /* 0x000fe20000201400 */
[----:B0-----:R-:W0:Y:S01]  /*2c970*/  LDC R2, c[0x0][0x3e8] ;  /* 0x0000fa00ff027b82 */ /* 0x001e220000000800 */
[----:B-1----:R-:W4:Y:S04]  /*2c980*/  LDL.LU R27, [R1+0xa8] ;  /* 0x0000a800011b7983 */ /* 0x002f280000300800 */
[----:B------:R-:W4:Y:S04]  /*2c990*/  LDL.LU R24, [R1+0xb8] ;  /* 0x0000b80001187983 */ /* 0x000f280000300800 */
[----:B------:R-:W-:Y:S04]  /*2c9a0*/  STL [R1+0x1848], R26 ;  /* 0x0018481a01007387 */ /* 0x000fe80000100800 */
[----:B------:R-:W-:Y:S04]  /*2c9b0*/  STL [R1+0x184c], R25 ;  /* 0x00184c1901007387 */ /* 0x000fe80000100800 */
[----:B------:R1:W-:Y:S04]  /*2c9c0*/  STL [R1+0x1850], R23 ;  /* 0x0018501701007387 */ /* 0x0003e80000100800 */
[----:B------:R-:W4:Y:S01]  /*2c9d0*/  LDL.LU R17, [R1+0x1858] ;  /* 0x0018580001117983 */ /* 0x000f220000300800 */
[C---:B------:R-:W-:Y:S01]  /*2c9e0*/  FMUL R21, R22.reuse, R21 ;  /* 0x0000001516157220 */ /* 0x040fe20000400000 */
[----:B------:R-:W-:-:S02]  /*2c9f0*/  FMUL R20, R22, R20 ;  /* 0x0000001416147220 */ /* 0x000fc40000400000 */
[----:B-1----:R-:W5:Y:S01]  /*2ca00*/  LDL.LU R23, [R1+0x8c] ;  /* 0x00008c0001177983 */ /* 0x002f620000300800 */
[----:B------:R-:W-:-:S03]  /*2ca10*/  FMUL R22, R22, R12 ;  /* 0x0000000c16167220 */ /* 0x000fc60000400000 */
[----:B------:R-:W4:Y:S01]  /*2ca20*/  LDL.LU R25, [R1+0xd0] ;  /* 0x0000d00001197983 */ /* 0x000f220000300800 */
[----:B------:R-:W-:-:S03]  /*2ca30*/  FFMA.FTZ R0, R6, 1.1920928955078125e-07, R0 ;  /* 0x3400000006007823 */ /* 0x000fc60000010000 */
[----:B------:R-:W4:Y:S04]  /*2ca40*/  LDL.LU R26, [R1+0xac] ;  /* 0x0000ac00011a7983 */ /* 0x000f280000300800 */
[----:B------:R-:W4:Y:S04]  /*2ca50*/  LDL R28, [R1+0xb4] ;  /* 0x0000b400011c7983 */ /* 0x000f280000100800 */
[----:B------:R-:W4:Y:S04]  /*2ca60*/  LDL.LU R29, [R1+0x134] ;  /* 0x00013400011d7983 */ /* 0x000f280000300800 */
[----:B------:R-:W4:Y:S04]  /*2ca70*/  LDL.LU R12, [R1+0x1854] ;  /* 0x00185400010c7983 */ /* 0x000f280000300800 */
[----:B------:R-:W4:Y:S01]  /*2ca80*/  LDL.LU R6, [R1+0xbc] ;  /* 0x0000bc0001067983 */ /* 0x000f220000300800 */
[----:B------:R-:W-:-:S02]  /*2ca90*/  LOP3.LUT R5, R5, 0xff800000, RZ, 0xc0, !PT ;  /* 0xff80000005057812 */ /* 0x000fc400078ec0ff */
[----:B------:R-:W-:Y:S02]  /*2caa0*/  FSEL R4, RZ, -23, P3 ;  /* 0xc1b80000ff047808 */ /* 0x000fe40001800000 */
[----:B------:R-:W-:-:S05]  /*2cab0*/  I2FP.F32.S32 R5, R5 ;  /* 0x0000000500057245 */ /* 0x000fca0000201400 */
[----:B------:R-:W-:Y:S01]  /*2cac0*/  FFMA.FTZ R4, R5, 1.1920928955078125e-07, R4 ;  /* 0x3400000005047823 */ /* 0x000fe20000010004 */
[----:B0-----:R-:W-:-:S04]  /*2cad0*/  LEA R5, R2, R8, 0x2 ;  /* 0x0000000802057211 */ /* 0x001fc800078e10ff */
[----:B------:R0:W-:Y:S01]  /*2cae0*/  STL [R1+0x44], R4 ;  /* 0x0000440401007387 */ /* 0x0001e20000100800 */
[----:B------:R-:W-:-:S03]  /*2caf0*/  F2FP.BF16.F32.PACK_AB R8, R11, R9 ;  /* 0x000000090b08723e */ /* 0x000fc600000010ff */
[----:B------:R1:W-:Y:S01]  /*2cb00*/  STL [R1+0x6c], R0 ;  /* 0x00006c0001007387 */ /* 0x0003e20000100800 */
[----:B0-----:R-:W-:-:S03]  /*2cb10*/  F2FP.BF16.F32.PACK_AB R4, R10, R7 ;  /* 0x000000070a04723e */ /* 0x001fc600000010ff */
[----:B------:R-:W5:Y:S01]  /*2cb20*/  LDL.LU R7, [R1+0xa4] ;  /* 0x0000a40001077983 */ /* 0x000f620000300800 */
[----:B-1----:R-:W-:-:S03]  /*2cb30*/  LEA R0, R2, R5, 0x2 ;  /* 0x0000000502007211 */ /* 0x002fc600078e10ff */
[----:B------:R2:W-:Y:S04]  /*2cb40*/  STL [R1+0x68], R5 ;  /* 0x0000680501007387 */ /* 0x0005e80000100800 */
[----:B------:R-:W5:Y:S01]  /*2cb50*/  LDL.LU R11, [R1+0xb0] ;  /* 0x0000b000010b7983 */ /* 0x000f620000300800 */
[----:B--2---:R-:W-:-:S03]  /*2cb60*/  F2FP.BF16.F32.PACK_AB R5, R19, R13 ;  /* 0x0000000d1305723e */ /* 0x004fc600000010ff */
[----:B------:R-:W2:Y:S04]  /*2cb70*/  LDL.LU R19, [R1+0x148] ;  /* 0x0001480001137983 */ /* 0x000ea80000300800 */
[----:B------:R0:W-:Y:S01]  /*2cb80*/  STL [R1+0x64], R0 ;  /* 0x0000640001007387 */ /* 0x0001e20000100800 */
[----:B---3--:R-:W-:-:S03]  /*2cb90*/  F2FP.BF16.F32.PACK_AB R9, R18, R14 ;  /* 0x0000000e1209723e */ /* 0x008fc600000010ff */
[----:B------:R-:W3:Y:S04]  /*2cba0*/  LDL.LU R14, [R1+0xc4] ;  /* 0x0000c400010e7983 */ /* 0x000ee80000300800 */
[----:B------:R-:W2:Y:S01]  /*2cbb0*/  LDL.LU R18, [R1+0x12c] ;  /* 0x00012c0001127983 */ /* 0x000ea20000300800 */
[----:B----4-:R-:W-:Y:S02]  /*2cbc0*/  F2FP.BF16.F32.PACK_AB R13, R6, R24 ;  /* 0x00000018060d723e */ /* 0x010fe400000010ff */
[----:B------:R-:W-:Y:S02]  /*2cbd0*/  F2FP.BF16.F32.PACK_AB R6, R17, R15 ;  /* 0x0000000f1106723e */ /* 0x000fe400000010ff */
[----:B------:R-:W4:Y:S01]  /*2cbe0*/  LDL.LU R15, [R1+0x10c] ;  /* 0x00010c00010f7983 */ /* 0x000f220000300800 */
[----:B------:R-:W-:-:S02]  /*2cbf0*/  F2FP.BF16.F32.PACK_AB R12, R27, R12 ;  /* 0x0000000c1b0c723e */ /* 0x000fc400000010ff */
[----:B------:R-:W0:Y:S01]  /*2cc00*/  S2R R27, SR_TID.X ;  /* 0x00000000001b7919 */ /* 0x000e220000002100 */
[----:B------:R-:W-:Y:S02]  /*2cc10*/  LEA R24, R2, R0, 0x2 ;  /* 0x0000000002187211 */ /* 0x000fe400078e10ff */
[----:B-----5:R-:W-:Y:S02]  /*2cc20*/  F2FP.BF16.F32.PACK_AB R10, R23, R16 ;  /* 0x00000010170a723e */ /* 0x020fe400000010ff */
[C---:B0-----:R-:W-:Y:S02]  /*2cc30*/  SHF.L.U32 R0, R27.reuse, 0x2, RZ ;  /* 0x000000021b007819 */ /* 0x041fe400000006ff */
[----:B------:R-:W-:-:S04]  /*2cc40*/  SHF.L.U32 R27, R27, 0x5, RZ ;  /* 0x000000051b1b7819 */ /* 0x000fc800000006ff */
[----:B------:R-:W-:Y:S02]  /*2cc50*/  LOP3.LUT R23, R27, 0xc60, RZ, 0xc0, !PT ;  /* 0x00000c601b177812 */ /* 0x000fe400078ec0ff */
[----:B------:R-:W-:Y:S02]  /*2cc60*/  LOP3.LUT R27, R0, 0x70, RZ, 0xc0, !PT ;  /* 0x00000070001b7812 */ /* 0x000fe400078ec0ff */
[----:B------:R-:W0:Y:S01]  /*2cc70*/  S2R R0, SR_TID.X ;  /* 0x0000000000007919 */ /* 0x000e220000002100 */
[----:B------:R1:W-:Y:S04]  /*2cc80*/  STL [R1+0x5c], R24 ;  /* 0x00005c1801007387 */ /* 0x0003e80000100800 */
[----:B------:R-:W5:Y:S04]  /*2cc90*/  LDL.LU R17, [R1+0xec] ;  /* 0x0000ec0001117983 */ /* 0x000f680000300800 */
[----:B------:R-:W2:Y:S01]  /*2cca0*/  LDL.LU R16, [R1+0xcc] ;  /* 0x0000cc0001107983 */ /* 0x000ea20000300800 */
[----:B-1----:R-:W-:Y:S01]  /*2ccb0*/  IMAD R24, R2, 0x4, R24 ;  /* 0x0000000402187824 */ /* 0x002fe200078e0218 */
[----:B------:R-:W-:-:S02]  /*2ccc0*/  F2FP.BF16.F32.PACK_AB R7, R26, R7 ;  /* 0x000000071a07723e */ /* 0x000fc400000010ff */
[----:B------:R-:W-:Y:S02]  /*2ccd0*/  F2FP.BF16.F32.PACK_AB R11, R28, R11 ;  /* 0x0000000b1c0b723e */ /* 0x000fe400000010ff */
[----:B0-----:R-:W-:-:S04]  /*2cce0*/  LOP3.LUT R0, R0, 0x18, RZ, 0xc0, !PT ;  /* 0x0000001800007812 */ /* 0x001fc800078ec0ff */
[----:B------:R-:W-:Y:S02]  /*2ccf0*/  LEA R0, R0, R23, 0x9 ;  /* 0x0000001700007211 */ /* 0x000fe400078e48ff */
[----:B------:R-:W2:Y:S02]  /*2cd00*/  LDL.LU R23, [R1+0x1850] ;  /* 0x0018500001177983 */ /* 0x000ea40000300800 */
[----:B------:R-:W-:-:S05]  /*2cd10*/  LOP3.LUT R0, R0, R27, RZ, 0x3c, !PT ;  /* 0x0000001b00007212 */ /* 0x000fca00078e3cff */
[----:B------:R-:W-:Y:S04]  /*2cd20*/  STS.128 [R0+UR6], R4 ;  /* 0x0000000400007988 */ /* 0x000fe80008000c06 */
[----:B------:R-:W-:Y:S01]  /*2cd30*/  STS.128 [R0+UR6+0x200], R8 ;  /* 0x0002000800007988 */ /* 0x000fe20008000c06 */
[----:B---3--:R-:W-:-:S03]  /*2cd40*/  F2FP.BF16.F32.PACK_AB R14, R25, R14 ;  /* 0x0000000e190e723e */ /* 0x008fc600000010ff */
[----:B------:R-:W3:Y:S04]  /*2cd50*/  LDL.LU R25, [R1+0x184c] ;  /* 0x00184c0001197983 */ /* 0x000ee80000300800 */
[----:B------:R0:W-:Y:S04]  /*2cd60*/  STL [R1+0x54], R24 ;  /* 0x0000541801007387 */ /* 0x0001e80000100800 */
[----:B------:R-:W2:Y:S04]  /*2cd70*/  LDL.LU R26, [R1+0x1848] ;  /* 0x00184800011a7983 */ /* 0x000ea80000300800 */
[----:B------:R-:W3:Y:S01]  /*2cd80*/  LDL.LU R27, [R1+0x1844] ;  /* 0x00184400011b7983 */ /* 0x000ee20000300800 */
[----:B0-----:R-:W-:-:S03]  /*2cd90*/  LEA R24, R2, R24, 0x2 ;  /* 0x0000001802187211 */ /* 0x001fc600078e10ff */
[----:B------:R-:W2:Y:S01]  /*2cda0*/  LDL.LU R28, [R1+0x1840] ;  /* 0x00184000011c7983 */ /* 0x000ea20000300800 */
[----:B------:R-:W-:Y:S02]  /*2cdb0*/  LEA R2, R2, R24, 0x2 ;  /* 0x0000001802027211 */ /* 0x000fe400078e10ff */
[----:B----4-:R-:W-:Y:S02]  /*2cdc0*/  F2FP.BF16.F32.PACK_AB R15, R29, R15 ;  /* 0x0000000f1d0f723e */ /* 0x010fe400000010ff */
[----:B------:R-:W4:Y:S04]  /*2cdd0*/  LDL.LU R29, [R1+0x183c] ;  /* 0x00183c00011d7983 */ /* 0x000f280000300800 */
[----:B------:R-:W-:Y:S04]  /*2cde0*/  STS.128 [R0+UR6+0x80], R12 ;  /* 0x0000800c00007988 */ /* 0x000fe80008000c06 */
[----:B------:R0:W-:Y:S04]  /*2cdf0*/  STL [R1+0x58], R24 ;  /* 0x0000581801007387 */ /* 0x0001e80000100800 */
[----:B0-----:R-:W2:Y:S01]  /*2ce00*/  LDL.LU R24, [R1+0x1838] ;  /* 0x0018380001187983 */ /* 0x001ea20000300800 */
[----:B------:R-:W0:Y:S03]  /*2ce10*/  LDC R14, c[0x0][0x3e8] ;  /* 0x0000fa00ff0e7b82 */ /* 0x000e260000000800 */
[----:B------:R-:W2:Y:S04]  /*2ce20*/  LDL.LU R4, [R1+0x14c] ;  /* 0x00014c0001047983 */ /* 0x000ea80000300800 */
[----:B------:R1:W-:Y:S04]  /*2ce30*/  STL [R1+0x60], R2 ;  /* 0x0000600201007387 */ /* 0x0003e80000100800 */
[----:B------:R-:W2:Y:S04]  /*2ce40*/  LDL.LU R6, [R1+0x8] ;  /* 0x0000080001067983 */ /* 0x000ea80000300800 */
[----:B------:R-:W2:Y:S04]  /*2ce50*/  LDL.LU R7, [R1+0x10] ;  /* 0x0000100001077983 */ /* 0x000ea80000300800 */
[----:B------:R-:W2:Y:S04]  /*2ce60*/  LDL.LU R10, [R1+0xd4] ;  /* 0x0000d400010a7983 */ /* 0x000ea80000300800 */
[----:B------:R-:W5:Y:S01]  /*2ce70*/  LDL R8, [R1+0xf4] ;  /* 0x0000f40001087983 */ /* 0x000f620000100800 */
[----:B0-----:R-:W-:-:S03]  /*2ce80*/  LEA R5, R14, R2, 0x2 ;  /* 0x000000020e057211 */ /* 0x001fc600078e10ff */
[----:B------:R-:W3:Y:S04]  /*2ce90*/  LDL.LU R9, [R1+0x140] ;  /* 0x0001400001097983 */ /* 0x000ee80000300800 */
[----:B------:R-:W3:Y:S04]  /*2cea0*/  LDL.LU R15, [R1+0x18] ;  /* 0x00001800010f7983 */ /* 0x000ee80000300800 */
[----:B-1----:R-:W4:Y:S04]  /*2ceb0*/  LDL.LU R2, [R1+0x1834] ;  /* 0x0018340001027983 */ /* 0x002f280000300800 */
[----:B------:R-:W3:Y:S04]  /*2cec0*/  LDL.LU R11, [R1+0x1c] ;  /* 0x00001c00010b7983 */ /* 0x000ee80000300800 */
[----:B------:R0:W-:Y:S02]  /*2ced0*/  STL [R1+0x24], R5 ;  /* 0x0000240501007387 */ /* 0x0001e40000100800 */
[----:B0-----:R-:W-:-:S05]  /*2cee0*/  IMAD R5, R14, 0x4, R5 ;  /* 0x000000040e057824 */ /* 0x001fca00078e0205 */
[----:B------:R0:W-:Y:S02]  /*2cef0*/  STL [R1+0x4c], R5 ;  /* 0x00004c0501007387 */ /* 0x0001e40000100800 */
[----:B0-----:R-:W-:-:S05]  /*2cf00*/  LEA R5, R14, R5, 0x2 ;  /* 0x000000050e057211 */ /* 0x001fca00078e10ff */
[----:B------:R0:W-:Y:S01]  /*2cf10*/  STL [R1+0x28], R5 ;  /* 0x0000280501007387 */ /* 0x0001e20000100800 */
[----:B--2---:R-:W-:Y:S02]  /*2cf20*/  F2FP.BF16.F32.PACK_AB R16, R10, R16 ;  /* 0x000000100a10723e */ /* 0x004fe400000010ff */
[----:B------:R-:W-:-:S04]  /*2cf30*/  IADD3 R10, PT, PT, R24, -0x3f3504f3, RZ ;  /* 0xc0cafb0d180a7810 */ /* 0x000fc80007ffe0ff */
[----:B------:R-:W-:-:S04]  /*2cf40*/  LOP3.LUT R10, R10, 0xff800000, RZ, 0xc0, !PT ;  /* 0xff8000000a0a7812 */ /* 0x000fc800078ec0ff */
[----:B------:R-:W-:Y:S02]  /*2cf50*/  IADD3 R13, PT, PT, R24, -R10, RZ ;  /* 0x8000000a180d7210 */ /* 0x000fe40007ffe0ff */
[----:B------:R-:W-:Y:S02]  /*2cf60*/  LEA R10, R14, R5, 0x2 ;  /* 0x000000050e0a7211 */ /* 0x000fe400078e10ff */
[----:B0-----:R-:W-:Y:S02]  /*2cf70*/  F2FP.BF16.F32.PACK_AB R5, R26, R23 ;  /* 0x000000171a05723e */ /* 0x001fe400000010ff */
[----:B------:R-:W-:Y:S01]  /*2cf80*/  LEA R26, R14, R10, 0x2 ;  /* 0x0000000a0e1a7211 */ /* 0x000fe200078e10ff */
[----:B------:R4:W-:Y:S02]  /*2cf90*/  STL [R1+0x20], R10 ;  /* 0x0000200a01007387 */ /* 0x0009e40000100800 */
[----:B----4-:R-:W-:Y:S02]  /*2cfa0*/  F2FP.BF16.F32.PACK_AB R10, R2, R29 ;  /* 0x0000001d020a723e */ /* 0x010fe400000010ff */
[----:B------:R-:W2:Y:S01]  /*2cfb0*/  LDL.LU R2, [R1+0x1830] ;  /* 0x0018300001027983 */ /* 0x000ea20000300800 */
[----:B------:R-:W-:-:S02]  /*2cfc0*/  F2FP.BF16.F32.PACK_AB R19, R4, R19 ;  /* 0x000000130413723e */ /* 0x000fc400000010ff */
[----:B-----5:R-:W-:Y:S02]  /*2cfd0*/  F2FP.BF16.F32.PACK_AB R17, R8, R17 ;  /* 0x000000110811723e */ /* 0x020fe400000010ff */
[----:B------:R-:W-:Y:S02]  /*2cfe0*/  F2FP.BF16.F32.PACK_AB R4, R21, R22 ;  /* 0x000000161504723e */ /* 0x000fe400000010ff */
[----:B------:R-:W-:Y:S01]  /*2cff0*/  F2FP.BF16.F32.PACK_AB R8, R3, R20 ;  /* 0x000000140308723e */ /* 0x000fe200000010ff */
[----:B------:R-:W4:Y:S01]  /*2d000*/  LDL.LU R21, [R1+0x2c] ;  /* 0x00002c0001157983 */ /* 0x000f220000300800 */
[----:B---3--:R-:W-:Y:S02]  /*2d010*/  F2FP.BF16.F32.PACK_AB R18, R9, R18 ;  /* 0x000000120912723e */ /* 0x008fe400000010ff */
[----:B------:R-:W-:Y:S01]  /*2d020*/  F2FP.BF16.F32.PACK_AB R6, R6, R28 ;  /* 0x0000001c0606723e */ /* 0x000fe200000010ff */
[----:B------:R-:W3:Y:S01]  /*2d030*/  LDL.LU R20, [R1+0x34] ;  /* 0x0000340001147983 */ /* 0x000ee20000300800 */
[----:B------:R-:W-:-:S03]  /*2d040*/  F2FP.BF16.F32.PACK_AB R9, R27, R25 ;  /* 0x000000191b09723e */ /* 0x000fc600000010ff */
[----:B------:R-:W5:Y:S01]  /*2d050*/  LDL.LU R29, [R1+0xe4] ;  /* 0x0000e400011d7983 */ /* 0x000f620000300800 */
[----:B------:R-:W-:-:S03]  /*2d060*/  IMAD R12, R14, 0x4, R26 ;  /* 0x000000040e0c7824 */ /* 0x000fc600078e021a */
[----:B------:R-:W5:Y:S04]  /*2d070*/  LDL.LU R28, [R1+0xd8] ;  /* 0x0000d800011c7983 */ /* 0x000f680000300800 */
[----:B------:R-:W3:Y:S04]  /*2d080*/  LDL.LU R25, [R1+0x13c] ;  /* 0x00013c0001197983 */ /* 0x000ee80000300800 */
[----:B------:R-:W3:Y:S04]  /*2d090*/  LDL R27, [R1+0x114] ;  /* 0x00011400011b7983 */ /* 0x000ee80000100800 */
[----:B------:R0:W-:Y:S02]  /*2d0a0*/  STL [R1+0x1820], R26 ;  /* 0x0018201a01007387 */ /* 0x0001e40000100800 */
[----:B0-----:R-:W0:Y:S01]  /*2d0b0*/  LDC R26, c[0x0][0x3e8] ;  /* 0x0000fa00ff1a7b82 */ /* 0x001e220000000800 */
[----:B------:R-:W-:Y:S01]  /*2d0c0*/  MOV R22, 0x3dc6b27f ;  /* 0x3dc6b27f00167802 */ /* 0x000fe20000000f00 */
[----:B------:R-:W-:-:S04]  /*2d0d0*/  FADD R13, R13, -1 ;  /* 0xbf8000000d0d7421 */ /* 0x000fc80000000000 */
[----:B------:R-:W-:-:S04]  /*2d0e0*/  FFMA.FTZ R3, R13, R22, -0.16845393180847167969 ;  /* 0xbe2c7f300d037423 */ /* 0x000fc80000010016 */
[----:B------:R-:W-:Y:S01]  /*2d0f0*/  FFMA.FTZ R3, R13, R3, 0.1716887056827545166 ;  /* 0x3e2fcf2a0d037423 */ /* 0x000fe20000010003 */
[----:B------:R-:W-:Y:S01]  /*2d100*/  F2FP.BF16.F32.PACK_AB R7, R15, R7 ;  /* 0x000000070f07723e */ /* 0x000fe200000010ff */
[----:B------:R-:W-:Y:S02]  /*2d110*/  STS.128 [R0+UR6+0x280], R16 ;  /* 0x0002801000007988 */ /* 0x000fe40008000c06 */
[C---:B------:R-:W-:Y:S02]  /*2d120*/  FFMA.FTZ R14, R13.reuse, R3, -0.17900948226451873779 ;  /* 0xbe374e430d0e7423 */ /* 0x040fe40000010003 */
[----:B------:R-:W-:Y:S01]  /*2d130*/  STS.128 [R0+UR6+0x100], R4 ;  /* 0x0001000400007988 */ /* 0x000fe20008000c06 */
[----:B0-----:R-:W-:Y:S01]  /*2d140*/  LEA R3, R26, R12, 0x2 ;  /* 0x0000000c1a037211 */ /* 0x001fe200078e10ff */
[----:B------:R-:W-:-:S03]  /*2d150*/  FFMA.FTZ R15, R13, R14, 0.20512372255325317383 ;  /* 0x3e520bf40d0f7423 */ /* 0x000fc6000001000e */
[----:B------:R-:W-:Y:S02]  /*2d160*/  LEA R14, R26, R3, 0x2 ;  /* 0x000000031a0e7211 */ /* 0x000fe400078e10ff */
[----:B--2---:R-:W-:Y:S02]  /*2d170*/  F2FP.BF16.F32.PACK_AB R11, R11, R2 ;  /* 0x000000020b0b723e */ /* 0x004fe400000010ff */
[----:B------:R-:W2:Y:S04]  /*2d180*/  LDL.LU R2, [R1+0x182c] ;  /* 0x00182c0001027983 */ /* 0x000ea80000300800 */
[----:B------:R-:W2:Y:S04]  /*2d190*/  LDL.LU R23, [R1+0xa0] ;  /* 0x0000a00001177983 */ /* 0x000ea80000300800 */
[----:B------:R0:W-:Y:S04]  /*2d1a0*/  STL [R1+0x1824], R12 ;  /* 0x0018240c01007387 */ /* 0x0001e80000100800 */
[----:B0-----:R-:W2:Y:S04]  /*2d1b0*/  LDL.LU R12, [R1+0xe0] ;  /* 0x0000e000010c7983 */ /* 0x001ea80000300800 */
[----:B------:R-:W4:Y:S04]  /*2d1c0*/  LDL.LU R18, [R1+0x30] ;  /* 0x0000300001127983 */ /* 0x000f280000300800 */
[----:B------:R-:W2:Y:S04]  /*2d1d0*/  LDL.LU R17, [R1+0x3c] ;  /* 0x00003c0001117983 */ /* 0x000ea80000300800 */
[----:B------:R-:W2:Y:S04]  /*2d1e0*/  LDL.LU R16, [R1+0xc0] ;  /* 0x0000c00001107983 */ /* 0x000ea80000300800 */
[----:B------:R-:W2:Y:S04]  /*2d1f0*/  LDL.LU R19, [R1+0xf0] ;  /* 0x0000f00001137983 */ /* 0x000ea80000300800 */
[----:B------:R-:W2:Y:S04]  /*2d200*/  LDL.LU R5, [R1+0x40] ;  /* 0x0000400001057983 */ /* 0x000ea80000300800 */
[----:B------:R-:W3:Y:S04]  /*2d210*/  LDL.LU R6, [R1+0x90] ;  /* 0x0000900001067983 */ /* 0x000ee80000300800 */
[----:B------:R-:W3:Y:S04]  /*2d220*/  LDL.LU R7, [R1+0xc8] ;  /* 0x0000c80001077983 */ /* 0x000ee80000300800 */
[----:B------:R0:W-:Y:S04]  /*2d230*/  STL [R1+0x1828], R3 ;  /* 0x0018280301007387 */ /* 0x0001e80000100800 */
[----:B------:R1:W-:Y:S04]  /*2d240*/  STS.128 [R0+UR6+0x300], R8 ;  /* 0x0003000800007988 */ /* 0x0003e80008000c06 */
[----:B0-----:R-:W3:Y:S04]  /*2d250*/  LDL.LU R3, [R1+0x94] ;  /* 0x0000940001037983 */ /* 0x001ee80000300800 */
[----:B-1----:R-:W5:Y:S01]  /*2d260*/  LDL.LU R11, [R1+0x38] ;  /* 0x00003800010b7983 */ /* 0x002f620000300800 */
[----:B------:R-:W-:Y:S01]  /*2d270*/  FFMA.FTZ R15, R13, R15, -0.24046532809734344482 ;  /* 0xbe763c8b0d0f7423 */ /* 0x000fe2000001000f */
[----:B----4-:R-:W-:-:S02]  /*2d280*/  F2FP.BF16.F32.PACK_AB R4, R18, R21 ;  /* 0x000000151204723e */ /* 0x010fc400000010ff */
[C---:B------:R-:W-:Y:S01]  /*2d290*/  LEA R18, R26.reuse, R14, 0x2 ;  /* 0x0000000e1a127211 */ /* 0x040fe200078e10ff */
[----:B------:R-:W4:Y:S01]  /*2d2a0*/  LDL.LU R21, [R1+0x4] ;  /* 0x0000040001157983 */ /* 0x000f220000300800 */
[----:B--2---:R-:W-:Y:S02]  /*2d2b0*/  F2FP.BF16.F32.PACK_AB R5, R5, R17 ;  /* 0x000000110505723e */ /* 0x004fe400000010ff */
[C---:B------:R-:W-:Y:S02]  /*2d2c0*/  LEA R17, R26.reuse, R18, 0x2 ;  /* 0x000000121a117211 */ /* 0x040fe400078e10ff */
[----:B---3--:R-:W-:Y:S02]  /*2d2d0*/  F2FP.BF16.F32.PACK_AB R9, R3, R6 ;  /* 0x000000060309723e */ /* 0x008fe400000010ff */
[----:B------:R-:W-:Y:S02]  /*2d2e0*/  F2FP.BF16.F32.PACK_AB R6, R7, R16 ;  /* 0x000000100706723e */ /* 0x000fe400000010ff */
[----:B------:R-:W-:-:S02]  /*2d2f0*/  LEA R16, R26, R17, 0x2 ;  /* 0x000000111a107211 */ /* 0x000fc400078e10ff */
[----:B-----5:R-:W-:Y:S01]  /*2d300*/  F2FP.BF16.F32.PACK_AB R8, R11, R20 ;  /* 0x000000140b08723e */ /* 0x020fe200000010ff */
[C---:B------:R-:W-:Y:S02]  /*2d310*/  FFMA.FTZ R20, R13.reuse, R15, 0.28857114911079406738 ;  /* 0x3e93bf990d147423 */ /* 0x040fe4000001000f */
[C---:B------:R-:W-:Y:S02]  /*2d320*/  IMAD R15, R26.reuse, 0x4, R16 ;  /* 0x000000041a0f7824 */ /* 0x040fe400078e0210 */
[----:B------:R-:W-:Y:S01]  /*2d330*/  FFMA.FTZ R20, R13, R20, -0.36067417263984680176 ;  /* 0xbeb8aa490d147423 */ /* 0x000fe20000010014 */
[----:B------:R0:W-:Y:S01]  /*2d340*/  STL.64 [R1+0x1800], R16 ;  /* 0x0018001001007387 */ /* 0x0001e20000100a00 */
[----:B------:R-:W-:Y:S02]  /*2d350*/  F2FP.BF16.F32.PACK_AB R7, R19, R12 ;  /* 0x0000000c1307723e */ /* 0x000fe400000010ff */
[----:B------:R-:W-:Y:S01]  /*2d360*/  FFMA.FTZ R20, R13, R20, 0.48089820146560668945 ;  /* 0x3ef6384a0d147423 */ /* 0x000fe20000010014 */
[----:B------:R-:W-:-:S03]  /*2d370*/  LEA R19, R26, R15, 0x2 ;  /* 0x0000000f1a137211 */ /* 0x000fc600078e10ff */
[C---:B------:R-:W-:Y:S01]  /*2d380*/  FFMA.FTZ R20, R13.reuse, R20, -0.72134751081466674805 ;  /* 0xbf38aa3b0d147423 */ /* 0x040fe20000010014 */
[----:B0-----:R-:W2:Y:S04]  /*2d390*/  LDL.LU R17, [R1+0x9c] ;  /* 0x00009c0001117983 */ /* 0x001ea80000300800 */
[----:B------:R0:W-:Y:S04]  /*2d3a0*/  STS.128 [R0+UR6+0x180], R4 ;  /* 0x0001800400007988 */ /* 0x0001e80008000c06 */
[----:B------:R-:W-:Y:S04]  /*2d3b0*/  STL.64 [R1+0x1808], R14 ;  /* 0x0018080e01007387 */ /* 0x000fe80000100a00 */
[----:B------:R1:W-:Y:S01]  /*2d3c0*/  STL.64 [R1+0x1810], R18 ;  /* 0x0018101201007387 */ /* 0x0003e20000100a00 */
[----:B0-----:R-:W-:Y:S01]  /*2d3d0*/  FMUL R5, R13, R20 ;  /* 0x000000140d057220 */ /* 0x001fe20000400000 */
[----:B------:R-:W-:-:S02]  /*2d3e0*/  LEA R20, R26, R19, 0x2 ;  /* 0x000000131a147211 */ /* 0x000fc400078e10ff */
[----:B-1----:R-:W4:Y:S04]  /*2d3f0*/  LDL R19, [R1+0x21c] ;  /* 0x00021c0001137983 */ /* 0x002f280000100800 */
[----:B------:R-:W3:Y:S04]  /*2d400*/  LDL.LU R12, [R1+0x15c] ;  /* 0x00015c00010c7983 */ /* 0x000ee80000300800 */
[----:B------:R-:W5:Y:S04]  /*2d410*/  LDL.LU R14, [R1+0x158] ;  /* 0x00015800010e7983 */ /* 0x000f680000300800 */
[----:B------:R-:W3:Y:S04]  /*2d420*/  LDL.LU R18, [R1+0x44] ;  /* 0x0000440001127983 */ /* 0x000ee80000300800 */
[----:B------:R-:W3:Y:S01]  /*2d430*/  LDL R16, [R1+0x6c] ;  /* 0x00006c0001107983 */ /* 0x000ee20000100800 */
[----:B------:R-:W-:-:S02]  /*2d440*/  F2FP.BF16.F32.PACK_AB R10, R29, R28 ;  /* 0x0000001c1d0a723e */ /* 0x000fc400000010ff */
[----:B------:R-:W-:-:S05]  /*2d450*/  F2FP.BF16.F32.PACK_AB R11, R25, R27 ;  /* 0x0000001b190b723e */ /* 0x000fca00000010ff */
[----:B------:R0:W-:Y:S01]  /*2d460*/  STS.128 [R0+UR6+0x380], R8 ;  /* 0x0003800800007988 */ /* 0x0001e20008000c06 */
[----:B------:R-:W-:Y:S01]  /*2d470*/  FMUL R5, R13, R5 ;  /* 0x000000050d057220 */ /* 0x000fe20000400000 */
[----:B0-----:R-:W-:-:S05]  /*2d480*/  IMAD R11, R26, 0x4, R20 ;  /* 0x000000041a0b7824 */ /* 0x001fca00078e0214 */
[----:B------:R-:W-:-:S04]  /*2d490*/  LEA R10, R26, R11, 0x2 ;  /* 0x0000000b1a0a7211 */ /* 0x000fc800078e10ff */
[----:B------:R-:W-:Y:S01]  /*2d4a0*/  LEA R9, R26, R10, 0x2 ;  /* 0x0000000a1a097211 */ /* 0x000fe200078e10ff */
[----:B------:R-:W-:-:S03]  /*2d4b0*/  FFMA.FTZ R13, R13, 1.4426950216293334961, R5 ;  /* 0x3fb8aa3b0d0d7823 */ /* 0x000fc60000010005 */
[----:B------:R-:W-:-:S04]  /*2d4c0*/  LEA R8, R26, R9, 0x2 ;  /* 0x000000091a087211 */ /* 0x000fc800078e10ff */
[----:B------:R-:W-:Y:S02]  /*2d4d0*/  LEA R5, R26, R8, 0x2 ;  /* 0x000000081a057211 */ /* 0x000fe400078e10ff */
[C---:B------:R-:W-:Y:S01]  /*2d4e0*/  ISETP.GE.U32.AND P1, PT, R24.reuse, 0x7f800000, PT ;  /* 0x7f8000001800780c */ /* 0x040fe20003f26070 */
[----:B------:R0:W-:Y:S01]  /*2d4f0*/  STL.64 [R1+0x1818], R10 ;  /* 0x0018180a01007387 */ /* 0x0001e20000100a00 */
[----:B------:R-:W-:Y:S01]  /*2d500*/  FSETP.NEU.AND P3, PT, R24, RZ, PT ;  /* 0x000000ff1800720b */ /* 0x000fe20003f6d000 */
[----:B------:R-:W-:Y:S01]  /*2d510*/  BAR.SYNC.DEFER_BLOCKING 0x0 ;  /* 0x0000000000007b1d */ /* 0x000fe20000010000 */
[----:B--2---:R-:W-:Y:S02]  /*2d520*/  IADD3 R4, PT, PT, R17, -R23, RZ ;  /* 0x8000001711047210 */ /* 0x004fe40007ffe0ff */
[----:B------:R-:W-:-:S04]  /*2d530*/  IADD3 R23, PT, PT, R2, -0x3f3504f3, RZ ;  /* 0xc0cafb0d02177810 */ /* 0x000fc80007ffe0ff */
[----:B------:R-:W-:-:S04]  /*2d540*/  LOP3.LUT R23, R23, 0xff800000, RZ, 0xc0, !PT ;  /* 0xff80000017177812 */ /* 0x000fc800078ec0ff */
[----:B------:R-:W-:Y:S01]  /*2d550*/  IADD3 R7, PT, PT, R2, -R23, RZ ;  /* 0x8000001702077210 */ /* 0x000fe20007ffe0ff */
[----:B------:R-:W-:-:S04]  /*2d560*/  FADD R0, R4, -1 ;  /* 0xbf80000004007421 */ /* 0x000fc80000000000 */
[----:B------:R-:W-:Y:S01]  /*2d570*/  FADD R7, R7, -1 ;  /* 0xbf80000007077421 */ /* 0x000fe20000000000 */
[-C--:B------:R-:W-:Y:S01]  /*2d580*/  FFMA.FTZ R23, R0, R22.reuse, -0.16845393180847167969 ;  /* 0xbe2c7f3000177423 */ /* 0x080fe20000010016 */
[----:B----4-:R-:W-:Y:S02]  /*2d590*/  IADD3 R6, PT, PT, R19, -R21, RZ ;  /* 0x8000001513067210 */ /* 0x010fe40007ffe0ff */
[----:B------:R-:W-:-:S03]  /*2d5a0*/  FFMA.FTZ R21, R7, R22, -0.16845393180847167969 ;  /* 0xbe2c7f3007157423 */ /* 0x000fc60000010016 */
[----:B------:R-:W-:-:S04]  /*2d5b0*/  FADD R6, R6, -1 ;  /* 0xbf80000006067421 */ /* 0x000fc80000000000 */
[----:B------:R-:W-:-:S04]  /*2d5c0*/  FFMA.FTZ R22, R6, R22, -0.16845393180847167969 ;  /* 0xbe2c7f3006167423 */ /* 0x000fc80000010016 */
[----:B------:R-:W-:-:S04]  /*2d5d0*/  FFMA.FTZ R22, R6, R22, 0.1716887056827545166 ;  /* 0x3e2fcf2a06167423 */ /* 0x000fc80000010016 */
[----:B------:R-:W-:-:S04]  /*2d5e0*/  FFMA.FTZ R22, R6, R22, -0.17900948226451873779 ;  /* 0xbe374e4306167423 */ /* 0x000fc80000010016 */
[----:B------:R-:W-:Y:S01]  /*2d5f0*/  FFMA.FTZ R22, R6, R22, 0.20512372255325317383 ;  /* 0x3e520bf406167423 */ /* 0x000fe20000010016 */
[----:B------:R-:W-:-:S03]  /*2d600*/  FFMA.FTZ R23, R0, R23, 0.1716887056827545166 ;  /* 0x3e2fcf2a00177423 */ /* 0x000fc60000010017 */
[----:B------:R-:W-:Y:S01]  /*2d610*/  FFMA.FTZ R22, R6, R22, -0.24046532809734344482 ;  /* 0xbe763c8b06167423 */ /* 0x000fe20000010016 */
[----:B------:R-:W-:-:S03]  /*2d620*/  FFMA.FTZ R23, R0, R23, -0.17900948226451873779 ;  /* 0xbe374e4300177423 */ /* 0x000fc60000010017 */
[----:B------:R-:W-:Y:S01]  /*2d630*/  FFMA.FTZ R22, R6, R22, 0.28857114911079406738 ;  /* 0x3e93bf9906167423 */ /* 0x000fe20000010016 */
[----:B------:R-:W-:-:S03]  /*2d640*/  IMAD R4, R26, 0x4, R5 ;  /* 0x000000041a047824 */ /* 0x000fc600078e0205 */
[----:B------:R-:W-:Y:S01]  /*2d650*/  FFMA.FTZ R22, R6, R22, -0.36067417263984680176 ;  /* 0xbeb8aa4906167423 */ /* 0x000fe20000010016 */
[----:B------:R-:W-:Y:S01]  /*2d660*/  FFMA.FTZ R23, R0, R23, 0.20512372255325317383 ;  /* 0x3e520bf400177423 */ /* 0x000fe20000010017 */
[----:B------:R-:W-:Y:S02]  /*2d670*/  LEA R25, R26, R4, 0x2 ;  /* 0x000000041a197211 */ /* 0x000fe400078e10ff */
[----:B------:R-:W-:Y:S01]  /*2d680*/  FFMA.FTZ R22, R6, R22, 0.48089820146560668945 ;  /* 0x3ef6384a06167423 */ /* 0x000fe20000010016 */
[----:B------:R-:W-:Y:S01]  /*2d690*/  FFMA.FTZ R23, R0, R23, -0.24046532809734344482 ;  /* 0xbe763c8b00177423 */ /* 0x000fe20000010017 */
[----:B------:R-:W-:Y:S02]  /*2d6a0*/  LEA R27, R26, R25, 0x2 ;  /* 0x000000191a1b7211 */ /* 0x000fe400078e10ff */
[----:B------:R-:W-:Y:S01]  /*2d6b0*/  FFMA.FTZ R22, R6, R22, -0.72134751081466674805 ;  /* 0xbf38aa3b06167423 */ /* 0x000fe20000010016 */
[----:B------:R-:W-:Y:S01]  /*2d6c0*/  FFMA.FTZ R23, R0, R23, 0.28857114911079406738 ;  /* 0x3e93bf9900177423 */ /* 0x000fe20000010017 */
[----:B------:R-:W-:-:S02]  /*2d6d0*/  LEA R28, R26, R27, 0x2 ;  /* 0x0000001b1a1c7211 */ /* 0x000fc400078e10ff */
[----:B------:R-:W-:Y:S01]  /*2d6e0*/  FMUL R22, R6, R22 ;  /* 0x0000001606167220 */ /* 0x000fe20000400000 */
[----:B------:R-:W-:Y:S01]  /*2d6f0*/  FFMA.FTZ R23, R0, R23, -0.36067417263984680176 ;  /* 0xbeb8aa4900177423 */ /* 0x000fe20000010017 */
[----:B------:R-:W-:Y:S02]  /*2d700*/  LEA R29, R26, R28, 0x2 ;  /* 0x0000001c1a1d7211 */ /* 0x000fe400078e10ff */
[----:B------:R-:W-:Y:S01]  /*2d710*/  FMUL R22, R6, R22 ;  /* 0x0000001606167220 */ /* 0x000fe20000400000 */
[----:B------:R-:W-:Y:S01]  /*2d720*/  FFMA.FTZ R23, R0, R23, 0.48089820146560668945 ;  /* 0x3ef6384a00177423 */ /* 0x000fe20000010017 */
[----:B------:R-:W-:Y:S02]  /*2d730*/  LEA R3, R26, R29, 0x2 ;  /* 0x0000001d1a037211 */ /* 0x000fe400078e10ff */
[----:B------:R-:W-:Y:S01]  /*2d740*/  FFMA.FTZ R22, R6, 1.4426950216293334961, R22 ;  /* 0x3fb8aa3b06167823 */ /* 0x000fe20000010016 */
[----:B------:R-:W-:-:S03]  /*2d750*/  FFMA.FTZ R23, R0, R23, -0.72134751081466674805 ;  /* 0xbf38aa3b00177423 */ /* 0x000fc60000010017 */
[----:B---3--:R-:W-:Y:S01]  /*2d760*/  FADD R16, R16, R22 ;  /* 0x0000001610107221 */ /* 0x008fe20000000000 */
[----:B------:R-:W-:Y:S01]  /*2d770*/  FMUL R23, R0, R23 ;  /* 0x0000001700177220 */ /* 0x000fe20000400000 */
[----:B------:R-:W1:Y:S01]  /*2d780*/  LDC R22, c[0x0][0x3e8] ;  /* 0x0000fa00ff167b82 */ /* 0x000e620000000800 */
[----:B------:R-:W-:Y:S02]  /*2d790*/  IMAD R3, R26, 0x4, R3 ;  /* 0x000000041a037824 */ /* 0x000fe400078e0203 */
[----:B------:R-:W-:-:S03]  /*2d7a0*/  FMUL R23, R0, R23 ;  /* 0x0000001700177220 */ /* 0x000fc60000400000 */
[----:B------:R-:W-:Y:S01]  /*2d7b0*/  LEA R3, R26, R3, 0x2 ;  /* 0x000000031a037211 */ /* 0x000fe200078e10ff */
[----:B------:R-:W-:Y:S01]  /*2d7c0*/  FFMA.FTZ R23, R0, 1.4426950216293334961, R23 ;  /* 0x3fb8aa3b00177823 */ /* 0x000fe20000010017 */
[----:B------:R-:W-:Y:S02]  /*2d7d0*/  ISETP.GE.U32.AND P6, PT, R17, 0x7f800000, PT ;  /* 0x7f8000001100780c */ /* 0x000fe40003fc6070 */
[----:B------:R-:W-:Y:S01]  /*2d7e0*/  LEA R0, R26, R3, 0x2 ;  /* 0x000000031a007211 */ /* 0x000fe200078e10ff */
[----:B------:R-:W-:-:S03]  /*2d7f0*/  FADD R3, R12, R13 ;  /* 0x0000000d0c037221 */ /* 0x000fc60000000000 */
[C---:B------:R-:W-:Y:S02]  /*2d800*/  LEA R12, R26.reuse, R0, 0x2 ;  /* 0x000000001a0c7211 */ /* 0x040fe400078e10ff */
[----:B------:R-:W-:Y:S02]  /*2d810*/  @P1 MOV R0, 0x7f800000 ;  /* 0x7f80000000001802 */ /* 0x000fe40000000f00 */
[----:B0-----:R-:W-:Y:S01]  /*2d820*/  LEA R10, R26, R12, 0x2 ;  /* 0x0000000c1a0a7211 */ /* 0x001fe200078e10ff */
[----:B-----5:R-:W-:Y:S02]  /*2d830*/  FADD R14, R14, R23 ;  /* 0x000000170e0e7221 */ /* 0x020fe40000000000 */
[----:B------:R-:W2:Y:S01]  /*2d840*/  LDL.LU R23, [R1+0x220] ;  /* 0x0002200001177983 */ /* 0x000ea20000300800 */
[----:B------:R-:W-:Y:S01]  /*2d850*/  @P1 FFMA.FTZ R3, R24, R0, +INF ;  /* 0x7f80000018031423 */ /* 0x000fe20000010000 */
[----:B------:R-:W-:Y:S02]  /*2d860*/  @P6 MOV R13, 0x7f800000 ;  /* 0x7f800000000d6802 */ /* 0x000fe40000000f00 */
[----:B------:R1:W-:Y:S01]  /*2d870*/  STL [R1+0x2c], R10 ;  /* 0x00002c0a01007387 */ /* 0x0003e20000100800 */
[----:B------:R-:W-:-:S03]  /*2d880*/  MOV R24, R12 ;  /* 0x0000000c00187202 */ /* 0x000fc60000000f00 */
[----:B------:R0:W-:Y:S01]  /*2d890*/  STL [R1+0x234], R3 ;  /* 0x0002340301007387 */ /* 0x0001e20000100800 */
[----:B-1----:R-:W-:Y:S02]  /*2d8a0*/  IMAD R10, R22, 0x4, R10 ;  /* 0x00000004160a7824 */ /* 0x002fe400078e020a */
[----:B------:R-:W-:Y:S01]  /*2d8b0*/  @P6 FFMA.FTZ R14, R17, R13, +INF ;  /* 0x7f800000110e6423 */ /* 0x000fe2000001000d */
[----:B0-----:R-:W3:Y:S04]  /*2d8c0*/  LDL.LU R3, [R1+0x1828] ;  /* 0x0018280001037983 */ /* 0x001ee80000300800 */
[----:B------:R0:W-:Y:S04]  /*2d8d0*/  STL [R1+0x44], R10 ;  /* 0x0000440a01007387 */ /* 0x0001e80000100800 */
[----:B------:R-:W4:Y:S04]  /*2d8e0*/  LDL.LU R12, [R1+0x1824] ;  /* 0x00182400010c7983 */ /* 0x000f280000300800 */
[----:B------:R-:W5:Y:S01]  /*2d8f0*/  LDL R13, [R1+0x1560] ;  /* 0x00156000010d7983 */ /* 0x000f620000100800 */
[----:B------:R-:W-:-:S04]  /*2d900*/  FFMA.FTZ R21, R7, R21, 0.1716887056827545166 ;  /* 0x3e2fcf2a07157423 */ /* 0x000fc80000010015 */
[----:B------:R-:W-:-:S04]  /*2d910*/  FFMA.FTZ R21, R7, R21, -0.17900948226451873779 ;  /* 0xbe374e4307157423 */ /* 0x000fc80000010015 */
[----:B------:R-:W-:-:S04]  /*2d920*/  FFMA.FTZ R21, R7, R21, 0.20512372255325317383 ;  /* 0x3e520bf407157423 */ /* 0x000fc80000010015 */
[----:B------:R-:W-:-:S04]  /*2d930*/  FFMA.FTZ R21, R7, R21, -0.24046532809734344482 ;  /* 0xbe763c8b07157423 */ /* 0x000fc80000010015 */
[----:B------:R-:W-:-:S04]  /*2d940*/  FFMA.FTZ R21, R7, R21, 0.28857114911079406738 ;  /* 0x3e93bf9907157423 */ /* 0x000fc80000010015 */
[----:B------:R-:W-:-:S04]  /*2d950*/  FFMA.FTZ R21, R7, R21, -0.36067417263984680176 ;  /* 0xbeb8aa4907157423 */ /* 0x000fc80000010015 */
[----:B------:R-:W-:Y:S01]  /*2d960*/  FFMA.FTZ R21, R7, R21, 0.48089820146560668945 ;  /* 0x3ef6384a07157423 */ /* 0x000fe20000010015 */
[----:B------:R-:W-:-:S03]  /*2d970*/  ISETP.GE.U32.AND P4, PT, R2, 0x7f800000, PT ;  /* 0x7f8000000200780c */ /* 0x000fc60003f86070 */
[----:B------:R-:W-:Y:S01]  /*2d980*/  FFMA.FTZ R21, R7, R21, -0.72134751081466674805 ;  /* 0xbf38aa3b07157423 */ /* 0x000fe20000010015 */
[----:B------:R-:W-:-:S03]  /*2d990*/  ISETP.GE.U32.AND P5, PT, R19, 0x7f800000, PT ;  /* 0x7f8000001300780c */ /* 0x000fc60003fa6070 */
[----:B------:R-:W-:-:S04]  /*2d9a0*/  FMUL R21, R7, R21 ;  /* 0x0000001507157220 */ /* 0x000fc80000400000 */
[C---:B------:R-:W-:Y:S02]  /*2d9b0*/  FMUL R21, R7.reuse, R21 ;  /* 0x0000001507157220 */ /* 0x040fe40000400000 */
[----:B------:R-:W-:Y:S02]  /*2d9c0*/  @P4 MOV R0, 0x7f800000 ;  /* 0x7f80000000004802 */ /* 0x000fe40000000f00 */
[----:B------:R-:W-:Y:S02]  /*2d9d0*/  FFMA.FTZ R21, R7, 1.4426950216293334961, R21 ;  /* 0x3fb8aa3b07157823 */ /* 0x000fe40000010015 */
[----:B------:R-:W1:Y:S02]  /*2d9e0*/  LDC.64 R6, c[0x0][0x398] ;  /* 0x0000e600ff067b82 */ /* 0x000e640000000a00 */
[----:B------:R-:W-:Y:S01]  /*2d9f0*/  FADD R18, R18, R21 ;  /* 0x0000001512127221 */ /* 0x000fe20000000000 */
[----:B------:R-:W-:Y:S01]  /*2da00*/  @P4 FFMA.FTZ R18, R2, R0, +INF ;  /* 0x7f80000002124423 */ /* 0x000fe20000010000 */
[----:B------:R-:W-:-:S02]  /*2da10*/  @P5 MOV R0, 0x7f800000 ;  /* 0x7f80000000005802 */ /* 0x000fc40000000f00 */
[C---:B0-----:R-:W-:Y:S02]  /*2da20*/  LEA R10, R22.reuse, R10, 0x2 ;  /* 0x0000000a160a7211 */ /* 0x041fe400078e10ff */
[----:B------:R-:W-:Y:S01]  /*2da30*/  FSETP.NEU.AND P2, PT, R17, RZ, PT ;  /* 0x000000ff1100720b */ /* 0x000fe20003f4d000 */
[----:B------:R-:W-:Y:S01]  /*2da40*/  @P5 FFMA.FTZ R16, R19, R0, +INF ;  /* 0x7f80000013105423 */ /* 0x000fe20000010000 */
[----:B------:R-:W-:Y:S01]  /*2da50*/  LEA R17, R22, R10, 0x2 ;  /* 0x0000000a16117211 */ /* 0x000fe200078e10ff */
[----:B------:R-:W0:Y:S01]  /*2da60*/  S2R R19, SR_TID.X ;  /* 0x0000000000137919 */ /* 0x000e220000002100 */
[----:B------:R-:W-:Y:S01]  /*2da70*/  UIMAD UR4, UR7, UR4, URZ ;  /* 0x00000004070472a4 */ /* 0x000fe2000f8e02ff */
[----:B------:R0:W-:Y:S03]  /*2da80*/  STL [R1+0x3c], R10 ;  /* 0x00003c0a01007387 */ /* 0x0001e60000100800 */
[----:B------:R-:W-:Y:S01]  /*2da90*/  USHF.L.U32 UR8, UR4, 0x1, URZ ;  /* 0x0000000104087899 */ /* 0x000fe200080006ff */
[----:B------:R0:W-:Y:S01]  /*2daa0*/  STL [R1+0x230], R14 ;  /* 0x0002300e01007387 */ /* 0x0001e20000100800 */
[----:B------:R-:W-:-:S03]  /*2dab0*/  FSETP.NEU.AND P1, PT, R2, RZ, PT ;  /* 0x000000ff0200720b */ /* 0x000fc60003f2d000 */
[----:B0-----:R-:W2:Y:S04]  /*2dac0*/  LDL R10, [R1+0x160] ;  /* 0x00016000010a7983 */ /* 0x001ea80000100800 */
[----:B------:R-:W2:Y:S04]  /*2dad0*/  LDL R14, [R1+0x154] ;  /* 0x00015400010e7983 */ /* 0x000ea80000100800 */
[----:B------:R0:W-:Y:S04]  /*2dae0*/  STL [R1+0x34], R17 ;  /* 0x0000341101007387 */ /* 0x0001e80000100800 */
[----:B------:R0:W-:Y:S02]  /*2daf0*/  STL [R1+0x22c], R18 ;  /* 0x00022c1201007387 */ /* 0x0001e40000100800 */
[----:B0-----:R-:W-:-:S02]  /*2db00*/  IMAD R17, R22, 0x4, R17 ;  /* 0x0000000416117824 */ /* 0x001fc400078e0211 */
[----:B------:R0:W-:Y:S03]  /*2db10*/  STL [R1+0x228], R16 ;  /* 0x0002281001007387 */ /* 0x0001e60000100800 */
[----:B------:R-:W-:-:S04]  /*2db20*/  LEA R18, R22, R17, 0x2 ;  /* 0x0000001116127211 */ /* 0x000fc800078e10ff */
[----:B0-----:R-:W-:-:S05]  /*2db30*/  LEA R16, R22, R18, 0x2 ;  /* 0x0000001216107211 */ /* 0x001fca00078e10ff */
[----:B------:R0:W-:Y:S02]  /*2db40*/  STL [R1+0x210], R16 ;  /* 0x0002101001007387 */ /* 0x0001e40000100800 */
[----:B0-----:R-:W-:-:S05]  /*2db50*/  LEA R16, R22, R16, 0x2 ;  /* 0x0000001016107211 */ /* 0x001fca00078e10ff */
[----:B------:R0:W-:Y:S01]  /*2db60*/  STL [R1+0x224], R16 ;  /* 0x0002241001007387 */ /* 0x0001e20000100800 */
[----:B-----5:R-:W-:Y:S01]  /*2db70*/  IMAD R13, R13, UR5, RZ ;  /* 0x000000050d0d7c24 */ /* 0x020fe2000f8e02ff */
[----:B------:R-:W-:-:S04]  /*2db80*/  UIMAD.WIDE UR4, UR4, 0x2, URZ ;  /* 0x00000002040478a5 */ /* 0x000fc8000f8e02ff */
[C---:B------:R-:W-:Y:S01]  /*2db90*/  SHF.L.U32 R2, R13.reuse, 0x1, RZ ;  /* 0x000000010d027819 */ /* 0x040fe200000006ff */
[----:B------:R-:W-:-:S03]  /*2dba0*/  IMAD.HI R13, R13, 0x2, RZ ;  /* 0x000000020d0d7827 */ /* 0x000fc600078e02ff */
[----:B-1----:R-:W-:-:S03]  /*2dbb0*/  IADD3 R2, P4, P6, R2, UR8, R6 ;  /* 0x0000000802027c10 */ /* 0x002fc6000fe9e006 */
[----:B------:R-:W1:Y:S01]  /*2dbc0*/  LDCU UR4, c[0x0][0x3ec] ;  /* 0x00007d80ff0477ac */ /* 0x000e620008000800 */
[----:B------:R-:W-:Y:S01]  /*2dbd0*/  IADD3.X R0, PT, PT, R13, UR5, R7, P4, P6 ;  /* 0x000000050d007c10 */ /* 0x000fe2000a7ec407 */
[----:B------:R-:W-:Y:S02]  /*2dbe0*/  IMAD.MOV.U32 R13, RZ, RZ, R18 ;  /* 0x000000ffff0d7224 */ /* 0x000fe400078e0012 */
[----:B------:R-:W5:Y:S01]  /*2dbf0*/  LDC R18, c[0x0][0x3e8] ;  /* 0x0000fa00ff127b82 */ /* 0x000f620000000800 */
[----:B------:R-:W-:Y:S02]  /*2dc00*/  MOV R7, R17 ;  /* 0x0000001100077202 */ /* 0x000fe40000000f00 */
[--C-:B------:R-:W-:Y:S02]  /*2dc10*/  SHF.R.U32.HI R17, RZ, 0x5, R19.reuse ;  /* 0x00000005ff117819 */ /* 0x100fe40000011613 */
[----:B------:R-:W-:Y:S02]  /*2dc20*/  SHF.R.U32.HI R19, RZ, 0x5, R19 ;  /* 0x00000005ff137819 */ /* 0x000fe40000011613 */
[----:B------:R-:W-:-:S02]  /*2dc30*/  SGXT.U32 R17, R17, 0x2 ;  /* 0x000000021111781a */ /* 0x000fc40000000000 */
[----:B------:R-:W-:-:S03]  /*2dc40*/  SGXT.U32 R19, R19, 0x2 ;  /* 0x000000021313781a */ /* 0x000fc60000000000 */
[-C--:B-----5:R-:W-:Y:S02]  /*2dc50*/  IMAD R17, R17, R18.reuse, RZ ;  /* 0x0000001211117224 */ /* 0x0a0fe400078e02ff */
[----:B------:R-:W-:-:S03]  /*2dc60*/  IMAD R19, R19, R18, RZ ;  /* 0x0000001213137224 */ /* 0x000fc600078e02ff */
[----:B------:R-:W-:Y:S02]  /*2dc70*/  LEA R17, R18, R17, 0x2 ;  /* 0x0000001112117211 */ /* 0x000fe400078e10ff */
[-C--:B------:R-:W-:Y:S02]  /*2dc80*/  LEA R18, P4, R19, R2.reuse, 0x1 ;  /* 0x0000000213127211 */ /* 0x080fe400078808ff */
[----:B------:R-:W5:Y:S01]  /*2dc90*/  S2R R19, SR_TID.X ;  /* 0x0000000000137919 */ /* 0x000f620000002100 */
[----:B0-----:R-:W-:Y:S02]  /*2dca0*/  LEA R16, P6, R17, R2, 0x1 ;  /* 0x0000000211107211 */ /* 0x001fe400078c08ff */
[--C-:B-----5:R-:W-:Y:S02]  /*2dcb0*/  SHF.R.U32.HI R17, RZ, 0x5, R19.reuse ;  /* 0x00000005ff117819 */ /* 0x120fe40000011613 */
[----:B------:R-:W-:Y:S02]  /*2dcc0*/  SHF.R.U32.HI R19, RZ, 0x5, R19 ;  /* 0x00000005ff137819 */ /* 0x000fe40000011613 */
[----:B------:R-:W-:-:S02]  /*2dcd0*/  SGXT.U32 R17, R17, 0x2 ;  /* 0x000000021111781a */ /* 0x000fc40000000000 */
[----:B------:R-:W-:-:S03]  /*2dce0*/  SGXT.U32 R19, R19, 0x2 ;  /* 0x000000021313781a */ /* 0x000fc60000000000 */
[-C--:B------:R-:W-:Y:S02]  /*2dcf0*/  IMAD R17, R17, R26.reuse, RZ ;  /* 0x0000001a11117224 */ /* 0x080fe400078e02ff */
[----:B------:R-:W-:-:S03]  /*2dd00*/  IMAD R19, R19, R26, RZ ;  /* 0x0000001a13137224 */ /* 0x000fc600078e02ff */
[----:B------:R-:W-:Y:S02]  /*2dd10*/  LEA R17, R26, R17, 0x2 ;  /* 0x000000111a117211 */ /* 0x000fe400078e10ff */
[----:B------:R-:W5:Y:S01]  /*2dd20*/  LDL.LU R26, [R1+0x1820] ;  /* 0x00182000011a7983 */ /* 0x000f620000300800 */
[----:B--2---:R-:W-:Y:S02]  /*2dd30*/  LEA R10, P5, R10, R2, 0x1 ;  /* 0x000000020a0a7211 */ /* 0x004fe400078a08ff */
[----:B------:R-:W-:Y:S02]  /*2dd40*/  LEA.HI.X.SX32 R19, R19, R0, 0x1, P4 ;  /* 0x0000000013137211 */ /* 0x000fe400020f0eff */
[----:B------:R-:W-:Y:S01]  /*2dd50*/  LEA R14, P4, R14, R2, 0x1 ;  /* 0x000000020e0e7211 */ /* 0x000fe200078808ff */
[----:B------:R0:W-:Y:S01]  /*2dd60*/  STL [R1+0x1f8], R10 ;  /* 0x0001f80a01007387 */ /* 0x0001e20000100800 */
[----:B------:R-:W-:-:S03]  /*2dd70*/  LEA.HI.X.SX32 R17, R17, R0, 0x1, P6 ;  /* 0x0000000011117211 */ /* 0x000fc600030f0eff */
[----:B0-----:R-:W2:Y:S04]  /*2dd80*/  LDL.LU.64 R10, [R1+0x1818] ;  /* 0x00181800010a7983 */ /* 0x001ea80000300a00 */
[----:B------:R0:W-:Y:S04]  /*2dd90*/  STL.64 [R1+0x208], R18 ;  /* 0x0002081201007387 */ /* 0x0001e80000100a00 */
[----:B0-----:R-:W2:Y:S04]  /*2dda0*/  LDL.LU.64 R18, [R1+0x1810] ;  /* 0x0018100001127983 */ /* 0x001ea80000300a00 */
[----:B------:R0:W-:Y:S04]  /*2ddb0*/  STL [R1+0x1f0], R14 ;  /* 0x0001f00e01007387 */ /* 0x0001e80000100800 */
[----:B0-----:R-:W2:Y:S04]  /*2ddc0*/  LDL.LU.64 R14, [R1+0x1808] ;  /* 0x00180800010e7983 */ /* 0x001ea80000300a00 */
[----:B------:R0:W-:Y:S04]  /*2ddd0*/  STL.64 [R1+0x200], R16 ;  /* 0x0002001001007387 */ /* 0x0001e80000100a00 */
[----:B0-----:R-:W2:Y:S04]  /*2dde0*/  LDL.LU.64 R16, [R1+0x1800] ;  /* 0x0018000001107983 */ /* 0x001ea80000300a00 */
[----:B-----5:R0:W-:Y:S04]  /*2ddf0*/  STL.64 [R1+0x17f8], R26 ;  /* 0x0017f81a01007387 */ /* 0x0201e80000100a00 */
[----:B0-----:R0:W5:Y:S01]  /*2de00*/  LDL.64 R26, [R1+0x1f0] ;  /* 0x0001f000011a7983 */ /* 0x0011620000100a00 */
[----:B------:R-:W-:-:S02]  /*2de10*/  MOV R6, R24 ;  /* 0x0000001800067202 */ /* 0x000fc40000000f00 */
[----:B------:R-:W-:Y:S01]  /*2de20*/  LOP3.LUT R24, R23, 0x40, RZ, 0x3c, !PT ;  /* 0x0000004017187812 */ /* 0x000fe200078e3cff */
[----:B-----5:R-:W5:Y:S04]  /*2de30*/  LDL.LU R27, [R1+0x154] ;  /* 0x00015400011b7983 */ /* 0x020f680000300800 */
[----:B------:R0:W-:Y:S04]  /*2de40*/  STL.64 [R1+0x17f0], R8 ;  /* 0x0017f00801007387 */ /* 0x0001e80000100a00 */
[----:B0-----:R-:W3:Y:S04]  /*2de50*/  LDL R8, [R1+0x130] ;  /* 0x0001300001087983 */ /* 0x001ee80000100800 */
[----:B--2---:R0:W-:Y:S04]  /*2de60*/  STL.64 [R1+0x17e8], R14 ;  /* 0x0017e80e01007387 */ /* 0x0041e80000100a00 */
[----:B0-----:R-:W2:Y:S04]  /*2de70*/  LDL R15, [R1+0x168] ;  /* 0x00016800010f7983 */ /* 0x001ea80000100800 */
[----:B------:R0:W-:Y:S04]  /*2de80*/  STL.64 [R1+0x17e0], R18 ;  /* 0x0017e01201007387 */ /* 0x0001e80000100a00 */
[----:B0-----:R-:W3:Y:S04]  /*2de90*/  LDL R18, [R1+0x128] ;  /* 0x0001280001127983 */ /* 0x001ee80000100800 */
[----:B------:R0:W-:Y:S04]  /*2dea0*/  STL [R1+0x17d8], R5 ;  /* 0x0017d80501007387 */ /* 0x0001e80000100800 */
[----:B0-----:R-:W3:Y:S04]  /*2deb0*/  LDL.LU R5, [R1+0x138] ;  /* 0x0001380001057983 */ /* 0x001ee80000300800 */
[----:B------:R0:W-:Y:S04]  /*2dec0*/  STL.64 [R1+0x17d0], R24 ;  /* 0x0017d01801007387 */ /* 0x0001e80000100a00 */
[----:B0-----:R0:W3:Y:S01]  /*2ded0*/  LDL.64 R24, [R1+0x1f8] ;  /* 0x0001f80001187983 */ /* 0x0010e20000100a00 */
[----:B--2---:R-:W-:-:S03]  /*2dee0*/  LEA R14, P6, R15, R2, 0x1 ;  /* 0x000000020f0e7211 */ /* 0x004fc600078c08ff */
[----:B---3--:R-:W2:Y:S04]  /*2def0*/  LDL.LU R25, [R1+0x160] ;  /* 0x0001600001197983 */ /* 0x008ea80000300800 */
[----:B------:R-:W3:Y:S01]  /*2df00*/  LDL.LU R15, [R1+0x168] ;  /* 0x00016800010f7983 */ /* 0x000ee20000300800 */
[----:B-----5:R-:W-:Y:S02]  /*2df10*/  LEA.HI.X.SX32 R27, R27, R0, 0x1, P4 ;  /* 0x000000001b1b7211 */ /* 0x020fe400020f0eff */
[----:B------:R-:W-:Y:S02]  /*2df20*/  LEA R8, P4, R8, R2, 0x1 ;  /* 0x0000000208087211 */ /* 0x000fe400078808ff */
[----:B--2---:R-:W-:Y:S02]  /*2df30*/  LEA.HI.X.SX32 R25, R25, R0, 0x1, P5 ;  /* 0x0000000019197211 */ /* 0x004fe400028f0eff */
[----:B------:R-:W-:-:S02]  /*2df40*/  LEA R24, P5, R5, R2, 0x1 ;  /* 0x0000000205187211 */ /* 0x000fc400078a08ff */
[----:B---3--:R-:W-:Y:S01]  /*2df50*/  LEA.HI.X.SX32 R15, R15, R0, 0x1, P6 ;  /* 0x000000000f0f7211 */ /* 0x008fe200030f0eff */
[----:B------:R2:W-:Y:S01]  /*2df60*/  STL [R1+0x1fc], R25 ;  /* 0x0001fc1901007387 */ /* 0x0005e20000100800 */
[----:B------:R-:W-:-:S03]  /*2df70*/  LEA R18, P6, R18, R2, 0x1 ;  /* 0x0000000212127211 */ /* 0x000fc600078c08ff */
[----:B------:R3:W-:Y:S01]  /*2df80*/  STL [R1+0x1f4], R27 ;  /* 0x0001f41b01007387 */ /* 0x0007e20000100800 */
[----:B--2---:R-:W-:-:S03]  /*2df90*/  LEA.HI.X.SX32 R25, R5, R0, 0x1, P5 ;  /* 0x0000000005197211 */ /* 0x004fc600028f0eff */
[----:B---3--:R-:W2:Y:S04]  /*2dfa0*/  LDL.LU.64 R26, [R1+0x17f8] ;  /* 0x0017f800011a7983 */ /* 0x008ea80000300a00 */
[----:B------:R3:W-:Y:S04]  /*2dfb0*/  STL [R1+0x1d8], R8 ;  /* 0x0001d80801007387 */ /* 0x0007e80000100800 */
[----:B---3--:R-:W3:Y:S04]  /*2dfc0*/  LDL.LU.64 R8, [R1+0x17f0] ;  /* 0x0017f00001087983 */ /* 0x008ee80000300a00 */
[----:B------:R5:W-:Y:S04]  /*2dfd0*/  STL.64 [R1+0x1e8], R14 ;  /* 0x0001e80e01007387 */ /* 0x000be80000100a00 */
[----:B-----5:R-:W5:Y:S04]  /*2dfe0*/  LDL.LU.64 R14, [R1+0x17e8] ;  /* 0x0017e800010e7983 */ /* 0x020f680000300a00 */
[----:B------:R0:W-:Y:S04]  /*2dff0*/  STL [R1+0x1d0], R18 ;  /* 0x0001d01201007387 */ /* 0x0001e80000100800 */
[----:B0-----:R-:W2:Y:S04]  /*2e000*/  LDL.LU.64 R18, [R1+0x17e0] ;  /* 0x0017e00001127983 */ /* 0x001ea80000300a00 */
[----:B------:R-:W2:Y:S04]  /*2e010*/  LDL.LU R5, [R1+0x17d8] ;  /* 0x0017d80001057983 */ /* 0x000ea80000300800 */
[----:B------:R0:W-:Y:S04]  /*2e020*/  STL.64 [R1+0x1e0], R24 ;  /* 0x0001e01801007387 */ /* 0x0001e80000100a00 */
[----:B0-----:R-:W2:Y:S04]  /*2e030*/  LDL.LU.64 R24, [R1+0x17d0] ;  /* 0x0017d00001187983 */ /* 0x001ea80000300a00 */
[----:B------:R0:W-:Y:S04]  /*2e040*/  STL [R1+0x17c8], R28 ;  /* 0x0017c81c01007387 */ /* 0x0001e80000100800 */
[----:B0-----:R-:W2:Y:S04]  /*2e050*/  LDL.LU R28, [R1+0x120] ;  /* 0x00012000011c7983 */ /* 0x001ea80000300800 */
[----:B------:R0:W-:Y:S04]  /*2e060*/  STL [R1+0x17c4], R29 ;  /* 0x0017c41d01007387 */ /* 0x0001e80000100800 */
[----:B0-----:R-:W2:Y:S04]  /*2e070*/  LDL R29, [R1+0x11c] ;  /* 0x00011c00011d7983 */ /* 0x001ea80000100800 */
[----:B------:R0:W-:Y:S04]  /*2e080*/  STL [R1+0x17c0], R17 ;  /* 0x0017c01101007387 */ /* 0x0001e80000100800 */
[----:B0-----:R-:W2:Y:S04]  /*2e090*/  LDL.LU R17, [R1+0x118] ;  /* 0x0001180001117983 */ /* 0x001ea80000300800 */
[----:B----4-:R0:W-:Y:S04]  /*2e0a0*/  STL [R1+0x17bc], R12 ;  /* 0x0017bc0c01007387 */ /* 0x0101e80000100800 */
[----:B0-----:R-:W4:Y:S04]  /*2e0b0*/  LDL.LU R12, [R1+0x110] ;  /* 0x00011000010c7983 */ /* 0x001f280000300800 */
[----:B------:R0:W-:Y:S04]  /*2e0c0*/  STL [R1+0x17b8], R3 ;  /* 0x0017b80301007387 */ /* 0x0001e80000100800 */
[----:B0-----:R-:W2:Y:S04]  /*2e0d0*/  LDL.LU R3, [R1+0x108] ;  /* 0x0001080001037983 */ /* 0x001ea80000300800 */
[----:B------:R0:W-:Y:S04]  /*2e0e0*/  STL.64 [R1+0x17b0], R20 ;  /* 0x0017b01401007387 */ /* 0x0001e80000100a00 */
[----:B0-----:R0:W2:Y:S04]  /*2e0f0*/  LDL.64 R20, [R1+0x1d0] ;  /* 0x0001d00001147983 */ /* 0x0010a80000100a00 */
[----:B--2---:R-:W2:Y:S04]  /*2e100*/  LDL.LU R21, [R1+0x128] ;  /* 0x0001280001157983 */ /* 0x004ea80000300800 */
[----:B------:R0:W-:Y:S04]  /*2e110*/  STL.64 [R1+0x17a8], R10 ;  /* 0x0017a80a01007387 */ /* 0x0001e80000100a00 */
[----:B0-----:R-:W2:Y:S04]  /*2e120*/  LDL R10, [R1+0xf8] ;  /* 0x0000f800010a7983 */ /* 0x001ea80000100800 */
[----:B------:R0:W-:Y:S04]  /*2e130*/  STL [R1+0x17a0], R23 ;  /* 0x0017a01701007387 */ /* 0x0001e80000100800 */
[----:B0-----:R-:W2:Y:S04]  /*2e140*/  LDL R23, [R1+0xfc] ;  /* 0x0000fc0001177983 */ /* 0x001ea80000100800 */
[----:B------:R0:W-:Y:S04]  /*2e150*/  STL.64 [R1+0x1798], R26 ;  /* 0x0017981a01007387 */ /* 0x0001e80000100a00 */
[----:B0-----:R-:W2:Y:S04]  /*2e160*/  LDL R27, [R1+0x124] ;  /* 0x00012400011b7983 */ /* 0x001ea80000100800 */
[----:B---3--:R0:W-:Y:S04]  /*2e170*/  STL.64 [R1+0x1790], R8 ;  /* 0x0017900801007387 */ /* 0x0081e80000100a00 */
[----:B0-----:R-:W3:Y:S04]  /*2e180*/  LDL R8, [R1+0x100] ;  /* 0x0001000001087983 */ /* 0x001ee80000100800 */
[----:B------:R0:W-:Y:S04]  /*2e190*/  STL [R1+0x1788], R16 ;  /* 0x0017881001007387 */ /* 0x0001e80000100800 */
[----:B0-----:R-:W3:Y:S04]  /*2e1a0*/  LDL.LU R16, [R1+0x104] ;  /* 0x0001040001107983 */ /* 0x001ee80000300800 */
[----:B-----5:R0:W-:Y:S04]  /*2e1b0*/  STL.64 [R1+0x1780], R14 ;  /* 0x0017800e01007387 */ /* 0x0201e80000100a00 */
[----:B0-----:R0:W5:Y:S01]  /*2e1c0*/  LDL.64 R14, [R1+0x1d8] ;  /* 0x0001d800010e7983 */ /* 0x0011620000100a00 */
[----:B--2---:R-:W-:-:S03]  /*2e1d0*/  LEA R26, P5, R27, R2, 0x1 ;  /* 0x000000021b1a7211 */ /* 0x004fc600078a08ff */
[----:B-----5:R-:W2:Y:S04]  /*2e1e0*/  LDL.LU R15, [R1+0x130] ;  /* 0x00013000010f7983 */ /* 0x020ea80000300800 */
[----:B------:R-:W5:Y:S01]  /*2e1f0*/  LDL.LU R27, [R1+0x124] ;  /* 0x00012400011b7983 */ /* 0x000f620000300800 */
[----:B------:R-:W-:Y:S02]  /*2e200*/  LEA.HI.X.SX32 R21, R21, R0, 0x1, P6 ;  /* 0x0000000015157211 */ /* 0x000fe400030f0eff */
[----:B------:R-:W-:Y:S02]  /*2e210*/  LEA R20, P6, R29, R2, 0x1 ;  /* 0x000000021d147211 */ /* 0x000fe400078c08ff */
[----:B--2---:R-:W-:Y:S02]  /*2e220*/  LEA.HI.X.SX32 R15, R15, R0, 0x1, P4 ;  /* 0x000000000f0f7211 */ /* 0x004fe400020f0eff */
[----:B------:R-:W-:-:S02]  /*2e230*/  LEA R14, P4, R28, R2, 0x1 ;  /* 0x000000021c0e7211 */ /* 0x000fc400078808ff */
[-C--:B-----5:R-:W-:Y:S01]  /*2e240*/  LEA.HI.X.SX32 R27, R27, R0.reuse, 0x1, P5 ;  /* 0x000000001b1b7211 */ /* 0x0a0fe200028f0eff */
[----:B------:R2:W-:Y:S04]  /*2e250*/  STL [R1+0x1dc], R15 ;  /* 0x0001dc0f01007387 */ /* 0x0005e80000100800 */
[----:B------:R5:W-:Y:S04]  /*2e260*/  STL [R1+0x1d4], R21 ;  /* 0x0001d41501007387 */ /* 0x000be80000100800 */
[----:B------:R0:W-:Y:S01]  /*2e270*/  STL.64 [R1+0x1c8], R26 ;  /* 0x0001c81a01007387 */ /* 0x0001e20000100a00 */
[----:B--2---:R-:W-:-:S03]  /*2e280*/  LEA.HI.X.SX32 R15, R28, R0, 0x1, P4 ;  /* 0x000000001c0f7211 */ /* 0x004fc600020f0eff */
[----:B------:R-:W2:Y:S01]  /*2e290*/  LDL.LU R28, [R1+0x17c8] ;  /* 0x0017c800011c7983 */ /* 0x000ea20000300800 */
[----:B-----5:R-:W-:-:S03]  /*2e2a0*/  LEA.HI.X.SX32 R21, R29, R0, 0x1, P6 ;  /* 0x000000001d157211 */ /* 0x020fc600030f0eff */
[----:B------:R4:W-:Y:S01]  /*2e2b0*/  STL.64 [R1+0x1c0], R14 ;  /* 0x0001c00e01007387 */ /* 0x0009e20000100a00 */
[----:B0-----:R-:W-:-:S03]  /*2e2c0*/  LEA R26, P5, R17, R2, 0x1 ;  /* 0x00000002111a7211 */ /* 0x001fc600078a08ff */
[----:B------:R-:W2:Y:S01]  /*2e2d0*/  LDL.LU R29, [R1+0x17c4] ;  /* 0x0017c400011d7983 */ /* 0x000ea20000300800 */
[----:B------:R-:W-:-:S03]  /*2e2e0*/  LEA.HI.X.SX32 R27, R17, R0, 0x1, P5 ;  /* 0x00000000111b7211 */ /* 0x000fc600028f0eff */
[----:B------:R0:W-:Y:S01]  /*2e2f0*/  STL.64 [R1+0x1b8], R20 ;  /* 0x0001b81401007387 */ /* 0x0001e20000100a00 */
[----:B----4-:R-:W-:-:S03]  /*2e300*/  LEA R14, P4, R12, R2, 0x1 ;  /* 0x000000020c0e7211 */ /* 0x010fc600078808ff */
[----:B------:R-:W4:Y:S01]  /*2e310*/  LDL.LU R17, [R1+0x17c0] ;  /* 0x0017c00001117983 */ /* 0x000f220000300800 */
[----:B------:R-:W-:-:S03]  /*2e320*/  LEA.HI.X.SX32 R15, R12, R0, 0x1, P4 ;  /* 0x000000000c0f7211 */ /* 0x000fc600020f0eff */
[----:B------:R5:W-:Y:S01]  /*2e330*/  STL.64 [R1+0x1b0], R26 ;  /* 0x0001b01a01007387 */ /* 0x000be20000100a00 */
[----:B0-----:R-:W-:-:S03]  /*2e340*/  LEA R20, P6, R3, R2, 0x1 ;  /* 0x0000000203147211 */ /* 0x001fc600078c08ff */
[----:B------:R-:W2:Y:S01]  /*2e350*/  LDL.LU R12, [R1+0x17bc] ;  /* 0x0017bc00010c7983 */ /* 0x000ea20000300800 */
[----:B------:R-:W-:-:S03]  /*2e360*/  LEA.HI.X.SX32 R21, R3, R0, 0x1, P6 ;  /* 0x0000000003157211 */ /* 0x000fc600030f0eff */
[----:B------:R0:W-:Y:S01]  /*2e370*/  STL.64 [R1+0x1a8], R14 ;  /* 0x0001a80e01007387 */ /* 0x0001e20000100a00 */
[-C--:B------:R-:W-:Y:S02]  /*2e380*/  LEA R10, P6, R10, R2.reuse, 0x1 ;  /* 0x000000020a0a7211 */ /* 0x080fe400078c08ff */
[C---:B-----5:R-:W-:Y:S01]  /*2e390*/  LEA R26, P5, R23.reuse, R2, 0x1 ;  /* 0x00000002171a7211 */ /* 0x060fe200078a08ff */
[----:B------:R-:W5:Y:S03]  /*2e3a0*/  LDL.LU R3, [R1+0x17b8] ;  /* 0x0017b80001037983 */ /* 0x000f660000300800 */
[----:B------:R-:W-:Y:S01]  /*2e3b0*/  LEA.HI.X.SX32 R27, R23, R0, 0x1, P5 ;  /* 0x00000000171b7211 */ /* 0x000fe200028f0eff */
[----:B------:R1:W-:Y:S01]  /*2e3c0*/  STL.64 [R1+0x1a0], R20 ;  /* 0x0001a01401007387 */ /* 0x0003e20000100a00 */
[-C--:B---3--:R-:W-:Y:S02]  /*2e3d0*/  LEA R8, P5, R8, R2.reuse, 0x1 ;  /* 0x0000000208087211 */ /* 0x088fe400078a08ff */
[----:B0-----:R-:W-:-:S04]  /*2e3e0*/  LEA R14, P4, R16, R2, 0x1 ;  /* 0x00000002100e7211 */ /* 0x001fc800078808ff */
[----:B------:R-:W-:Y:S01]  /*2e3f0*/  LEA.HI.X.SX32 R15, R16, R0, 0x1, P4 ;  /* 0x00000000100f7211 */ /* 0x000fe200020f0eff */
[----:B-1----:R-:W3:Y:S04]  /*2e400*/  LDL.LU.64 R20, [R1+0x17b0] ;  /* 0x0017b00001147983 */ /* 0x002ee80000300a00 */
[----:B------:R0:W-:Y:S04]  /*2e410*/  STL [R1+0x188], R10 ;  /* 0x0001880a01007387 */ /* 0x0001e80000100800 */
[----:B0-----:R-:W2:Y:S04]  /*2e420*/  LDL.LU.64 R10, [R1+0x17a8] ;  /* 0x0017a800010a7983 */ /* 0x001ea80000300a00 */
[----:B------:R-:W2:Y:S04]  /*2e430*/  LDL.LU R23, [R1+0x17a0] ;  /* 0x0017a00001177983 */ /* 0x000ea80000300800 */
[----:B------:R0:W-:Y:S04]  /*2e440*/  STL.64 [R1+0x198], R26 ;  /* 0x0001981a01007387 */ /* 0x0001e80000100a00 */
[----:B0-----:R-:W2:Y:S04]  /*2e450*/  LDL.LU.64 R26, [R1+0x1798] ;  /* 0x00179800011a7983 */ /* 0x001ea80000300a00 */
[----:B------:R0:W-:Y:S04]  /*2e460*/  STL [R1+0x180], R8 ;  /* 0x0001800801007387 */ /* 0x0001e80000100800 */
[----:B0-----:R-:W2:Y:S04]  /*2e470*/  LDL.LU.64 R8, [R1+0x1790] ;  /* 0x0017900001087983 */ /* 0x001ea80000300a00 */
[----:B------:R-:W2:Y:S04]  /*2e480*/  LDL.LU R16, [R1+0x1788] ;  /* 0x0017880001107983 */ /* 0x000ea80000300800 */
[----:B------:R0:W-:Y:S04]  /*2e490*/  STL.64 [R1+0x190], R14 ;  /* 0x0001900e01007387 */ /* 0x0001e80000100a00 */
[----:B0-----:R-:W2:Y:S04]  /*2e4a0*/  LDL.LU.64 R14, [R1+0x1780] ;  /* 0x00178000010e7983 */ /* 0x001ea80000300a00 */
[----:B------:R0:W-:Y:S04]  /*2e4b0*/  STL.64 [R1+0x1778], R18 ;  /* 0x0017781201007387 */ /* 0x0001e80000100a00 */
[----:B0-----:R0:W2:Y:S04]  /*2e4c0*/  LDL.64 R18, [R1+0x180] ;  /* 0x0001800001127983 */ /* 0x0010a80000100a00 */
[----:B--2---:R-:W2:Y:S04]  /*2e4d0*/  LDL.LU R19, [R1+0x100] ;  /* 0x0001000001137983 */ /* 0x004ea80000300800 */
[----:B------:R1:W-:Y:S04]  /*2e4e0*/  STL.64 [R1+0x1770], R4 ;  /* 0x0017700401007387 */ /* 0x0003e80000100a00 */
[----:B-1----:R-:W2:Y:S04]  /*2e4f0*/  LDL R4, [R1+0x88] ;  /* 0x0000880001047983 */ /* 0x002ea80000100800 */
[----:B------:R1:W-:Y:S04]  /*2e500*/  STL.64 [R1+0x1768], R24 ;  /* 0x0017681801007387 */ /* 0x0003e80000100a00 */
[----:B-1----:R-:W2:Y:S04]  /*2e510*/  LDL R25, [R1+0xdc] ;  /* 0x0000dc0001197983 */ /* 0x002ea80000100800 */
[----:B------:R1:W-:Y:S04]  /*2e520*/  STL.64 [R1+0x1760], R28 ;  /* 0x0017601c01007387 */ /* 0x0003e80000100a00 */
[----:B-1----:R-:W5:Y:S04]  /*2e530*/  LDL R28, [R1+0x68] ;  /* 0x00006800011c7983 */ /* 0x002f680000100800 */
[----:B----4-:R1:W-:Y:S04]  /*2e540*/  STL [R1+0x1758], R17 ;  /* 0x0017581101007387 */ /* 0x0103e80000100800 */
[----:B-1----:R-:W4:Y:S04]  /*2e550*/  LDL.LU R17, [R1+0x98] ;  /* 0x0000980001117983 */ /* 0x002f280000300800 */
[----:B---3--:R1:W-:Y:S04]  /*2e560*/  STL.64 [R1+0x1750], R20 ;  /* 0x0017501401007387 */ /* 0x0083e80000100a00 */
[----:B-1----:R0:W3:Y:S01]  /*2e570*/  LDL.64 R20, [R1+0x188] ;  /* 0x0001880001147983 */ /* 0x0020e20000100a00 */
[----:B--2---:R-:W-:-:S03]  /*2e580*/  LEA R24, P4, R25, R2, 0x1 ;  /* 0x0000000219187211 */ /* 0x004fc600078808ff */
[----:B---3--:R-:W2:Y:S04]  /*2e590*/  LDL.LU R21, [R1+0xf8] ;  /* 0x0000f80001157983 */ /* 0x008ea80000300800 */
[----:B------:R-:W3:Y:S01]  /*2e5a0*/  LDL.LU R25, [R1+0xdc] ;  /* 0x0000dc0001197983 */ /* 0x000ee20000300800 */
[----:B------:R-:W-:Y:S02]  /*2e5b0*/  LEA.HI.X.SX32 R19, R19, R0, 0x1, P5 ;  /* 0x0000000013137211 */ /* 0x000fe400028f0eff */
[----:B------:R-:W-:Y:S02]  /*2e5c0*/  LEA R4, P5, R4, R2, 0x1 ;  /* 0x0000000204047211 */ /* 0x000fe400078a08ff */
[----:B--2---:R-:W-:Y:S02]  /*2e5d0*/  LEA.HI.X.SX32 R21, R21, R0, 0x1, P6 ;  /* 0x0000000015157211 */ /* 0x004fe400030f0eff */
[----:B----4-:R-:W-:-:S02]  /*2e5e0*/  LEA R20, P6, R17, R2, 0x1 ;  /* 0x0000000211147211 */ /* 0x010fc400078c08ff */
[----:B---3--:R-:W-:Y:S01]  /*2e5f0*/  LEA.HI.X.SX32 R25, R25, R0, 0x1, P4 ;  /* 0x0000000019197211 */ /* 0x008fe200020f0eff */
[----:B------:R1:W-:Y:S01]  /*2e600*/  STL [R1+0x18c], R21 ;  /* 0x00018c1501007387 */ /* 0x0003e20000100800 */
[----:B-----5:R-:W-:-:S03]  /*2e610*/  LEA R28, P4, R28, R2, 0x1 ;  /* 0x000000021c1c7211 */ /* 0x020fc600078808ff */
[----:B------:R2:W-:Y:S01]  /*2e620*/  STL [R1+0x184], R19 ;  /* 0x0001841301007387 */ /* 0x0005e20000100800 */
[----:B-1----:R-:W-:-:S03]  /*2e630*/  LEA.HI.X.SX32 R21, R17, R0, 0x1, P6 ;  /* 0x0000000011157211 */ /* 0x002fc600030f0eff */
[----:B--2---:R-:W2:Y:S04]  /*2e640*/  LDL.LU.64 R18, [R1+0x1778] ;  /* 0x0017780001127983 */ /* 0x004ea80000300a00 */
[----:B------:R1:W-:Y:S04]  /*2e650*/  STL [R1+0x168], R4 ;  /* 0x0001680401007387 */ /* 0x0003e80000100800 */
[----:B-1----:R-:W3:Y:S04]  /*2e660*/  LDL.LU.64 R4, [R1+0x1770] ;  /* 0x0017700001047983 */ /* 0x002ee80000300a00 */
[----:B------:R1:W-:Y:S04]  /*2e670*/  STL.64 [R1+0x178], R24 ;  /* 0x0001781801007387 */ /* 0x0003e80000100a00 */
[----:B-1----:R-:W4:Y:S04]  /*2e680*/  LDL.LU.64 R24, [R1+0x1768] ;  /* 0x0017680001187983 */ /* 0x002f280000300a00 */
[----:B------:R1:W-:Y:S04]  /*2e690*/  STL [R1+0x160], R28 ;  /* 0x0001601c01007387 */ /* 0x0003e80000100800 */
[----:B-1----:R-:W5:Y:S04]  /*2e6a0*/  LDL.LU.64 R28, [R1+0x1760] ;  /* 0x00176000011c7983 */ /* 0x002f680000300a00 */
[----:B------:R-:W2:Y:S04]  /*2e6b0*/  LDL.LU R17, [R1+0x1758] ;  /* 0x0017580001117983 */ /* 0x000ea80000300800 */
[----:B------:R1:W-:Y:S04]  /*2e6c0*/  STL.64 [R1+0x170], R20 ;  /* 0x0001701401007387 */ /* 0x0003e80000100a00 */
[----:B-1----:R-:W2:Y:S04]  /*2e6d0*/  LDL.LU.64 R20, [R1+0x1750] ;  /* 0x0017500001147983 */ /* 0x002ea80000300a00 */
[----:B------:R1:W-:Y:S04]  /*2e6e0*/  STL [R1+0x1748], R10 ;  /* 0x0017480a01007387 */ /* 0x0003e80000100800 */
[----:B-1----:R-:W2:Y:S04]  /*2e6f0*/  LDL.LU R10, [R1+0x5c] ;  /* 0x00005c00010a7983 */ /* 0x002ea80000300800 */
        /* <DEDUP_REMOVED lines=8> */
[----:B------:R1:W-:Y:S04]  /*2e780*/  STL.64 [R1+0x1730], R8 ;  /* 0x0017300801007387 */ /* 0x0003e80000100a00 */
[----:B-1----:R0:W2:Y:S04]  /*2e790*/  LDL.64 R8, [R1+0x160] ;  /* 0x0001600001087983 */ /* 0x0020a80000100a00 */
[----:B--2---:R-:W2:Y:S04]  /*2e7a0*/  LDL.LU R9, [R1+0x68] ;  /* 0x0000680001097983 */ /* 0x004ea80000300800 */
[----:B------:R1:W-:Y:S04]  /*2e7b0*/  STL.64 [R1+0x1728], R14 ;  /* 0x0017280e01007387 */ /* 0x0003e80000100a00 */
[----:B-1----:R-:W2:Y:S04]  /*2e7c0*/  LDL R14, [R1+0x20] ;  /* 0x00002000010e7983 */ /* 0x002ea80000100800 */
[----:B------:R1:W-:Y:S04]  /*2e7d0*/  STL.64 [R1+0x1720], R18 ;  /* 0x0017201201007387 */ /* 0x0003e80000100a00 */
[----:B-1----:R-:W2:Y:S04]  /*2e7e0*/  LDL R19, [R1+0x64] ;  /* 0x0000640001137983 */ /* 0x002ea80000100800 */
[----:B---3--:R1:W-:Y:S04]  /*2e7f0*/  STL.64 [R1+0x1718], R4 ;  /* 0x0017180401007387 */ /* 0x0083e80000100a00 */
[----:B-1----:R-:W3:Y:S04]  /*2e800*/  LDL.LU R4, [R1+0x4c] ;  /* 0x00004c0001047983 */ /* 0x002ee80000300800 */
[----:B------:R1:W-:Y:S04]  /*2e810*/  STL [R1+0x1710], R23 ;  /* 0x0017101701007387 */ /* 0x0003e80000100800 */
[----:B-1----:R-:W3:Y:S04]  /*2e820*/  LDL.LU R23, [R1+0x28] ;  /* 0x0000280001177983 */ /* 0x002ee80000300800 */
[----:B----4-:R1:W-:Y:S04]  /*2e830*/  STL.64 [R1+0x1708], R24 ;  /* 0x0017081801007387 */ /* 0x0103e80000100a00 */
[----:B-1----:R0:W4:Y:S01]  /*2e840*/  LDL.64 R24, [R1+0x168] ;  /* 0x0001680001187983 */ /* 0x0021220000100a00 */
[----:B--2---:R-:W-:-:S03]  /*2e850*/  LEA R18, P6, R19, R2, 0x1 ;  /* 0x0000000213127211 */ /* 0x004fc600078c08ff */
[----:B----4-:R-:W2:Y:S04]  /*2e860*/  LDL.LU R25, [R1+0x88] ;  /* 0x0000880001197983 */ /* 0x010ea80000300800 */
[----:B------:R-:W4:Y:S01]  /*2e870*/  LDL.LU R19, [R1+0x64] ;  /* 0x0000640001137983 */ /* 0x000f220000300800 */
[----:B------:R-:W-:Y:S02]  /*2e880*/  LEA.HI.X.SX32 R9, R9, R0, 0x1, P4 ;  /* 0x0000000009097211 */ /* 0x000fe400020f0eff */
[----:B------:R-:W-:Y:S02]  /*2e890*/  LEA R8, P4, R11, R2, 0x1 ;  /* 0x000000020b087211 */ /* 0x000fe400078808ff */
[----:B--2---:R-:W-:Y:S02]  /*2e8a0*/  LEA.HI.X.SX32 R25, R25, R0, 0x1, P5 ;  /* 0x0000000019197211 */ /* 0x004fe400028f0eff */
[----:B------:R-:W-:-:S02]  /*2e8b0*/  LEA R24, P5, R10, R2, 0x1 ;  /* 0x000000020a187211 */ /* 0x000fc400078a08ff */
[-C--:B----4-:R-:W-:Y:S01]  /*2e8c0*/  LEA.HI.X.SX32 R19, R19, R0.reuse, 0x1, P6 ;  /* 0x0000000013137211 */ /* 0x090fe200030f0eff */
[----:B------:R1:W-:Y:S04]  /*2e8d0*/  STL [R1+0x16c], R25 ;  /* 0x00016c1901007387 */ /* 0x0003e80000100800 */
[----:B------:R2:W-:Y:S04]  /*2e8e0*/  STL [R1+0x164], R9 ;  /* 0x0001640901007387 */ /* 0x0005e80000100800 */
[----:B------:R4:W-:Y:S01]  /*2e8f0*/  STL.64 [R1+0x158], R18 ;  /* 0x0001581201007387 */ /* 0x0009e20000100a00 */
[----:B-1----:R-:W-:-:S03]  /*2e900*/  LEA.HI.X.SX32 R25, R10, R0, 0x1, P5 ;  /* 0x000000000a197211 */ /* 0x002fc600028f0eff */
[----:B------:R-:W5:Y:S01]  /*2e910*/  LDL.LU R10, [R1+0x1748] ;  /* 0x00174800010a7983 */ /* 0x000f620000300800 */
[----:B--2---:R-:W-:-:S03]  /*2e920*/  LEA.HI.X.SX32 R9, R11, R0, 0x1, P4 ;  /* 0x000000000b097211 */ /* 0x004fc600020f0eff */
[----:B------:R1:W-:Y:S01]  /*2e930*/  STL.64 [R1+0x150], R24 ;  /* 0x0001501801007387 */ /* 0x0003e20000100a00 */
[----:B----4-:R-:W-:-:S03]  /*2e940*/  LEA R18, P6, R12, R2, 0x1 ;  /* 0x000000020c127211 */ /* 0x010fc600078c08ff */
[----:B------:R-:W2:Y:S01]  /*2e950*/  LDL.LU R11, [R1+0x1744] ;  /* 0x00174400010b7983 */ /* 0x000ea20000300800 */
[----:B------:R-:W-:-:S03]  /*2e960*/  LEA.HI.X.SX32 R19, R12, R0, 0x1, P6 ;  /* 0x000000000c137211 */ /* 0x000fc600030f0eff */
[----:B------:R4:W-:Y:S01]  /*2e970*/  STL.64 [R1+0x148], R8 ;  /* 0x0001480801007387 */ /* 0x0009e20000100a00 */
[----:B-1----:R-:W-:-:S03]  /*2e980*/  LEA R24, P5, R3, R2, 0x1 ;  /* 0x0000000203187211 */ /* 0x002fc600078a08ff */
[----:B------:R-:W2:Y:S01]  /*2e990*/  LDL.LU R12, [R1+0x1740] ;  /* 0x00174000010c7983 */ /* 0x000ea20000300800 */
[----:B------:R-:W-:-:S03]  /*2e9a0*/  LEA.HI.X.SX32 R25, R3, R0, 0x1, P5 ;  /* 0x0000000003197211 */ /* 0x000fc600028f0eff */
[----:B------:R3:W-:Y:S01]  /*2e9b0*/  STL.64 [R1+0x140], R18 ;  /* 0x0001401201007387 */ /* 0x0007e20000100a00 */
[----:B----4-:R-:W-:-:S03]  /*2e9c0*/  LEA R8, P4, R27, R2, 0x1 ;  /* 0x000000021b087211 */ /* 0x010fc600078808ff */
[----:B------:R-:W4:Y:S01]  /*2e9d0*/  LDL.LU R3, [R1+0x173c] ;  /* 0x00173c0001037983 */ /* 0x000f220000300800 */
[----:B------:R-:W-:-:S03]  /*2e9e0*/  LEA.HI.X.SX32 R9, R27, R0, 0x1, P4 ;  /* 0x000000001b097211 */ /* 0x000fc600020f0eff */
[----:B------:R1:W-:Y:S01]  /*2e9f0*/  STL.64 [R1+0x138], R24 ;  /* 0x0001381801007387 */ /* 0x0003e20000100a00 */
[-C--:B------:R-:W-:Y:S02]  /*2ea00*/  LEA R14, P4, R14, R2.reuse, 0x1 ;  /* 0x000000020e0e7211 */ /* 0x080fe400078808ff */
[C---:B---3--:R-:W-:Y:S01]  /*2ea10*/  LEA R18, P6, R4.reuse, R2, 0x1 ;  /* 0x0000000204127211 */ /* 0x048fe200078c08ff */
[----:B------:R-:W3:Y:S03]  /*2ea20*/  LDL.LU R27, [R1+0x1738] ;  /* 0x00173800011b7983 */ /* 0x000ee60000300800 */
[----:B------:R-:W-:Y:S01]  /*2ea30*/  LEA.HI.X.SX32 R19, R4, R0, 0x1, P6 ;  /* 0x0000000004137211 */ /* 0x000fe200030f0eff */
[----:B------:R0:W-:Y:S01]  /*2ea40*/  STL.64 [R1+0x130], R8 ;  /* 0x0001300801007387 */ /* 0x0001e20000100a00 */
[-C--:B------:R-:W-:Y:S02]  /*2ea50*/  LEA R4, P6, R26, R2.reuse, 0x1 ;  /* 0x000000021a047211 */ /* 0x080fe400078c08ff */
[----:B-1----:R-:W-:-:S04]  /*2ea60*/  LEA R24, P5, R23, R2, 0x1 ;  /* 0x0000000217187211 */ /* 0x002fc800078a08ff */
[----:B------:R-:W-:Y:S01]  /*2ea70*/  LEA.HI.X.SX32 R25, R23, R0, 0x1, P5 ;  /* 0x0000000017197211 */ /* 0x000fe200028f0eff */
[----:B0-----:R-:W2:Y:S04]  /*2ea80*/  LDL.LU.64 R8, [R1+0x1730] ;  /* 0x0017300001087983 */ /* 0x001ea80000300a00 */
[----:B------:R0:W-:Y:S04]  /*2ea90*/  STL [R1+0x118], R14 ;  /* 0x0001180e01007387 */ /* 0x0001e80000100800 */
[----:B0-----:R-:W2:Y:S04]  /*2eaa0*/  LDL.LU.64 R14, [R1+0x1728] ;  /* 0x00172800010e7983 */ /* 0x001ea80000300a00 */
[----:B------:R0:W-:Y:S04]  /*2eab0*/  STL.64 [R1+0x128], R18 ;  /* 0x0001281201007387 */ /* 0x0001e80000100a00 */
[----:B0-----:R-:W2:Y:S04]  /*2eac0*/  LDL.LU.64 R18, [R1+0x1720] ;  /* 0x0017200001127983 */ /* 0x001ea80000300a00 */
[----:B------:R0:W-:Y:S04]  /*2ead0*/  STL [R1+0x110], R4 ;  /* 0x0001100401007387 */ /* 0x0001e80000100800 */
[----:B0-----:R-:W2:Y:S04]  /*2eae0*/  LDL.LU.64 R4, [R1+0x1718] ;  /* 0x0017180001047983 */ /* 0x001ea80000300a00 */
[----:B------:R-:W2:Y:S04]  /*2eaf0*/  LDL.LU R23, [R1+0x1710] ;  /* 0x0017100001177983 */ /* 0x000ea80000300800 */
[----:B------:R0:W-:Y:S04]  /*2eb00*/  STL.64 [R1+0x120], R24 ;  /* 0x0001201801007387 */ /* 0x0001e80000100a00 */
[----:B0-----:R-:W2:Y:S04]  /*2eb10*/  LDL.LU.64 R24, [R1+0x1708] ;  /* 0x0017080001187983 */ /* 0x001ea80000300a00 */
[----:B-----5:R0:W-:Y:S04]  /*2eb20*/  STL.64 [R1+0x1700], R28 ;  /* 0x0017001c01007387 */ /* 0x0201e80000100a00 */
[----:B0-----:R0:W5:Y:S04]  /*2eb30*/  LDL.64 R28, [R1+0x110] ;  /* 0x00011000011c7983 */ /* 0x0011680000100a00 */
[----:B-----5:R-:W5:Y:S04]  /*2eb40*/  LDL.LU R29, [R1+0x20] ;  /* 0x00002000011d7983 */ /* 0x020f680000300800 */
[----:B------:R1:W-:Y:S04]  /*2eb50*/  STL.64 [R1+0x16f8], R16 ;  /* 0x0016f81001007387 */ /* 0x0003e80000100a00 */
[----:B-1----:R-:W3:Y:S04]  /*2eb60*/  LDL.LU R16, [R1+0x21c] ;  /* 0x00021c0001107983 */ /* 0x002ee80000300800 */
[----:B------:R-:W-:Y:S04]  /*2eb70*/  STL.64 [R1+0x16f0], R20 ;  /* 0x0016f01401007387 */ /* 0x000fe80000100a00 */
[----:B--2---:R-:W-:Y:S04]  /*2eb80*/  STL.64 [R1+0x16e8], R10 ;  /* 0x0016e80a01007387 */ /* 0x004fe80000100a00 */
[----:B------:R1:W-:Y:S04]  /*2eb90*/  STL.64 [R1+0x16e0], R8 ;  /* 0x0016e00801007387 */ /* 0x0003e80000100a00 */
[----:B-1----:R0:W5:Y:S01]  /*2eba0*/  LDL.64 R8, [R1+0x118] ;  /* 0x0001180001087983 */ /* 0x0021620000100a00 */
[----:B------:R-:W-:-:S04]  /*2ebb0*/  LEA R20, P5, R12, R2, 0x1 ;  /* 0x000000020c147211 */ /* 0x000fc800078a08ff */
[----:B------:R-:W-:Y:S02]  /*2ebc0*/  LEA.HI.X.SX32 R21, R12, R0, 0x1, P5 ;  /* 0x000000000c157211 */ /* 0x000fe400028f0eff */
[----:B------:R-:W-:Y:S02]  /*2ebd0*/  LEA R10, P5, R18, R2, 0x1 ;  /* 0x00000002120a7211 */ /* 0x000fe400078a08ff */
[-C--:B-----5:R-:W-:Y:S02]  /*2ebe0*/  LEA.HI.X.SX32 R9, R29, R0.reuse, 0x1, P4 ;  /* 0x000000001d097211 */ /* 0x0a0fe400020f0eff */
[----:B------:R-:W-:Y:S02]  /*2ebf0*/  LEA.HI.X.SX32 R29, R26, R0, 0x1, P6 ;  /* 0x000000001a1d7211 */ /* 0x000fe400030f0eff */
[----:B---3--:R-:W-:Y:S02]  /*2ec00*/  MOV R26, R16 ;  /* 0x00000010001a7202 */ /* 0x008fe40000000f00 */
[-C--:B------:R-:W-:Y:S01]  /*2ec10*/  LEA R16, P6, R14, R2.reuse, 0x1 ;  /* 0x000000020e107211 */ /* 0x080fe200078c08ff */
[----:B------:R1:W-:Y:S01]  /*2ec20*/  STL [R1+0x11c], R9 ;  /* 0x00011c0901007387 */ /* 0x0003e20000100800 */
[----:B----4-:R-:W-:-:S03]  /*2ec30*/  LEA R8, P4, R3, R2, 0x1 ;  /* 0x0000000203087211 */ /* 0x010fc600078808ff */
        /* <DEDUP_REMOVED lines=9> */
[----:B------:R1:W-:Y:S04]  /*2ecd0*/  STL.64 [R1+0x100], R8 ;  /* 0x0001000801007387 */ /* 0x0003e80000100a00 */
[----:B-1----:R-:W4:Y:S04]  /*2ece0*/  LDL.LU.64 R8, [R1+0x16e0] ;  /* 0x0016e00001087983 */ /* 0x002f280000300a00 */
[----:B------:R1:W-:Y:S04]  /*2ecf0*/  STL.64 [R1+0x16d8], R26 ;  /* 0x0016d81a01007387 */ /* 0x0003e80000100a00 */
[----:B-1----:R0:W4:Y:S04]  /*2ed00*/  LDL.64 R26, [R1+0xf0] ;  /* 0x0000f000011a7983 */ /* 0x0021280000100a00 */
[----:B------:R-:W-:Y:S04]  /*2ed10*/  STL [R1+0x16d0], R13 ;  /* 0x0016d00d01007387 */ /* 0x000fe80000100800 */
[----:B------:R1:W-:Y:S04]  /*2ed20*/  STL.64 [R1+0x16c8], R4 ;  /* 0x0016c80401007387 */ /* 0x0003e80000100a00 */
[----:B-1----:R0:W5:Y:S04]  /*2ed30*/  LDL.64 R4, [R1+0xf8] ;  /* 0x0000f80001047983 */ /* 0x0021680000100a00 */
[----:B------:R-:W-:Y:S04]  /*2ed40*/  STL.64 [R1+0x16c0], R24 ;  /* 0x0016c01801007387 */ /* 0x000fe80000100a00 */
[----:B--2---:R-:W-:Y:S01]  /*2ed50*/  STL.64 [R1+0x16b8], R28 ;  /* 0x0016b81c01007387 */ /* 0x004fe20000100a00 */
[----:B---3--:R-:W-:-:S04]  /*2ed60*/  LEA R12, P4, R17, R2, 0x1 ;  /* 0x00000002110c7211 */ /* 0x008fc800078808ff */
[-C--:B------:R-:W-:Y:S02]  /*2ed70*/  LEA.HI.X.SX32 R13, R17, R0.reuse, 0x1, P4 ;  /* 0x00000000110d7211 */ /* 0x080fe400020f0eff */
[----:B----4-:R-:W-:Y:S02]  /*2ed80*/  LEA.HI.X.SX32 R27, R18, R0, 0x1, P5 ;  /* 0x00000000121b7211 */ /* 0x010fe400028f0eff */
[----:B------:R-:W-:Y:S02]  /*2ed90*/  LEA R26, P5, R15, R2, 0x1 ;  /* 0x000000020f1a7211 */ /* 0x000fe400078a08ff */
[----:B-----5:R-:W-:Y:S02]  /*2eda0*/  LEA.HI.X.SX32 R5, R14, R0, 0x1, P6 ;  /* 0x000000000e057211 */ /* 0x020fe400030f0eff */
[----:B------:R-:W-:-:S03]  /*2edb0*/  LEA R4, P6, R16, R2, 0x1 ;  /* 0x0000000210047211 */ /* 0x000fc600078c08ff */
[----:B------:R1:W-:Y:S04]  /*2edc0*/  STL [R1+0xfc], R5 ;  /* 0x0000fc0501007387 */ /* 0x0003e80000100800 */
[----:B------:R2:W-:Y:S04]  /*2edd0*/  STL [R1+0xf4], R27 ;  /* 0x0000f41b01007387 */ /* 0x0005e80000100800 */
[----:B------:R3:W-:Y:S01]  /*2ede0*/  STL.64 [R1+0xe8], R12 ;  /* 0x0000e80c01007387 */ /* 0x0007e20000100a00 */
[-C--:B-1----:R-:W-:Y:S02]  /*2edf0*/  LEA.HI.X.SX32 R5, R16, R0.reuse, 0x1, P6 ;  /* 0x0000000010057211 */ /* 0x082fe400030f0eff */
[----:B--2---:R-:W-:-:S02]  /*2ee00*/  LEA.HI.X.SX32 R27, R15, R0, 0x1, P5 ;  /* 0x000000000f1b7211 */ /* 0x004fc400028f0eff */
[-C--:B---3--:R-:W-:Y:S01]  /*2ee10*/  LEA R12, P4, R19, R2.reuse, 0x1 ;  /* 0x00000002130c7211 */ /* 0x088fe200078808ff */
[----:B------:R1:W-:Y:S01]  /*2ee20*/  STL.64 [R1+0xe0], R4 ;  /* 0x0000e00401007387 */ /* 0x0003e20000100a00 */
[----:B------:R-:W-:Y:S02]  /*2ee30*/  LEA R28, P5, R11, R2, 0x1 ;  /* 0x000000020b1c7211 */ /* 0x000fe400078a08ff */
[----:B------:R-:W-:Y:S01]  /*2ee40*/  LEA.HI.X.SX32 R13, R19, R0, 0x1, P4 ;  /* 0x00000000130d7211 */ /* 0x000fe200020f0eff */
[----:B------:R2:W-:Y:S02]  /*2ee50*/  STL.64 [R1+0xd8], R26 ;  /* 0x0000d81a01007387 */ /* 0x0005e40000100a00 */
[----:B------:R-:W-:Y:S01]  /*2ee60*/  IMAD.MOV.U32 R18, RZ, RZ, R28 ;  /* 0x000000ffff127224 */ /* 0x000fe200078e001c */
[C---:B-1----:R-:W-:Y:S01]  /*2ee70*/  LEA R4, P6, R20.reuse, R2, 0x1 ;  /* 0x0000000214047211 */ /* 0x042fe200078c08ff */
[----:B--2---:R-:W2:Y:S03]  /*2ee80*/  LDL.LU.64 R26, [R1+0x16d8] ;  /* 0x0016d800011a7983 */ /* 0x004ea60000300a00 */
[----:B------:R-:W-:Y:S01]  /*2ee90*/  LEA.HI.X.SX32 R5, R20, R0, 0x1, P6 ;  /* 0x0000000014057211 */ /* 0x000fe200030f0eff */
[----:B------:R1:W-:Y:S01]  /*2eea0*/  STL.64 [R1+0xd0], R12 ;  /* 0x0000d00c01007387 */ /* 0x0003e20000100a00 */
[----:B------:R-:W-:-:S02]  /*2eeb0*/  LEA R24, P6, R9, R2, 0x1 ;  /* 0x0000000209187211 */ /* 0x000fc400078c08ff */
[----:B------:R-:W-:Y:S02]  /*2eec0*/  MOV R19, R29 ;  /* 0x0000001d00137202 */ /* 0x000fe40000000f00 */
[----:B------:R-:W-:Y:S01]  /*2eed0*/  LEA.HI.X.SX32 R19, R11, R0, 0x1, P5 ;  /* 0x000000000b137211 */ /* 0x000fe200028f0eff */
[----:B-1----:R-:W3:Y:S04]  /*2eee0*/  LDL.LU R13, [R1+0x16d0] ;  /* 0x0016d000010d7983 */ /* 0x002ee80000300800 */
[----:B------:R1:W-:Y:S04]  /*2eef0*/  STL [R1+0xc0], R28 ;  /* 0x0000c01c01007387 */ /* 0x0003e80000100800 */
[----:B------:R4:W-:Y:S01]  /*2ef00*/  STL.64 [R1+0xc8], R4 ;  /* 0x0000c80401007387 */ /* 0x0009e20000100a00 */
[----:B-1----:R-:W-:-:S04]  /*2ef10*/  LEA R28, P4, R10, R2, 0x1 ;  /* 0x000000020a1c7211 */ /* 0x002fc800078808ff */
[----:B------:R-:W-:Y:S01]  /*2ef20*/  LEA.HI.X.SX32 R29, R10, R0, 0x1, P4 ;  /* 0x000000000a1d7211 */ /* 0x000fe200020f0eff */
[----:B----4-:R-:W4:Y:S04]  /*2ef30*/  LDL.LU.64 R4, [R1+0x16c8] ;  /* 0x0016c80001047983 */ /* 0x010f280000300a00 */
[----:B------:R1:W-:Y:S04]  /*2ef40*/  STL [R1+0xb0], R24 ;  /* 0x0000b01801007387 */ /* 0x0003e80000100800 */
[----:B-1----:R-:W5:Y:S04]  /*2ef50*/  LDL.LU.64 R24, [R1+0x16c0] ;  /* 0x0016c00001187983 */ /* 0x002f680000300a00 */
[----:B------:R-:W-:Y:S04]  /*2ef60*/  STL [R1+0xc4], R19 ;  /* 0x0000c41301007387 */ /* 0x000fe80000100800 */
[----:B------:R1:W-:Y:S04]  /*2ef70*/  STL.64 [R1+0xb8], R28 ;  /* 0x0000b81c01007387 */ /* 0x0003e80000100a00 */
[----:B-1----:R-:W3:Y:S04]  /*2ef80*/  LDL.LU.64 R28, [R1+0x16b8] ;  /* 0x0016b800011c7983 */ /* 0x002ee80000300a00 */
[----:B------:R-:W3:Y:S04]  /*2ef90*/  LDL.LU.64 R10, [R1+0x1f0] ;  /* 0x0001f000010a7983 */ /* 0x000ee80000300a00 */
[----:B------:R-:W-:Y:S04]  /*2efa0*/  STL [R1+0x16b4], R17 ;  /* 0x0016b41101007387 */ /* 0x000fe80000100800 */
[----:B------:R1:W-:Y:S04]  /*2efb0*/  STL [R1+0x16b0], R21 ;  /* 0x0016b01501007387 */ /* 0x0003e80000100800 */
[----:B-1----:R0:W3:Y:S01]  /*2efc0*/  LDL.64 R20, [R1+0xb0] ;  /* 0x0000b00001147983 */ /* 0x0020e20000100a00 */
[----:B------:R-:W-:-:S04]  /*2efd0*/  LEA R18, P5, R8, R2, 0x1 ;  /* 0x0000000208127211 */ /* 0x000fc800078a08ff */
[----:B------:R-:W-:Y:S02]  /*2efe0*/  LEA.HI.X.SX32 R19, R8, R0, 0x1, P5 ;  /* 0x0000000008137211 */ /* 0x000fe400028f0eff */
[----:B----4-:R-:W-:-:S04]  /*2eff0*/  LEA R16, P4, R5, R2, 0x1 ;  /* 0x0000000205107211 */ /* 0x010fc800078808ff */
[----:B------:R-:W-:Y:S02]  /*2f000*/  LEA.HI.X.SX32 R17, R5, R0, 0x1, P4 ;  /* 0x0000000005117211 */ /* 0x000fe400020f0eff */
[----:B--2---:R-:W-:Y:S02]  /*2f010*/  LEA R14, P4, R27, R2, 0x1 ;  /* 0x000000021b0e7211 */ /* 0x004fe400078808ff */
[----:B---3--:R-:W-:Y:S02]  /*2f020*/  LEA.HI.X.SX32 R21, R9, R0, 0x1, P6 ;  /* 0x0000000009157211 */ /* 0x008fe400030f0eff */
[----:B------:R-:W-:-:S03]  /*2f030*/  LEA R20, P6, R4, R2, 0x1 ;  /* 0x0000000204147211 */ /* 0x000fc600078c08ff */
[----:B------:R1:W-:Y:S04]  /*2f040*/  STL [R1+0xb4], R21 ;  /* 0x0000b41501007387 */ /* 0x0003e80000100800 */
[----:B------:R-:W-:Y:S01]  /*2f050*/  STL.64 [R1+0xa8], R18 ;  /* 0x0000a81201007387 */ /* 0x000fe20000100a00 */
[----:B-1----:R-:W-:-:S03]  /*2f060*/  LEA.HI.X.SX32 R21, R4, R0, 0x1, P6 ;  /* 0x0000000004157211 */ /* 0x002fc600030f0eff */
[----:B------:R1:W-:Y:S04]  /*2f070*/  STL.64 [R1+0xa0], R16 ;  /* 0x0000a01001007387 */ /* 0x0003e80000100a00 */
[----:B-1----:R-:W2:Y:S04]  /*2f080*/  LDL.LU R17, [R1+0x16b4] ;  /* 0x0016b40001117983 */ /* 0x002ea80000300800 */
[----:B------:R1:W-:Y:S04]  /*2f090*/  STL.64 [R1+0x98], R20 ;  /* 0x0000981401007387 */ /* 0x0003e80000100a00 */
[----:B-1----:R0:W3:Y:S04]  /*2f0a0*/  LDL.LU R21, [R1+0x16b0] ;  /* 0x0016b00001157983 */ /* 0x0020e80000300800 */
[----:B------:R1:W-:Y:S04]  /*2f0b0*/  STL [R1+0x88], R14 ;  /* 0x0000880e01007387 */ /* 0x0003e80000100800 */
[----:B------:R-:W-:Y:S04]  /*2f0c0*/  STL.64 [R1+0x16a8], R10 ;  /* 0x0016a80a01007387 */ /* 0x000fe80000100a00 */
[----:B------:R-:W-:Y:S04]  /*2f0d0*/  STL [R1+0x16a4], R9 ;  /* 0x0016a40901007387 */ /* 0x000fe80000100800 */
[----:B------:R-:W4:Y:S01]  /*2f0e0*/  LDS.128 R8, [R23+UR6] ;  /* 0x0000000617087984 */ /* 0x000f220008000c00 */
[----:B-----5:R-:W-:-:S02]  /*2f0f0*/  LEA R18, P5, R25, R2, 0x1 ;  /* 0x0000000219127211 */ /* 0x020fc400078a08ff */
[----:B------:R-:W-:Y:S02]  /*2f100*/  MOV R4, R14 ;  /* 0x0000000e00047202 */ /* 0x000fe40000000f00 */
[----:B------:R-:W-:Y:S01]  /*2f110*/  MOV R12, R13 ;  /* 0x0000000d000c7202 */ /* 0x000fe20000000f00 */
[----:B------:R-:W-:Y:S01]  /*2f120*/  IMAD.MOV.U32 R13, RZ, RZ, R7 ;  /* 0x000000ffff0d7224 */ /* 0x000fe200078e0007 */
[----:B-1----:R-:W-:Y:S02]  /*2f130*/  LEA R14, P6, R28, R2, 0x1 ;  /* 0x000000021c0e7211 */ /* 0x002fe400078c08ff */
[----:B------:R-:W-:Y:S02]  /*2f140*/  LEA.HI.X.SX32 R19, R25, R0, 0x1, P5 ;  /* 0x0000000019137211 */ /* 0x000fe400028f0eff */
[----:B------:R-:W-:Y:S01]  /*2f150*/  MOV R5, R15 ;  /* 0x0000000f00057202 */ /* 0x000fe20000000f00 */
[----:B------:R1:W-:Y:S04]  /*2f160*/  STL [R1+0x16a0], R14 ;  /* 0x0016a00e01007387 */ /* 0x0003e80000100800 */
[----:B------:R-:W-:Y:S01]  /*2f170*/  STL.64 [R1+0x1698], R12 ;  /* 0x0016980c01007387 */ /* 0x000fe20000100a00 */
[----:B------:R-:W-:-:S02]  /*2f180*/  MOV R15, R5 ;  /* 0x00000005000f7202 */ /* 0x000fc40000000f00 */
[----:B-1----:R-:W-:Y:S01]  /*2f190*/  MOV R14, R4 ;  /* 0x00000004000e7202 */ /* 0x002fe20000000f00 */
[----:B----4-:R-:W-:Y:S04]  /*2f1a0*/  STL.64 [R1+0x10], R8 ;  /* 0x0000100801007387 */ /* 0x010fe80000100a00 */
[----:B------:R1:W-:Y:S02]  /*2f1b0*/  STL.64 [R1+0x90], R18 ;  /* 0x0000901201007387 */ /* 0x0003e40000100a00 */
[----:B-1----:R-:W-:Y:S02]  /*2f1c0*/  MOV R18, R6 ;  /* 0x0000000600127202 */ /* 0x002fe40000000f00 */
[----:B------:R-:W1:Y:S01]  /*2f1d0*/  LDS.128 R4, [R24+UR6] ;  /* 0x0000000618047984 */ /* 0x000e620008000c00 */
[----:B------:R-:W-:-:S03]  /*2f1e0*/  LEA R8, P5, R29, R2, 0x1 ;  /* 0x000000021d087211 */ /* 0x000fc600078a08ff */
[----:B------:R4:W-:Y:S01]  /*2f1f0*/  STL.64 [R1+0x18], R10 ;  /* 0x0000180a01007387 */ /* 0x0009e20000100a00 */
[----:B------:R-:W-:-:S03]  /*2f200*/  LEA.HI.X.SX32 R15, R27, R0, 0x1, P4 ;  /* 0x000000001b0f7211 */ /* 0x000fc600020f0eff */
[----:B----4-:R-:W4:Y:S04]  /*2f210*/  LDL.LU.64 R10, [R1+0x16a8] ;  /* 0x0016a800010a7983 */ /* 0x010f280000300a00 */
[----:B------:R-:W5:Y:S04]  /*2f220*/  LDL.LU R9, [R1+0x16a4] ;  /* 0x0016a40001097983 */ /* 0x000f680000300800 */
[----:B-1----:R-:W-:Y:S04]  /*2f230*/  STL [R1+0x1680], R4 ;  /* 0x0016800401007387 */ /* 0x002fe80000100800 */
[----:B------:R-:W-:Y:S04]  /*2f240*/  STL [R1+0x1660], R5 ;  /* 0x0016600501007387 */ /* 0x000fe80000100800 */
[----:B------:R-:W-:Y:S04]  /*2f250*/  STL [R1+0x78], R8 ;  /* 0x0000780801007387 */ /* 0x000fe80000100800 */
[----:B------:R-:W-:Y:S04]  /*2f260*/  STL [R1+0x15b8], R7 ;  /* 0x0015b80701007387 */ /* 0x000fe80000100800 */
[----:B------:R-:W-:Y:S04]  /*2f270*/  STL [R1+0x8c], R15 ;  /* 0x00008c0f01007387 */ /* 0x000fe80000100800 */
[----:B------:R-:W1:Y:S04]  /*2f280*/  LDS.128 R12, [R23+UR6+0x400] ;  /* 0x00040006170c7984 */ /* 0x000e680008000c00 */
[----:B-1----:R1:W-:Y:S01]  /*2f290*/  STL [R1+0x4], R13 ;  /* 0x0000040d01007387 */ /* 0x0023e20000100800 */
[----:B------:R-:W-:-:S02]  /*2f2a0*/  MOV R7, R14 ;  /* 0x0000000e00077202 */ /* 0x000fc40000000f00 */
[----:B------:R-:W-:Y:S01]  /*2f2b0*/  MOV R5, R12 ;  /* 0x0000000c00057202 */ /* 0x000fe20000000f00 */
[----:B------:R0:W-:Y:S04]  /*2f2c0*/  STL [R1+0xc], R15 ;  /* 0x00000c0f01007387 */ /* 0x0001e80000100800 */
[----:B------:R-:W2:Y:S04]  /*2f2d0*/  LDL.LU R14, [R1+0x16a0] ;  /* 0x0016a000010e7983 */ /* 0x000ea80000300800 */
[----:B-1----:R-:W2:Y:S01]  /*2f2e0*/  LDL.LU.64 R12, [R1+0x1698] ;  /* 0x00169800010c7983 */ /* 0x002ea20000300a00 */
[----:B------:R-:W-:Y:S01]  /*2f2f0*/  MOV R3, R26 ;  /* 0x0000001a00037202 */ /* 0x000fe20000000f00 */
[----:B------:R-:W-:Y:S01]  /*2f300*/  IMAD R25, R22, 0x4, R29 ;  /* 0x0000000416197824 */ /* 0x000fe200078e021d */
[----:B0-----:R-:W-:-:S04]  /*2f310*/  LEA.HI.X.SX32 R15, R28, R0, 0x1, P6 ;  /* 0x000000001c0f7211 */ /* 0x001fc800030f0eff */
[----:B------:R-:W-:Y:S02]  /*2f320*/  LEA R16, P4, R25, R2, 0x1 ;  /* 0x0000000219107211 */ /* 0x000fe400078808ff */
[----:B----4-:R-:W-:Y:S02]  /*2f330*/  MOV R26, R10 ;  /* 0x0000000a001a7202 */ /* 0x010fe40000000f00 */
[----:B------:R-:W-:-:S05]  /*2f340*/  MOV R27, R11 ;  /* 0x0000000b001b7202 */ /* 0x000fca0000000f00 */
[----:B------:R0:W-:Y:S04]  /*2f350*/  STL.64 [R1+0x1690], R26 ;  /* 0x0016901a01007387 */ /* 0x0001e80000100a00 */
[----:B------:R-:W-:Y:S01]  /*2f360*/  STL [R1+0x1684], R5 ;  /* 0x0016840501007387 */ /* 0x000fe20000100800 */
[----:B0-----:R-:W-:Y:S02]  /*2f370*/  MOV R26, R8 ;  /* 0x00000008001a7202 */ /* 0x001fe40000000f00 */
[----:B-----5:R-:W-:Y:S02]  /*2f380*/  MOV R27, R9 ;  /* 0x00000009001b7202 */ /* 0x020fe40000000f00 */
[----:B------:R-:W0:Y:S04]  /*2f390*/  LDS.128 R8, [R24+UR6+0x400] ;  /* 0x0004000618087984 */ /* 0x000e280008000c00 */
[----:B------:R1:W-:Y:S02]  /*2f3a0*/  STL.64 [R1+0x15f0], R6 ;  /* 0x0015f00601007387 */ /* 0x0003e40000100a00 */
[----:B-1----:R-:W-:-:S02]  /*2f3b0*/  MOV R6, R3 ;  /* 0x0000000300067202 */ /* 0x002fc40000000f00 */
[----:B------:R-:W1:Y:S01]  /*2f3c0*/  LDC R3, c[0x0][0x3e8] ;  /* 0x0000fa00ff037b82 */ /* 0x000e620000000800 */
[----:B0-----:R0:W-:Y:S04]  /*2f3d0*/  STL [R1+0x1688], R9 ;  /* 0x0016880901007387 */ /* 0x0011e80000100800 */
[----:B------:R4:W-:Y:S04]  /*2f3e0*/  STL.64 [R1+0x15e8], R10 ;  /* 0x0015e80a01007387 */ /* 0x0009e80000100a00 */
[----:B------:R-:W-:Y:S04]  /*2f3f0*/  STL [R1+0x70], R16 ;  /* 0x0000701001007387 */ /* 0x000fe80000100800 */
[----:B0-----:R-:W5:Y:S01]  /*2f400*/  LDL.LU R9, [R1+0x2c] ;  /* 0x00002c0001097983 */ /* 0x001f620000300800 */
[----:B--2---:R-:W-:Y:S01]  /*2f410*/  IMAD.MOV.U32 R7, RZ, RZ, R12 ;  /* 0x000000ffff077224 */ /* 0x004fe200078e000c */
[----:B-1----:R-:W-:-:S04]  /*2f420*/  LEA R12, R3, R29, 0x2 ;  /* 0x0000001d030c7211 */ /* 0x002fc800078e10ff */
[----:B------:R-:W-:-:S04]  /*2f430*/  LEA R12, R3, R12, 0x2 ;  /* 0x0000000c030c7211 */ /* 0x000fc800078e10ff */
[----:B------:R-:W-:Y:S01]  /*2f440*/  LEA R12, R3, R12, 0x2 ;  /* 0x0000000c030c7211 */ /* 0x000fe200078e10ff */
[----:B------:R-:W-:Y:S01]  /*2f450*/  STL.64 [R1+0x80], R14 ;  /* 0x0000800e01007387 */ /* 0x000fe20000100a00 */
[----:B------:R-:W-:Y:S02]  /*2f460*/  MOV R3, R13 ;  /* 0x0000000d00037202 */ /* 0x000fe40000000f00 */
[----:B------:R-:W-:Y:S01]  /*2f470*/  MOV R28, R12 ;  /* 0x0000000c001c7202 */ /* 0x000fe20000000f00 */
[----:B------:R-:W2:Y:S04]  /*2f480*/  LDL.LU R5, [R1+0x44] ;  /* 0x0000440001057983 */ /* 0x000ea80000300800 */
[----:B------:R-:W0:Y:S04]  /*2f490*/  LDS.128 R12, [R23+UR6+0x800] ;  /* 0x00080006170c7984 */ /* 0x000e280008000c00 */
[----:B------:R-:W2:Y:S04]  /*2f4a0*/  LDL.LU R4, [R1+0x3c] ;  /* 0x00003c0001047983 */ /* 0x000ea80000300800 */
[----:B----4-:R-:W4:Y:S01]  /*2f4b0*/  LDL.LU R11, [R1+0x210] ;  /* 0x00021000010b7983 */ /* 0x010f220000300800 */
[----:B---3--:R-:W-:-:S03]  /*2f4c0*/  LEA R21, R22, R29, 0x2 ;  /* 0x0000001d16157211 */ /* 0x008fc600078e10ff */
[----:B0-----:R0:W-:Y:S04]  /*2f4d0*/  STL.64 [R1+0x1678], R12 ;  /* 0x0016780c01007387 */ /* 0x0011e80000100a00 */
[----:B------:R1:W-:Y:S01]  /*2f4e0*/  STL.64 [R1+0x15e0], R14 ;  /* 0x0015e00e01007387 */ /* 0x0003e20000100a00 */
[----:B0-----:R-:W-:Y:S01]  /*2f4f0*/  IMAD.MOV.U32 R12, RZ, RZ, R16 ;  /* 0x000000ffff0c7224 */ /* 0x001fe200078e0010 */
[----:B------:R-:W-:Y:S02]  /*2f500*/  MOV R13, R17 ;  /* 0x00000011000d7202 */ /* 0x000fe40000000f00 */
[----:B-1----:R-:W-:Y:S02]  /*2f510*/  MOV R15, R18 ;  /* 0x00000012000f7202 */ /* 0x002fe40000000f00 */
[----:B------:R-:W0:Y:S01]  /*2f520*/  LDS.128 R16, [R24+UR6+0x800] ;  /* 0x0008000618107984 */ /* 0x000e220008000c00 */
[C---:B------:R-:W-:Y:S01]  /*2f530*/  IMAD R21, R22.reuse, 0x4, R21 ;  /* 0x0000000416157824 */ /* 0x040fe200078e0215 */
[----:B------:R-:W-:-:S04]  /*2f540*/  LEA R14, R22, R29, 0x2 ;  /* 0x0000001d160e7211 */ /* 0x000fc800078e10ff */
[C---:B------:R-:W-:Y:S02]  /*2f550*/  LEA R14, R22.reuse, R14, 0x2 ;  /* 0x0000000e160e7211 */ /* 0x040fe400078e10ff */
[----:B------:R-:W-:Y:S02]  /*2f560*/  LEA R21, R22, R21, 0x2 ;  /* 0x0000001516157211 */ /* 0x000fe400078e10ff */
[----:B------:R-:W-:Y:S02]  /*2f570*/  LEA R20, P6, R14, R2, 0x1 ;  /* 0x000000020e147211 */ /* 0x000fe400078c08ff */
[----:B------:R-:W-:Y:S02]  /*2f580*/  LEA R21, R22, R21, 0x2 ;  /* 0x0000001516157211 */ /* 0x000fe400078e10ff */
[----:B------:R-:W-:Y:S01]  /*2f590*/  LEA.HI.X.SX32 R27, R29, R0, 0x1, P5 ;  /* 0x000000001d1b7211 */ /* 0x000fe200028f0eff */
[----:B------:R-:W-:Y:S01]  /*2f5a0*/  STL [R1+0x68], R20 ;  /* 0x0000681401007387 */ /* 0x000fe20000100800 */
[----:B------:R-:W-:-:S03]  /*2f5b0*/  MOV R29, R21 ;  /* 0x00000015001d7202 */ /* 0x000fc60000000f00 */
[----:B------:R-:W1:Y:S04]  /*2f5c0*/  LDS.128 R20, [R23+UR6+0xc00] ;  /* 0x000c000617147984 */ /* 0x000e680008000c00 */
[----:B0-----:R0:W-:Y:S04]  /*2f5d0*/  STL.64 [R1+0x15d8], R18 ;  /* 0x0015d81201007387 */ /* 0x0011e80000100a00 */
[----:B0-----:R-:W3:Y:S04]  /*2f5e0*/  LDL.LU R18, [R1+0x224] ;  /* 0x0002240001127983 */ /* 0x001ee80000300800 */
[----:B------:R0:W-:Y:S04]  /*2f5f0*/  STL [R1+0x7c], R27 ;  /* 0x00007c1b01007387 */ /* 0x0001e80000100800 */
[----:B0-----:R-:W2:Y:S04]  /*2f600*/  LDL.LU.64 R26, [R1+0x1690] ;  /* 0x00169000011a7983 */ /* 0x001ea80000300a00 */
[----:B-1----:R0:W-:Y:S04]  /*2f610*/  STL.64 [R1+0x1670], R20 ;  /* 0x0016701401007387 */ /* 0x0021e80000100a00 */
[----:B0-----:R0:W3:Y:S04]  /*2f620*/  LDL.64 R20, [R1+0x68] ;  /* 0x0000680001147983 */ /* 0x0010e80000100a00 */
[----:B------:R1:W-:Y:S04]  /*2f630*/  STL.64 [R1+0x15d0], R22 ;  /* 0x0015d01601007387 */ /* 0x0003e80000100a00 */
[----:B-1----:R-:W4:Y:S01]  /*2f640*/  LDL.LU R22, [R1+0x34] ;  /* 0x0000340001167983 */ /* 0x002f220000300800 */
[----:B------:R-:W-:-:S05]  /*2f650*/  LEA.HI.X.SX32 R13, R25, R0, 0x1, P4 ;  /* 0x00000000190d7211 */ /* 0x000fca00020f0eff */
[----:B------:R1:W-:Y:S01]  /*2f660*/  STL [R1+0x74], R13 ;  /* 0x0000740d01007387 */ /* 0x0003e20000100800 */
[----:B------:R-:W-:Y:S02]  /*2f670*/  MOV R10, R6 ;  /* 0x00000006000a7202 */ /* 0x000fe40000000f00 */
[C---:B------:R-:W-:Y:S01]  /*2f680*/  LEA R6, P5, R28.reuse, R2, 0x1 ;  /* 0x000000021c067211 */ /* 0x040fe200078a08ff */
[----:B------:R-:W4:Y:S01]  /*2f690*/  LDL.LU R19, [R1+0x10] ;  /* 0x0000100001137983 */ /* 0x000f220000300800 */
[----:B------:R-:W-:Y:S02]  /*2f6a0*/  MOV R23, R7 ;  /* 0x0000000700177202 */ /* 0x000fe40000000f00 */
[----:B------:R-:W-:Y:S02]  /*2f6b0*/  LEA.HI.X.SX32 R7, R28, R0, 0x1, P5 ;  /* 0x000000001c077211 */ /* 0x000fe400028f0eff */
[----:B-----5:R-:W-:Y:S01]  /*2f6c0*/  LEA R28, P5, R9, R2, 0x1 ;  /* 0x00000002091c7211 */ /* 0x020fe200078a08ff */
[----:B--2---:R-:W-:Y:S01]  /*2f6d0*/  IMAD.MOV.U32 R12, RZ, RZ, R26 ;  /* 0x000000ffff0c7224 */ /* 0x004fe200078e001a */
[----:B-1----:R-:W-:-:S02]  /*2f6e0*/  MOV R13, R27 ;  /* 0x0000001b000d7202 */ /* 0x002fc40000000f00 */
[----:B------:R-:W1:Y:S01]  /*2f6f0*/  LDS.128 R24, [R24+UR6+0xc00] ;  /* 0x000c000618187984 */ /* 0x000e620008000c00 */
[----:B---3--:R-:W-:Y:S02]  /*2f700*/  LEA.HI.X.SX32 R21, R14, R0, 0x1, P6 ;  /* 0x000000000e157211 */ /* 0x008fe400030f0eff */
[-C--:B------:R-:W-:Y:S01]  /*2f710*/  LEA R20, P6, R15, R2.reuse, 0x1 ;  /* 0x000000020f147211 */ /* 0x080fe200078c08ff */
[----:B-1----:R1:W-:Y:S04]  /*2f720*/  STL.64 [R1+0x15c8], R26 ;  /* 0x0015c81a01007387 */ /* 0x0023e80000100a00 */
[----:B------:R2:W-:Y:S01]  /*2f730*/  STL [R1+0x6c], R21 ;  /* 0x00006c1501007387 */ /* 0x0005e20000100800 */
[----:B-1----:R-:W-:Y:S02]  /*2f740*/  LEA R26, P4, R29, R2, 0x1 ;  /* 0x000000021d1a7211 */ /* 0x002fe400078808ff */
[----:B------:R-:W-:-:S02]  /*2f750*/  MOV R27, R29 ;  /* 0x0000001d001b7202 */ /* 0x000fc40000000f00 */
[----:B--2---:R-:W-:Y:S02]  /*2f760*/  MOV R21, R15 ;  /* 0x0000000f00157202 */ /* 0x004fe40000000f00 */
[-C--:B------:R-:W-:Y:S01]  /*2f770*/  LEA.HI.X.SX32 R27, R27, R0.reuse, 0x1, P4 ;  /* 0x000000001b1b7211 */ /* 0x080fe200020f0eff */
[----:B------:R-:W2:Y:S01]  /*2f780*/  LDL.LU.64 R14, [R1+0x200] ;  /* 0x00020000010e7983 */ /* 0x000ea20000300a00 */
[----:B------:R-:W-:-:S03]  /*2f790*/  LEA.HI.X.SX32 R21, R21, R0, 0x1, P6 ;  /* 0x0000000015157211 */ /* 0x000fc600030f0eff */
[----:B------:R1:W-:Y:S01]  /*2f7a0*/  STL.64 [R1+0x60], R6 ;  /* 0x0000600601007387 */ /* 0x0003e20000100a00 */
[----:B------:R-:W-:-:S03]  /*2f7b0*/  LEA.HI.X.SX32 R29, R9, R0, 0x1, P5 ;  /* 0x00000000091d7211 */ /* 0x000fc600028f0eff */
[----:B-1----:R-:W3:Y:S04]  /*2f7c0*/  LDL.LU.64 R6, [R1+0x1f8] ;  /* 0x0001f80001067983 */ /* 0x002ee80000300a00 */
[----:B------:R1:W-:Y:S04]  /*2f7d0*/  STL.64 [R1+0x58], R26 ;  /* 0x0000581a01007387 */ /* 0x0003e80000100a00 */
[----:B------:R5:W-:Y:S04]  /*2f7e0*/  STL.64 [R1+0x50], R20 ;  /* 0x0000501401007387 */ /* 0x000be80000100a00 */
[----:B------:R-:W2:Y:S01]  /*2f7f0*/  LDL.LU R9, [R1+0x1688] ;  /* 0x0016880001097983 */ /* 0x000ea20000300800 */
[----:B-1----:R-:W-:-:S02]  /*2f800*/  LEA R26, P4, R5, R2, 0x1 ;  /* 0x00000002051a7211 */ /* 0x002fc400078808ff */
[C---:B-----5:R-:W-:Y:S02]  /*2f810*/  LEA R20, P6, R4.reuse, R2, 0x1 ;  /* 0x0000000204147211 */ /* 0x060fe400078c08ff */
[-C--:B------:R-:W-:Y:S01]  /*2f820*/  LEA.HI.X.SX32 R27, R5, R0.reuse, 0x1, P4 ;  /* 0x00000000051b7211 */ /* 0x080fe200020f0eff */
[----:B------:R4:W-:Y:S01]  /*2f830*/  STL.64 [R1+0x48], R28 ;  /* 0x0000481c01007387 */ /* 0x0009e20000100a00 */
[----:B------:R-:W-:-:S03]  /*2f840*/  LEA.HI.X.SX32 R21, R4, R0, 0x1, P6 ;  /* 0x0000000004157211 */ /* 0x000fc600030f0eff */
[----:B------:R-:W3:Y:S04]  /*2f850*/  LDL.LU R5, [R1+0x1684] ;  /* 0x0016840001057983 */ /* 0x000ee80000300800 */
[----:B------:R1:W-:Y:S01]  /*2f860*/  STL.64 [R1+0x40], R26 ;  /* 0x0000401a01007387 */ /* 0x0003e20000100a00 */
[----:B----4-:R-:W-:-:S03]  /*2f870*/  LEA R28, P5, R22, R2, 0x1 ;  /* 0x00000002161c7211 */ /* 0x010fc600078a08ff */
[----:B------:R-:W2:Y:S01]  /*2f880*/  LDL.LU R4, [R1+0x1680] ;  /* 0x0016800001047983 */ /* 0x000ea20000300800 */
[----:B------:R-:W-:-:S03]  /*2f890*/  LEA.HI.X.SX32 R29, R22, R0, 0x1, P5 ;  /* 0x00000000161d7211 */ /* 0x000fc600028f0eff */
[----:B------:R4:W-:Y:S01]  /*2f8a0*/  STL.64 [R1+0x38], R20 ;  /* 0x0000381401007387 */ /* 0x0009e20000100a00 */
[----:B-1----:R-:W-:-:S03]  /*2f8b0*/  LEA R26, P4, R3, R2, 0x1 ;  /* 0x00000002031a7211 */ /* 0x002fc600078808ff */
[----:B------:R1:W-:Y:S01]  /*2f8c0*/  STL.64 [R1+0x30], R28 ;  /* 0x0000301c01007387 */ /* 0x0003e20000100a00 */
[----:B------:R-:W-:Y:S02]  /*2f8d0*/  LEA.HI.X.SX32 R27, R3, R0, 0x1, P4 ;  /* 0x00000000031b7211 */ /* 0x000fe400020f0eff */
[----:B----4-:R-:W-:-:S03]  /*2f8e0*/  LEA R20, P6, R23, R2, 0x1 ;  /* 0x0000000217147211 */ /* 0x010fc600078c08ff */
[----:B------:R-:W-:Y:S01]  /*2f8f0*/  STL.64 [R1+0x28], R26 ;  /* 0x0000281a01007387 */ /* 0x000fe20000100a00 */
[----:B------:R-:W-:Y:S02]  /*2f900*/  LEA.HI.X.SX32 R21, R23, R0, 0x1, P6 ;  /* 0x0000000017157211 */ /* 0x000fe400030f0eff */
[C---:B-1----:R-:W-:Y:S02]  /*2f910*/  LEA R28, P5, R11.reuse, R2, 0x1 ;  /* 0x000000020b1c7211 */ /* 0x042fe400078a08ff */
[----:B------:R-:W-:Y:S02]  /*2f920*/  FSETP.NEU.AND P6, PT, R10, RZ, PT ;  /* 0x000000ff0a00720b */ /* 0x000fe40003fcd000 */
[----:B------:R-:W4:Y:S01]  /*2f930*/  LDL.LU R10, [R1+0x14] ;  /* 0x00001400010a7983 */ /* 0x000f220000300800 */
[----:B------:R-:W-:-:S03]  /*2f940*/  LEA.HI.X.SX32 R29, R11, R0, 0x1, P5 ;  /* 0x000000000b1d7211 */ /* 0x000fc600028f0eff */
[----:B------:R-:W-:Y:S04]  /*2f950*/  STL.64 [R1+0x20], R20 ;  /* 0x0000201401007387 */ /* 0x000fe80000100a00 */
[----:B------:R-:W4:Y:S01]  /*2f960*/  LDL.LU R11, [R1+0x4] ;  /* 0x00000400010b7983 */ /* 0x000f220000300800 */
[----:B------:R-:W-:-:S03]  /*2f970*/  LEA R2, P4, R18, R2, 0x1 ;  /* 0x0000000212027211 */ /* 0x000fc600078808ff */
[----:B----4-:R1:W-:Y:S04]  /*2f980*/  STL.64 [R1+0x1630], R10 ;  /* 0x0016300a01007387 */ /* 0x0103e80000100a00 */
[----:B-1----:R-:W4:Y:S01]  /*2f990*/  LDL.LU.64 R10, [R1+0x208] ;  /* 0x00020800010a7983 */ /* 0x002f220000300a00 */
[----:B------:R-:W-:-:S03]  /*2f9a0*/  LEA.HI.X.SX32 R3, R18, R0, 0x1, P4 ;  /* 0x0000000012037211 */ /* 0x000fc600020f0eff */
[----:B------:R-:W-:Y:S04]  /*2f9b0*/  STL.64 [R1+0x1568], R28 ;  /* 0x0015681c01007387 */ /* 0x000fe80000100a00 */
[----:B------:R-:W5:Y:S04]  /*2f9c0*/  LDL.LU.64 R26, [R1+0x1e8] ;  /* 0x0001e800011a7983 */ /* 0x000f680000300a00 */
[----:B------:R-:W5:Y:S04]  /*2f9d0*/  LDL.LU.64 R20, [R1+0x1e0] ;  /* 0x0001e00001147983 */ /* 0x000f680000300a00 */
[----:B------:R-:W5:Y:S04]  /*2f9e0*/  LDL.LU.64 R22, [R1+0x1d8] ;  /* 0x0001d80001167983 */ /* 0x000f680000300a00 */
[----:B------:R-:W-:Y:S04]  /*2f9f0*/  STL.64 [R1+0x1570], R2 ;  /* 0x0015700201007387 */ /* 0x000fe80000100a00 */
[----:B----4-:R-:W-:Y:S04]  /*2fa00*/  STG.E.U16 desc[UR10][R10.64], R19 ;  /* 0x000000130a007986 */ /* 0x010fe8000c10150a */
[----:B--2---:R1:W-:Y:S04]  /*2fa10*/  STG.E.U16 desc[UR10][R14.64], R4 ;  /* 0x000000040e007986 */ /* 0x0043e8000c10150a */
[----:B---3--:R2:W-:Y:S04]  /*2fa20*/  STG.E.U16 desc[UR10][R6.64], R5 ;  /* 0x0000000506007986 */ /* 0x0085e8000c10150a */
[----:B-1----:R-:W3:Y:S04]  /*2fa30*/  LDL.LU.64 R14, [R1+0x1d0] ;  /* 0x0001d000010e7983 */ /* 0x002ee80000300a00 */
[----:B--2---:R-:W2:Y:S04]  /*2fa40*/  LDL.LU.64 R6, [R1+0x1b8] ;  /* 0x0001b80001067983 */ /* 0x004ea80000300a00 */
[----:B--2---:R1:W-:Y:S04]  /*2fa50*/  STL.64 [R1+0x1658], R6 ;  /* 0x0016580601007387 */ /* 0x0043e80000100a00 */
[----:B-1----:R-:W2:Y:S04]  /*2fa60*/  LDL.LU.64 R6, [R1+0x1c0] ;  /* 0x0001c00001067983 */ /* 0x002ea80000300a00 */
[----:B--2---:R1:W-:Y:S04]  /*2fa70*/  STL.64 [R1+0x1668], R6 ;  /* 0x0016680601007387 */ /* 0x0043e80000100a00 */
[----:B-1----:R-:W2:Y:S04]  /*2fa80*/  LDL.LU.64 R6, [R1+0x1c8] ;  /* 0x0001c80001067983 */ /* 0x002ea80000300a00 */
[----:B------:R-:W4:Y:S04]  /*2fa90*/  LDL.LU.64 R10, [R1+0x190] ;  /* 0x00019000010a7983 */ /* 0x000f280000300a00 */
[----:B----4-:R1:W-:Y:S04]  /*2faa0*/  STL.64 [R1+0x1638], R10 ;  /* 0x0016380a01007387 */ /* 0x0103e80000100a00 */
[----:B-1----:R-:W4:Y:S04]  /*2fab0*/  LDL.LU.64 R10, [R1+0x198] ;  /* 0x00019800010a7983 */ /* 0x002f280000300a00 */
[----:B----4-:R1:W-:Y:S04]  /*2fac0*/  STL.64 [R1+0x1640], R10 ;  /* 0x0016400a01007387 */ /* 0x0103e80000100a00 */
[----:B-1----:R-:W4:Y:S04]  /*2fad0*/  LDL.LU.64 R10, [R1+0x1a0] ;  /* 0x0001a000010a7983 */ /* 0x002f280000300a00 */
[----:B----4-:R1:W-:Y:S04]  /*2fae0*/  STL.64 [R1+0x1648], R10 ;  /* 0x0016480a01007387 */ /* 0x0103e80000100a00 */
[----:B-1----:R-:W4:Y:S04]  /*2faf0*/  LDL.LU.64 R10, [R1+0x1a8] ;  /* 0x0001a800010a7983 */ /* 0x002f280000300a00 */
[----:B----4-:R1:W-:Y:S04]  /*2fb00*/  STL.64 [R1+0x1650], R10 ;  /* 0x0016500a01007387 */ /* 0x0103e80000100a00 */
[----:B-1----:R-:W4:Y:S04]  /*2fb10*/  LDL.LU.64 R10, [R1+0x1b0] ;  /* 0x0001b000010a7983 */ /* 0x002f280000300a00 */
[----:B------:R-:W2:Y:S04]  /*2fb20*/  LDL.LU.64 R2, [R1+0x170] ;  /* 0x0001700001027983 */ /* 0x000ea80000300a00 */
[----:B--2---:R1:W-:Y:S04]  /*2fb30*/  STL.64 [R1+0x1618], R2 ;  /* 0x0016180201007387 */ /* 0x0043e80000100a00 */
[----:B-1----:R-:W2:Y:S04]  /*2fb40*/  LDL.LU.64 R2, [R1+0x178] ;  /* 0x0001780001027983 */ /* 0x002ea80000300a00 */
[----:B--2---:R1:W-:Y:S04]  /*2fb50*/  STL.64 [R1+0x1620], R2 ;  /* 0x0016200201007387 */ /* 0x0043e80000100a00 */
[----:B-1----:R-:W2:Y:S04]  /*2fb60*/  LDL.LU.64 R2, [R1+0x180] ;  /* 0x0001800001027983 */ /* 0x002ea80000300a00 */
[----:B------:R-:W-:Y:S04]  /*2fb70*/  STG.E.U16 desc[UR10][R12.64], R8 ;  /* 0x000000080c007986 */ /* 0x000fe8000c10150a */
[----:B--2---:R1:W-:Y:S04]  /*2fb80*/  STL.64 [R1+0x1628], R2 ;  /* 0x0016280201007387 */ /* 0x0043e80000100a00 */
[----:B-1----:R-:W2:Y:S04]  /*2fb90*/  LDL.LU.64 R2, [R1+0x188] ;  /* 0x0001880001027983 */ /* 0x002ea80000300a00 */
[----:B------:R-:W2:Y:S04]  /*2fba0*/  LDL.LU.64 R28, [R1+0x168] ;  /* 0x00016800011c7983 */ /* 0x000ea80000300a00 */
[----:B------:R-:W5:Y:S04]  /*2fbb0*/  LDL.LU.64 R12, [R1+0x1678] ;  /* 0x00167800010c7983 */ /* 0x000f680000300a00 */
[----:B-----5:R1:W-:Y:S04]  /*2fbc0*/  STG.E.U16 desc[UR10][R26.64], R12 ;  /* 0x0000000c1a007986 */ /* 0x0203e8000c10150a */
[----:B------:R5:W-:Y:S04]  /*2fbd0*/  STG.E.U16 desc[UR10][R20.64], R16 ;  /* 0x0000001014007986 */ /* 0x000be8000c10150a */
[----:B-1----:R-:W2:Y:S04]  /*2fbe0*/  LDL.LU.64 R26, [R1+0x160] ;  /* 0x00016000011a7983 */ /* 0x002ea80000300a00 */
[----:B-----5:R-:W5:Y:S01]  /*2fbf0*/  LDL.LU.64 R20, [R1+0x1670] ;  /* 0x0016700001147983 */ /* 0x020f620000300a00 */
[----:B------:R-:W-:-:S03]  /*2fc00*/  PRMT R0, R19, 0x7632, R0 ;  /* 0x0000763213007816 */ /* 0x000fc60000000000 */
[----:B-----5:R1:W-:Y:S04]  /*2fc10*/  STG.E.U16 desc[UR10][R22.64], R20 ;  /* 0x0000001416007986 */ /* 0x0203e8000c10150a */
[----:B---3--:R3:W-:Y:S04]  /*2fc20*/  STG.E.U16 desc[UR10][R14.64], R24 ;  /* 0x000000180e007986 */ /* 0x0087e8000c10150a */
[----:B------:R5:W-:Y:S04]  /*2fc30*/  STG.E.U16 desc[UR10][R6.64], R0 ;  /* 0x0000000006007986 */ /* 0x000be8000c10150a */
[----:B-1----:R-:W2:Y:S04]  /*2fc40*/  LDL.LU.64 R22, [R1+0x158] ;  /* 0x0001580001167983 */ /* 0x002ea80000300a00 */
[----:B------:R-:W2:Y:S04]  /*2fc50*/  LDL.LU.64 R18, [R1+0x150] ;  /* 0x0001500001127983 */ /* 0x000ea80000300a00 */
[----:B---3--:R-:W3:Y:S04]  /*2fc60*/  LDL.LU.64 R14, [R1+0x148] ;  /* 0x00014800010e7983 */ /* 0x008ee80000300a00 */
[----:B-----5:R-:W5:Y:S01]  /*2fc70*/  LDL.LU.64 R6, [R1+0x1668] ;  /* 0x0016680001067983 */ /* 0x020f620000300a00 */
[----:B------:R-:W-:-:S02]  /*2fc80*/  PRMT R4, R4, 0x7632, R4 ;  /* 0x0000763204047816 */ /* 0x000fc40000000004 */
[----:B------:R-:W-:Y:S02]  /*2fc90*/  PRMT R0, R5, 0x7632, R0 ;  /* 0x0000763205007816 */ /* 0x000fe40000000000 */
[----:B------:R-:W2:Y:S04]  /*2fca0*/  LDL.LU R5, [R1+0x1660] ;  /* 0x0016600001057983 */ /* 0x000ea80000300800 */
[----:B-----5:R1:W-:Y:S04]  /*2fcb0*/  STG.E.U16 desc[UR10][R6.64], R4 ;  /* 0x0000000406007986 */ /* 0x0203e8000c10150a */
[----:B-1----:R-:W5:Y:S01]  /*2fcc0*/  LDL.LU.64 R6, [R1+0x1658] ;  /* 0x0016580001067983 */ /* 0x002f620000300a00 */
[----:B------:R-:W-:-:S02]  /*2fcd0*/  PRMT R8, R8, 0x7632, R8 ;  /* 0x0000763208087816 */ /* 0x000fc40000000008 */
[----:B------:R-:W-:Y:S01]  /*2fce0*/  PRMT R12, R12, 0x7632, R12 ;  /* 0x000076320c0c7816 */ /* 0x000fe2000000000c */
[----:B-----5:R1:W-:Y:S04]  /*2fcf0*/  STG.E.U16 desc[UR10][R6.64], R0 ;  /* 0x0000000006007986 */ /* 0x0203e8000c10150a */
[----:B----4-:R4:W-:Y:S04]  /*2fd00*/  STG.E.U16 desc[UR10][R10.64], R8 ;  /* 0x000000080a007986 */ /* 0x0109e8000c10150a */
[----:B-1----:R-:W5:Y:S04]  /*2fd10*/  LDL.LU.64 R6, [R1+0x140] ;  /* 0x0001400001067983 */ /* 0x002f680000300a00 */
[----:B----4-:R-:W4:Y:S01]  /*2fd20*/  LDL.LU.64 R10, [R1+0x1650] ;  /* 0x00165000010a7983 */ /* 0x010f220000300a00 */
[----:B------:R-:W-:-:S03]  /*2fd30*/  PRMT R16, R16, 0x7632, R16 ;  /* 0x0000763210107816 */ /* 0x000fc60000000010 */
[----:B----4-:R1:W-:Y:S04]  /*2fd40*/  STG.E.U16 desc[UR10][R10.64], R12 ;  /* 0x0000000c0a007986 */ /* 0x0103e8000c10150a */
[----:B-1----:R-:W4:Y:S01]  /*2fd50*/  LDL.LU.64 R10, [R1+0x1648] ;  /* 0x00164800010a7983 */ /* 0x002f220000300a00 */
[----:B------:R-:W-:-:S03]  /*2fd60*/  PRMT R20, R20, 0x7632, R20 ;  /* 0x0000763214147816 */ /* 0x000fc60000000014 */
[----:B----4-:R1:W-:Y:S04]  /*2fd70*/  STG.E.U16 desc[UR10][R10.64], R16 ;  /* 0x000000100a007986 */ /* 0x0103e8000c10150a */
[----:B-1----:R-:W4:Y:S01]  /*2fd80*/  LDL.LU.64 R10, [R1+0x1640] ;  /* 0x00164000010a7983 */ /* 0x002f220000300a00 */
[----:B------:R-:W-:-:S03]  /*2fd90*/  PRMT R24, R24, 0x7632, R24 ;  /* 0x0000763218187816 */ /* 0x000fc60000000018 */
[----:B----4-:R1:W-:Y:S04]  /*2fda0*/  STG.E.U16 desc[UR10][R10.64], R20 ;  /* 0x000000140a007986 */ /* 0x0103e8000c10150a */
[----:B-1----:R-:W4:Y:S04]  /*2fdb0*/  LDL.LU.64 R10, [R1+0x1638] ;  /* 0x00163800010a7983 */ /* 0x002f280000300a00 */
[----:B----4-:R1:W-:Y:S04]  /*2fdc0*/  STG.E.U16 desc[UR10][R10.64], R24 ;  /* 0x000000180a007986 */ /* 0x0103e8000c10150a */
[----:B-1----:R-:W2:Y:S04]  /*2fdd0*/  LDL.LU.64 R10, [R1+0x1630] ;  /* 0x00163000010a7983 */ /* 0x002ea80000300a00 */
[----:B--2---:R1:W-:Y:S04]  /*2fde0*/  STG.E.U16 desc[UR10][R2.64], R10 ;  /* 0x0000000a02007986 */ /* 0x0043e8000c10150a */
[----:B-1----:R-:W2:Y:S04]  /*2fdf0*/  LDL.LU.64 R2, [R1+0x1628] ;  /* 0x0016280001027983 */ /* 0x002ea80000300a00 */
[----:B--2---:R1:W-:Y:S04]  /*2fe00*/  STG.E.U16 desc[UR10][R2.64], R5 ;  /* 0x0000000502007986 */ /* 0x0043e8000c10150a */
[----:B-1----:R-:W2:Y:S04]  /*2fe10*/  LDL.LU.64 R2, [R1+0x1620] ;  /* 0x0016200001027983 */ /* 0x002ea80000300a00 */
[----:B--2---:R1:W-:Y:S04]  /*2fe20*/  STG.E.U16 desc[UR10][R2.64], R11 ;  /* 0x0000000b02007986 */ /* 0x0043e8000c10150a */
[----:B-1----:R-:W2:Y:S04]  /*2fe30*/  LDL.LU.64 R2, [R1+0x1618] ;  /* 0x0016180001027983 */ /* 0x002ea80000300a00 */
[----:B------:R-:W-:Y:S04]  /*2fe40*/  STL.64 [R1+0x1610], R12 ;  /* 0x0016100c01007387 */ /* 0x000fe80000100a00 */
[----:B--2---:R-:W-:Y:S04]  /*2fe50*/  STG.E.U16 desc[UR10][R2.64], R9 ;  /* 0x0000000902007986 */ /* 0x004fe8000c10150a */
[----:B------:R1:W-:Y:S04]  /*2fe60*/  STG.E.U16 desc[UR10][R28.64], R13 ;  /* 0x0000000d1c007986 */ /* 0x0003e8000c10150a */
[----:B------:R-:W-:Y:S04]  /*2fe70*/  STG.E.U16 desc[UR10][R26.64], R17 ;  /* 0x000000111a007986 */ /* 0x000fe8000c10150a */
[----:B-1----:R-:W2:Y:S04]  /*2fe80*/  LDL.LU.64 R12, [R1+0x138] ;  /* 0x00013800010c7983 */ /* 0x002ea80000300a00 */
[----:B------:R1:W-:Y:S04]  /*2fe90*/  STL [R1+0x1608], R17 ;  /* 0x0016081101007387 */ /* 0x0003e80000100800 */
[----:B-1----:R-:W4:Y:S04]  /*2fea0*/  LDL.LU.64 R16, [R1+0x130] ;  /* 0x0001300001107983 */ /* 0x002f280000300a00 */
[----:B------:R-:W2:Y:S04]  /*2feb0*/  LDL.LU R24, [R1+0x18] ;  /* 0x0000180001187983 */ /* 0x000ea80000300800 */
[----:B------:R-:W2:Y:S01]  /*2fec0*/  LDL.LU.64 R2, [R1+0x110] ;  /* 0x0001100001027983 */ /* 0x000ea20000300a00 */
[----:B------:R-:W-:-:S02]  /*2fed0*/  PRMT R0, R10, 0x7632, R0 ;  /* 0x000076320a007816 */ /* 0x000fc40000000000 */
[----:B------:R-:W-:Y:S01]  /*2fee0*/  PRMT R5, R5, 0x7632, R5 ;  /* 0x0000763205057816 */ /* 0x000fe20000000005 */
[----:B--2---:R1:W-:Y:S04]  /*2fef0*/  STL.64 [R1+0x15f8], R2 ;  /* 0x0015f80201007387 */ /* 0x0043e80000100a00 */
[----:B-1----:R-:W2:Y:S04]  /*2ff00*/  LDL.LU.64 R2, [R1+0x118] ;  /* 0x0001180001027983 */ /* 0x002ea80000300a00 */
[----:B------:R-:W-:Y:S04]  /*2ff10*/  STG.E.U16 desc[UR10][R22.64], R21 ;  /* 0x0000001516007986 */ /* 0x000fe8000c10150a */
[----:B------:R-:W-:Y:S04]  /*2ff20*/  STG.E.U16 desc[UR10][R18.64], R25 ;  /* 0x0000001912007986 */ /* 0x000fe8000c10150a */
[----:B---3--:R1:W-:Y:S04]  /*2ff30*/  STG.E.U16 desc[UR10][R14.64], R0 ;  /* 0x000000000e007986 */ /* 0x0083e8000c10150a */
[----:B-----5:R-:W-:Y:S01]  /*2ff40*/  STG.E.U16 desc[UR10][R6.64], R5 ;  /* 0x0000000506007986 */ /* 0x020fe2000c10150a */
[----:B------:R-:W-:-:S02]  /*2ff50*/  PRMT R9, R9, 0x7632, R9 ;  /* 0x0000763209097816 */ /* 0x000fc40000000009 */
[----:B-1----:R-:W-:-:S05]  /*2ff60*/  PRMT R0, R11, 0x7632, R0 ;  /* 0x000076320b007816 */ /* 0x002fca0000000000 */
[----:B------:R-:W-:Y:S04]  /*2ff70*/  STG.E.U16 desc[UR10][R12.64], R0 ;  /* 0x000000000c007986 */ /* 0x000fe8000c10150a */
[----:B----4-:R-:W-:Y:S04]  /*2ff80*/  STG.E.U16 desc[UR10][R16.64], R9 ;  /* 0x0000000910007986 */ /* 0x010fe8000c10150a */
[----:B--2---:R1:W-:Y:S04]  /*2ff90*/  STL.64 [R1+0x1600], R2 ;  /* 0x0016000201007387 */ /* 0x0043e80000100a00 */
[----:B-1----:R-:W2:Y:S04]  /*2ffa0*/  LDL.LU.64 R2, [R1+0x120] ;  /* 0x0001200001027983 */ /* 0x002ea80000300a00 */
[----:B------:R-:W3:Y:S04]  /*2ffb0*/  LDL.LU.64 R6, [R1+0x108] ;  /* 0x0001080001067983 */ /* 0x000ee80000300a00 */
[----:B------:R-:W4:Y:S04]  /*2ffc0*/  LDL.LU.64 R28, [R1+0x100] ;  /* 0x00010000011c7983 */ /* 0x000f280000300a00 */
[----:B------:R-:W5:Y:S04]  /*2ffd0*/  LDL.LU.64 R10, [R1+0xf8] ;  /* 0x0000f800010a7983 */ /* 0x000f680000300a00 */
[----:B------:R-:W2:Y:S04]  /*2ffe0*/  LDL.LU.64 R14, [R1+0xf0] ;  /* 0x0000f000010e7983 */ /* 0x000ea80000300a00 */
[----:B------:R-:W2:Y:S04]  /*2fff0*/  LDL.LU.64 R18, [R1+0xe8] ;  /* 0x0000e80001127983 */ /* 0x000ea80000300a00 */
[----:B------:R-:W2:Y:S04]  /*30000*/  LDL.LU.64 R22, [R1+0xe0] ;  /* 0x0000e00001167983 */ /* 0x000ea80000300a00 */
[----:B------:R-:W2:Y:S04]  /*30010*/  LDL.LU.64 R26, [R1+0xd8] ;  /* 0x0000d800011a7983 */ /* 0x000ea80000300a00 */
[----:B------:R1:W-:Y:S04]  /*30020*/  STL.64 [R1+0x1590], R4 ;  /* 0x0015900401007387 */ /* 0x0003e80000100a00 */
[----:B-1----:R-:W2:Y:S04]  /*30030*/  LDL.LU.64 R4, [R1+0x128] ;  /* 0x0001280001047983 */ /* 0x002ea80000300a00 */
[----:B------:R-:W2:Y:S04]  /*30040*/  LDL.LU.64 R12, [R1+0x1610] ;  /* 0x00161000010c7983 */ /* 0x000ea80000300a00 */
[----:B------:R-:W2:Y:S04]  /*30050*/  LDL.LU R17, [R1+0x1608] ;  /* 0x0016080001117983 */ /* 0x000ea80000300800 */
[----:B------:R1:W-:Y:S04]  /*30060*/  STL.64 [R1+0x15a0], R8 ;  /* 0x0015a00801007387 */ /* 0x0003e80000100a00 */
[----:B-1----:R-:W2:Y:S04]  /*30070*/  LDL.LU.64 R8, [R1+0xa8] ;  /* 0x0000a80001087983 */ /* 0x002ea80000300a00 */
[----:B--2---:R1:W-:Y:S04]  /*30080*/  STL.64 [R1+0x15a8], R8 ;  /* 0x0015a80801007387 */ /* 0x0043e80000100a00 */
[----:B-1----:R-:W2:Y:S01]  /*30090*/  LDL.LU.64 R8, [R1+0xb0] ;  /* 0x0000b00001087983 */ /* 0x002ea20000300a00 */
[----:B------:R-:W-:-:S03]  /*300a0*/  PRMT R13, R13, 0x7632, R13 ;  /* 0x000076320d0d7816 */ /* 0x000fc6000000000d */
[----:B--2---:R1:W-:Y:S04]  /*300b0*/  STL.64 [R1+0x15b0], R8 ;  /* 0x0015b00801007387 */ /* 0x0043e80000100a00 */
[----:B-1----:R-:W2:Y:S01]  /*300c0*/  LDL.LU.64 R8, [R1+0xc0] ;  /* 0x0000c00001087983 */ /* 0x002ea20000300a00 */
[----:B------:R-:W-:-:S03]  /*300d0*/  PRMT R17, R17, 0x7632, R17 ;  /* 0x0000763211117816 */ /* 0x000fc60000000011 */
[----:B------:R-:W-:Y:S04]  /*300e0*/  STG.E.U16 desc[UR10][R4.64], R13 ;  /* 0x0000000d04007986 */ /* 0x000fe8000c10150a */
[----:B------:R-:W-:Y:S04]  /*300f0*/  STG.E.U16 desc[UR10][R2.64], R17 ;  /* 0x0000001102007986 */ /* 0x000fe8000c10150a */
[----:B--2---:R1:W-:Y:S04]  /*30100*/  STL.64 [R1+0x15c0], R8 ;  /* 0x0015c00801007387 */ /* 0x0043e80000100a00 */
[----:B-1----:R-:W2:Y:S04]  /*30110*/  LDL.LU.64 R8, [R1+0xc8] ;  /* 0x0000c80001087983 */ /* 0x002ea80000300a00 */
[----:B------:R-:W2:Y:S04]  /*30120*/  LDL.LU.64 R4, [R1+0xa0] ;  /* 0x0000a00001047983 */ /* 0x000ea80000300a00 */
[----:B------:R-:W2:Y:S01]  /*30130*/  LDL.LU.64 R2, [R1+0x1600] ;  /* 0x0016000001027983 */ /* 0x000ea20000300a00 */
[----:B------:R-:W-:-:S03]  /*30140*/  PRMT R21, R21, 0x7632, R21 ;  /* 0x0000763215157816 */ /* 0x000fc60000000015 */
[----:B------:R-:W3:Y:S04]  /*30150*/  LDL.LU.64 R16, [R1+0xb8] ;  /* 0x0000b80001107983 */ /* 0x000ee80000300a00 */
[----:B--2---:R1:W-:Y:S04]  /*30160*/  STG.E.U16 desc[UR10][R2.64], R21 ;  /* 0x0000001502007986 */ /* 0x0043e8000c10150a */
[----:B-1----:R-:W2:Y:S01]  /*30170*/  LDL.LU.64 R2, [R1+0x15f8] ;  /* 0x0015f80001027983 */ /* 0x002ea20000300a00 */
[----:B------:R-:W-:-:S03]  /*30180*/  PRMT R25, R25, 0x7632, R25 ;  /* 0x0000763219197816 */ /* 0x000fc60000000019 */
[----:B------:R-:W3:Y:S04]  /*30190*/  LDL.LU.64 R20, [R1+0xd0] ;  /* 0x0000d00001147983 */ /* 0x000ee80000300a00 */
[----:B--2---:R1:W-:Y:S04]  /*301a0*/  STG.E.U16 desc[UR10][R2.64], R25 ;  /* 0x0000001902007986 */ /* 0x0043e8000c10150a */
[----:B---3--:R2:W-:Y:S04]  /*301b0*/  STG.E.U16 desc[UR10][R6.64], R24 ;  /* 0x0000001806007986 */ /* 0x0085e8000c10150a */
[----:B-1----:R-:W3:Y:S04]  /*301c0*/  LDL.LU.64 R2, [R1+0x98] ;  /* 0x0000980001027983 */ /* 0x002ee80000300a00 */
[----:B--2---:R-:W4:Y:S04]  /*301d0*/  LDL.LU.64 R6, [R1+0x15f0] ;  /* 0x0015f00001067983 */ /* 0x004f280000300a00 */
[----:B----4-:R1:W-:Y:S04]  /*301e0*/  STG.E.U16 desc[UR10][R28.64], R6 ;  /* 0x000000061c007986 */ /* 0x0103e8000c10150a */
[----:B-----5:R2:W-:Y:S04]  /*301f0*/  STG.E.U16 desc[UR10][R10.64], R7 ;  /* 0x000000070a007986 */ /* 0x0205e8000c10150a */
[----:B-1----:R-:W4:Y:S04]  /*30200*/  LDL.LU.64 R28, [R1+0x90] ;  /* 0x00009000011c7983 */ /* 0x002f280000300a00 */
[----:B--2---:R-:W2:Y:S04]  /*30210*/  LDL.LU.64 R10, [R1+0x15e8] ;  /* 0x0015e800010a7983 */ /* 0x004ea80000300a00 */
[----:B--2---:R1:W-:Y:S04]  /*30220*/  STG.E.U16 desc[UR10][R14.64], R10 ;  /* 0x0000000a0e007986 */ /* 0x0043e8000c10150a */
[----:B-1----:R-:W2:Y:S04]  /*30230*/  LDL.LU.64 R14, [R1+0x15e0] ;  /* 0x0015e000010e7983 */ /* 0x002ea80000300a00 */
[----:B--2---:R1:W-:Y:S04]  /*30240*/  STG.E.U16 desc[UR10][R18.64], R14 ;  /* 0x0000000e12007986 */ /* 0x0043e8000c10150a */
[----:B-1----:R-:W2:Y:S04]  /*30250*/  LDL.LU.64 R18, [R1+0x15d8] ;  /* 0x0015d80001127983 */ /* 0x002ea80000300a00 */
[----:B--2---:R1:W-:Y:S04]  /*30260*/  STG.E.U16 desc[UR10][R22.64], R18 ;  /* 0x0000001216007986 */ /* 0x0043e8000c10150a */
[----:B-1----:R-:W2:Y:S01]  /*30270*/  LDL.LU.64 R22, [R1+0x15d0] ;  /* 0x0015d00001167983 */ /* 0x002ea20000300a00 */
[----:B------:R-:W-:-:S03]  /*30280*/  PRMT R0, R24, 0x7632, R0 ;  /* 0x0000763218007816 */ /* 0x000fc60000000000 */
[----:B--2---:R1:W-:Y:S04]  /*30290*/  STG.E.U16 desc[UR10][R26.64], R22 ;  /* 0x000000161a007986 */ /* 0x0043e8000c10150a */
[----:B-1----:R-:W2:Y:S04]  /*302a0*/  LDL.LU.64 R26, [R1+0x15c8] ;  /* 0x0015c800011a7983 */ /* 0x002ea80000300a00 */
[----:B------:R-:W5:Y:S04]  /*302b0*/  LDL.LU.64 R24, [R1+0x88] ;  /* 0x0000880001187983 */ /* 0x000f680000300a00 */
[----:B--2---:R1:W-:Y:S04]  /*302c0*/  STG.E.U16 desc[UR10][R20.64], R26 ;  /* 0x0000001a14007986 */ /* 0x0043e8000c10150a */
[----:B------:R2:W-:Y:S04]  /*302d0*/  STG.E.U16 desc[UR10][R8.64], R0 ;  /* 0x0000000008007986 */ /* 0x0005e8000c10150a */
[----:B-1----:R-:W5:Y:S04]  /*302e0*/  LDL.LU R20, [R1+0x1c] ;  /* 0x00001c0001147983 */ /* 0x002f680000300800 */
[----:B--2---:R-:W2:Y:S01]  /*302f0*/  LDL.LU.64 R8, [R1+0x15c0] ;  /* 0x0015c00001087983 */ /* 0x004ea20000300a00 */
[----:B------:R-:W-:-:S02]  /*30300*/  PRMT R6, R6, 0x7632, R6 ;  /* 0x0000763206067816 */ /* 0x000fc40000000006 */
[----:B------:R-:W-:Y:S02]  /*30310*/  PRMT R0, R7, 0x7632, R0 ;  /* 0x0000763207007816 */ /* 0x000fe40000000000 */
[----:B------:R-:W3:Y:S04]  /*30320*/  LDL.LU R7, [R1+0x15b8] ;  /* 0x0015b80001077983 */ /* 0x000ee80000300800 */
[----:B--2---:R1:W-:Y:S04]  /*30330*/  STG.E.U16 desc[UR10][R8.64], R6 ;  /* 0x0000000608007986 */ /* 0x0043e8000c10150a */
[----:B-1----:R-:W2:Y:S01]  /*30340*/  LDL.LU.64 R8, [R1+0x15b0] ;  /* 0x0015b00001087983 */ /* 0x002ea20000300a00 */
[----:B------:R-:W-:-:S03]  /*30350*/  PRMT R10, R10, 0x7632, R10 ;  /* 0x000076320a0a7816 */ /* 0x000fc6000000000a */
[----:B------:R1:W-:Y:S04]  /*30360*/  STG.E.U16 desc[UR10][R16.64], R0 ;  /* 0x0000000010007986 */ /* 0x0003e8000c10150a */
[----:B-1----:R-:W3:Y:S04]  /*30370*/  LDL.LU.64 R16, [R1+0x80] ;  /* 0x0000800001107983 */ /* 0x002ee80000300a00 */
[----:B--2---:R1:W-:Y:S04]  /*30380*/  STG.E.U16 desc[UR10][R8.64], R10 ;  /* 0x0000000a08007986 */ /* 0x0043e8000c10150a */
[----:B-1----:R-:W2:Y:S01]  /*30390*/  LDL.LU.64 R8, [R1+0x15a8] ;  /* 0x0015a80001087983 */ /* 0x002ea20000300a00 */
[----:B------:R-:W-:-:S02]  /*303a0*/  PRMT R14, R14, 0x7632, R14 ;  /* 0x000076320e0e7816 */ /* 0x000fc4000000000e */
[----:B------:R-:W-:-:S03]  /*303b0*/  PRMT R18, R18, 0x7632, R18 ;  /* 0x0000763212127816 */ /* 0x000fc60000000012 */
[----:B--2---:R1:W-:Y:S04]  /*303c0*/  STG.E.U16 desc[UR10][R8.64], R14 ;  /* 0x0000000e08007986 */ /* 0x0043e8000c10150a */
[----:B------:R2:W-:Y:S04]  /*303d0*/  STG.E.U16 desc[UR10][R4.64], R18 ;  /* 0x0000001204007986 */ /* 0x0005e8000c10150a */
[----:B-1----:R-:W5:Y:S04]  /*303e0*/  LDL.LU.64 R8, [R1+0x78] ;  /* 0x0000780001087983 */ /* 0x002f680000300a00 */
[----:B--2---:R-:W2:Y:S01]  /*303f0*/  LDL.LU.64 R4, [R1+0x68] ;  /* 0x0000680001047983 */ /* 0x004ea20000300a00 */
[----:B------:R-:W-:-:S02]  /*30400*/  PRMT R22, R22, 0x7632, R22 ;  /* 0x0000763216167816 */ /* 0x000fc40000000016 */
[----:B------:R-:W-:-:S03]  /*30410*/  PRMT R26, R26, 0x7632, R26 ;  /* 0x000076321a1a7816 */ /* 0x000fc6000000001a */
[----:B---3--:R-:W-:Y:S04]  /*30420*/  STG.E.U16 desc[UR10][R2.64], R22 ;  /* 0x0000001602007986 */ /* 0x008fe8000c10150a */
[----:B----4-:R-:W-:Y:S04]  /*30430*/  STG.E.U16 desc[UR10][R28.64], R26 ;  /* 0x0000001a1c007986 */ /* 0x010fe8000c10150a */
[----:B--2---:R1:W-:Y:S04]  /*30440*/  STL.64 [R1+0x1598], R4 ;  /* 0x0015980401007387 */ /* 0x0043e80000100a00 */
[----:B-1----:R-:W2:Y:S04]  /*30450*/  LDL.LU.64 R4, [R1+0x70] ;  /* 0x0000700001047983 */ /* 0x002ea80000300a00 */
[----:B------:R1:W-:Y:S04]  /*30460*/  STL [R1+0x158c], R23 ;  /* 0x00158c1701007387 */ /* 0x0003e80000100800 */
[----:B-1----:R-:W3:Y:S04]  /*30470*/  LDL.LU.64 R22, [R1+0x60] ;  /* 0x0000600001167983 */ /* 0x002ee80000300a00 */
[----:B------:R1:W-:Y:S04]  /*30480*/  STL [R1+0x1588], R27 ;  /* 0x0015881b01007387 */ /* 0x0003e80000100800 */
[----:B-1----:R-:W4:Y:S04]  /*30490*/  LDL.LU.64 R26, [R1+0x58] ;  /* 0x00005800011a7983 */ /* 0x002f280000300a00 */
[----:B------:R-:W2:Y:S04]  /*304a0*/  LDL.LU.64 R2, [R1+0x40] ;  /* 0x0000400001027983 */ /* 0x000ea80000300a00 */
[----:B--2---:R1:W-:Y:S04]  /*304b0*/  STL.64 [R1+0x1578], R2 ;  /* 0x0015780201007387 */ /* 0x0043e80000100a00 */
[----:B-1----:R-:W2:Y:S01]  /*304c0*/  LDL.LU.64 R2, [R1+0x48] ;  /* 0x0000480001027983 */ /* 0x002ea20000300a00 */
[----:B------:R-:W-:-:S03]  /*304d0*/  PRMT R10, R7, 0x7632, R10 ;  /* 0x00007632070a7816 */ /* 0x000fc6000000000a */
[----:B-----5:R-:W-:Y:S04]  /*304e0*/  STG.E.U16 desc[UR10][R24.64], R20 ;  /* 0x0000001418007986 */ /* 0x020fe8000c10150a */
[----:B------:R-:W-:Y:S04]  /*304f0*/  STG.E.U16 desc[UR10][R16.64], R7 ;  /* 0x0000000710007986 */ /* 0x000fe8000c10150a */
[----:B--2---:R1:W-:Y:S04]  /*30500*/  STL.64 [R1+0x1580], R2 ;  /* 0x0015800201007387 */ /* 0x0043e80000100a00 */
[----:B-1----:R-:W2:Y:S04]  /*30510*/  LDL.LU.64 R2, [R1+0x50] ;  /* 0x0000500001027983 */ /* 0x002ea80000300a00 */
[----:B------:R-:W5:Y:S04]  /*30520*/  LDL.LU.64 R28, [R1+0x38] ;  /* 0x00003800011c7983 */ /* 0x000f680000300a00 */
[----:B------:R-:W2:Y:S04]  /*30530*/  LDL.LU R14, [R1+0x234] ;  /* 0x00023400010e7983 */ /* 0x000ea80000300800 */
[----:B------:R-:W2:Y:S04]  /*30540*/  LDL.LU R13, [R1+0x230] ;  /* 0x00023000010d7983 */ /* 0x000ea80000300800 */
[----:B------:R-:W2:Y:S04]  /*30550*/  LDL.LU R18, [R1+0x22c] ;  /* 0x00022c0001127983 */ /* 0x000ea80000300800 */
[----:B------:R-:W2:Y:S04]  /*30560*/  LDL.LU R25, [R1+0x228] ;  /* 0x0002280001197983 */ /* 0x000ea80000300800 */
[----:B------:R-:W2:Y:S04]  /*30570*/  LDL.LU R21, [R1+0x284] ;  /* 0x0002840001157983 */ /* 0x000ea80000300800 */
[----:B------:R-:W2:Y:S01]  /*30580*/  LDL.LU R7, [R1+0xc] ;  /* 0x00000c0001077983 */ /* 0x000ea20000300800 */
[----:B------:R-:W-:-:S03]  /*30590*/  PRMT R12, R20, 0x7632, R12 ;  /* 0x00007632140c7816 */ /* 0x000fc6000000000c */
[----:B------:R-:W3:Y:S04]  /*305a0*/  LDL.LU R17, [R1+0x280] ;  /* 0x0002800001117983 */ /* 0x000ee80000300800 */
[----:B------:R-:W3:Y:S04]  /*305b0*/  LDL.LU R24, [R1+0x27c] ;  /* 0x00027c0001187983 */ /* 0x000ee80000300800 */
[----:B------:R-:W3:Y:S04]  /*305c0*/  LDL.LU R16, [R1+0x278] ;  /* 0x0002780001107983 */ /* 0x000ee80000300800 */
[----:B------:R-:W3:Y:S04]  /*305d0*/  LDL.LU R20, [R1+0x1560] ;  /* 0x0015600001147983 */ /* 0x000ee80000300800 */
[----:B--2---:R1:W-:Y:S04]  /*305e0*/  STG.E.U16 desc[UR10][R8.64], R7 ;  /* 0x0000000708007986 */ /* 0x0043e8000c10150a */
[----:B------:R2:W-:Y:S04]  /*305f0*/  STG.E.U16 desc[UR10][R4.64], R11 ;  /* 0x0000000b04007986 */ /* 0x0005e8000c10150a */
[----:B-1----:R-:W3:Y:S04]  /*30600*/  LDL.LU.64 R8, [R1+0x15a0] ;  /* 0x0015a00001087983 */ /* 0x002ee80000300a00 */
[----:B--2---:R-:W2:Y:S04]  /*30610*/  LDL.LU.64 R4, [R1+0x1598] ;  /* 0x0015980001047983 */ /* 0x004ea80000300a00 */
[----:B--2---:R1:W-:Y:S04]  /*30620*/  STG.E.U16 desc[UR10][R4.64], R15 ;  /* 0x0000000f04007986 */ /* 0x0043e8000c10150a */
[----:B---3--:R2:W-:Y:S04]  /*30630*/  STG.E.U16 desc[UR10][R22.64], R19 ;  /* 0x0000001316007986 */ /* 0x0085e8000c10150a */
[----:B-1----:R-:W3:Y:S04]  /*30640*/  LDL.LU.64 R4, [R1+0x1590] ;  /* 0x0015900001047983 */ /* 0x002ee80000300a00 */
[----:B--2---:R-:W4:Y:S04]  /*30650*/  LDL.LU R23, [R1+0x158c] ;  /* 0x00158c0001177983 */ /* 0x004f280000300800 */
[----:B----4-:R1:W-:Y:S04]  /*30660*/  STG.E.U16 desc[UR10][R26.64], R23 ;  /* 0x000000171a007986 */ /* 0x0103e8000c10150a */
[----:B-1----:R-:W2:Y:S01]  /*30670*/  LDL.LU R27, [R1+0x1588] ;  /* 0x00158800011b7983 */ /* 0x002ea20000300800 */
[----:B------:R-:W-:-:S03]  /*30680*/  PRMT R0, R23, 0x7632, R0 ;  /* 0x0000763217007816 */ /* 0x000fc60000000000 */
[----:B------:R-:W4:Y:S04]  /*30690*/  LDL.LU.64 R22, [R1+0x20] ;  /* 0x0000200001167983 */ /* 0x000f280000300a00 */
[----:B--2---:R1:W-:Y:S04]  /*306a0*/  STG.E.U16 desc[UR10][R2.64], R27 ;  /* 0x0000001b02007986 */ /* 0x0043e8000c10150a */
[----:B-1----:R-:W2:Y:S01]  /*306b0*/  LDL.LU.64 R2, [R1+0x1580] ;  /* 0x0015800001027983 */ /* 0x002ea20000300a00 */
[----:B---3--:R-:W-:-:S03]  /*306c0*/  PRMT R4, R27, 0x7632, R4 ;  /* 0x000076321b047816 */ /* 0x008fc60000000004 */
[----:B------:R-:W3:Y:S04]  /*306d0*/  LDL.LU.64 R26, [R1+0x28] ;  /* 0x00002800011a7983 */ /* 0x000ee80000300a00 */
[----:B--2---:R1:W-:Y:S04]  /*306e0*/  STG.E.U16 desc[UR10][R2.64], R12 ;  /* 0x0000000c02007986 */ /* 0x0043e8000c10150a */
[----:B-1----:R-:W2:Y:S01]  /*306f0*/  LDL.LU.64 R2, [R1+0x1578] ;  /* 0x0015780001027983 */ /* 0x002ea20000300a00 */
[----:B------:R-:W-:Y:S02]  /*30700*/  PRMT R9, R11, 0x7632, R9 ;  /* 0x000076320b097816 */ /* 0x000fe40000000009 */
[----:B------:R-:W-:Y:S01]  /*30710*/  PRMT R6, R7, 0x7632, R6 ;  /* 0x0000763207067816 */ /* 0x000fe20000000006 */
[----:B--2---:R1:W-:Y:S04]  /*30720*/  STG.E.U16 desc[UR10][R2.64], R10 ;  /* 0x0000000a02007986 */ /* 0x0043e8000c10150a */
[----:B-1----:R-:W2:Y:S04]  /*30730*/  LDL.LU.64 R2, [R1+0x1570] ;  /* 0x0015700001027983 */ /* 0x002ea80000300a00 */
[----:B------:R-:W2:Y:S04]  /*30740*/  LDL.LU.64 R10, [R1+0x30] ;  /* 0x00003000010a7983 */ /* 0x000ea80000300a00 */
[----:B-----5:R1:W-:Y:S04]  /*30750*/  STG.E.U16 desc[UR10][R28.64], R6 ;  /* 0x000000061c007986 */ /* 0x0203e8000c10150a */
[----:B-1----:R-:W5:Y:S01]  /*30760*/  LDL.LU.64 R28, [R1+0x1568] ;  /* 0x00156800011c7983 */ /* 0x002f620000300a00 */
[----:B------:R-:W-:Y:S01]  /*30770*/  FSEL R12, R25, -INF , P6 ;  /* 0xff800000190c7808 */ /* 0x000fe20003000000 */
[----:B------:R-:W1:Y:S01]  /*30780*/  LDC.64 R6, c[0x0][0x3a0] ;  /* 0x0000e800ff067b82 */ /* 0x000e620000000a00 */
[----:B------:R-:W-:-:S02]  /*30790*/  PRMT R8, R15, 0x7632, R8 ;  /* 0x000076320f087816 */ /* 0x000fc40000000008 */
[----:B------:R-:W-:Y:S02]  /*307a0*/  PRMT R5, R19, 0x7632, R5 ;  /* 0x0000763213057816 */ /* 0x000fe40000000005 */
[----:B------:R-:W-:Y:S02]  /*307b0*/  FSEL R14, R14, -INF , P3 ;  /* 0xff8000000e0e7808 */ /* 0x000fe40001800000 */
[----:B------:R-:W-:Y:S01]  /*307c0*/  FSEL R13, R13, -INF , P2 ;  /* 0xff8000000d0d7808 */ /* 0x000fe20001000000 */
[----:B------:R-:W-:-:S04]  /*307d0*/  UIMAD UR4, UR7, UR4, URZ ;  /* 0x00000004070472a4 */ /* 0x000fc8000f8e02ff */
[----:B------:R-:W-:Y:S02]  /*307e0*/  USHF.L.U32 UR7, UR4, 0x2, URZ ;  /* 0x0000000204077899 */ /* 0x000fe400080006ff */
[----:B------:R-:W-:Y:S01]  /*307f0*/  UIMAD.WIDE UR4, UR4, 0x4, URZ ;  /* 0x00000004040478a5 */ /* 0x000fe2000f8e02ff */
[----:B--2---:R2:W-:Y:S02]  /*30800*/  STG.E.U16 desc[UR10][R10.64], R9 ;  /* 0x000000090a007986 */ /* 0x0045e4000c10150a */
[----:B--2---:R-:W-:-:S05]  /*30810*/  FSEL R11, R18, -INF , P1 ;  /* 0xff800000120b7808 */ /* 0x004fca0000800000 */
[----:B------:R-:W-:Y:S01]  /*30820*/  FFMA R10, R11, 0.69314718246459960938, R24 ;  /* 0x3f3172180b0a7823 */ /* 0x000fe20000000018 */
[----:B------:R-:W-:Y:S02]  /*30830*/  FFMA R11, R12, 0.69314718246459960938, R16 ;  /* 0x3f3172180c0b7823 */ /* 0x000fe40000000010 */
[----:B------:R-:W2:Y:S01]  /*30840*/  S2R R16, SR_TID.X ;  /* 0x0000000000107919 */ /* 0x000ea20000002100 */
[----:B---3--:R3:W-:Y:S04]  /*30850*/  STG.E.U16 desc[UR10][R26.64], R8 ;  /* 0x000000081a007986 */ /* 0x0087e8000c10150a */
[----:B----4-:R4:W-:Y:S04]  /*30860*/  STG.E.U16 desc[UR10][R22.64], R5 ;  /* 0x0000000516007986 */ /* 0x0109e8000c10150a */
[----:B-----5:R5:W-:Y:S04]  /*30870*/  STG.E.U16 desc[UR10][R28.64], R0 ;  /* 0x000000001c007986 */ /* 0x020be8000c10150a */
[----:B------:R0:W-:Y:S01]  /*30880*/  STG.E.U16 desc[UR10][R2.64], R4 ;  /* 0x0000000402007986 */ /* 0x0001e2000c10150a */
[----:B---3--:R-:W-:Y:S01]  /*30890*/  FFMA R8, R14, 0.69314718246459960938, R21 ;  /* 0x3f3172180e087823 */ /* 0x008fe20000000015 */
[----:B------:R-:W-:Y:S01]  /*308a0*/  FFMA R9, R13, 0.69314718246459960938, R17 ;  /* 0x3f3172180d097823 */ /* 0x000fe20000000011 */
[----:B--2---:R-:W-:-:S04]  /*308b0*/  SHF.L.U32 R16, R16, 0x2, RZ ;  /* 0x0000000210107819 */ /* 0x004fc800000006ff */
[----:B------:R-:W-:Y:S01]  /*308c0*/  LOP3.LUT R16, R16, 0x70, RZ, 0xc0, !PT ;  /* 0x0000007010107812 */ /* 0x000fe200078ec0ff */
[----:B------:R-:W-:Y:S01]  /*308d0*/  BAR.SYNC.DEFER_BLOCKING 0x0 ;  /* 0x0000000000007b1d */ /* 0x000fe20000010000 */
[C---:B----4-:R-:W-:Y:S01]  /*308e0*/  SHF.L.U32 R5, R20.reuse, 0x2, RZ ;  /* 0x0000000214057819 */ /* 0x050fe200000006ff */
[----:B-----5:R-:W-:-:S04]  /*308f0*/  IMAD.HI R0, R20, 0x4, RZ ;  /* 0x0000000414007827 */ /* 0x020fc800078e02ff */
[----:B------:R0:W-:Y:S02]  /*30900*/  STS.128 [R16+UR6], R8 ;  /* 0x0000000810007988 */ /* 0x0001e40008000c06 */
[----:B------:R-:W-:Y:S01]  /*30910*/  BAR.SYNC.DEFER_BLOCKING 0x0 ;  /* 0x0000000000007b1d */ /* 0x000fe20000010000 */
[----:B-1----:R-:W-:-:S04]  /*30920*/  IADD3 R6, P1, P2, R5, UR7, R6 ;  /* 0x0000000705067c10 */ /* 0x002fc8000fa3e006 */
[----:B------:R-:W-:Y:S01]  /*30930*/  IADD3.X R7, PT, PT, R0, UR5, R7, P1, P2 ;  /* 0x0000000500077c10 */ /* 0x000fe20008fe4407 */
[----:B------:R-:W-:Y:S08]  /*30940*/  @P0 EXIT ;  /* 0x000000000000094d */ /* 0x000ff00003800000 */
[----:B0-----:R-:W2:Y:S04]  /*30950*/  LDL.LU R16, [R1+0x238] ;  /* 0x0002380001107983 */ /* 0x001ea80000300800 */
[----:B--2---:R-:W0:Y:S04]  /*30960*/  LDS R3, [R16] ;  /* 0x0000000010037984 */ /* 0x004e280000000800 */
[----:B0-----:R-:W-:Y:S01]  /*30970*/  STG.E desc[UR10][R6.64], R3 ;  /* 0x0000000306007986 */ /* 0x001fe2000c10190a */
[----:B------:R-:W-:Y:S05]  /*30980*/  EXIT ;  /* 0x000000000000794d */ /* 0x000fea0003800000 */
.L_x_2:
[----:B------:R-:W-:-:S00]  /*30990*/  BRA `(.L_x_2) ;  /* 0xfffffffc00fc7947 */ /* 0x000fc0000383ffff */
[----:B------:R-:W-:-:S00]  /*309a0*/  NOP ;  /* 0x0000000000007918 */ /* 0x000fc00000000000 */
        /* <DEDUP_REMOVED lines=13> */
.L_x_3:


//--------------------- .nv.global.init           --------------------------
	.section	.nv.global.init,"aw",@progbits
.nv.global.init:
	.type		_$_str,@object
	.size		_$_str,(.L_0 - _$_str)
_$_str:
        /*0000*/ 	.byte	0x5f, 0x5f, 0x43, 0x55, 0x44, 0x41, 0x5f, 0x46, 0x54, 0x5a, 0x00
.L_0:


//--------------------- .nv.shared.attn_fwd       --------------------------
	.section	.nv.shared.attn_fwd,"aw",@nobits
	.sectionflags	@""
	.align	16
	.zero		1024


//--------------------- .nv.shared.reserved.0     --------------------------
	.section	.nv.shared.reserved.0,"aw",@nobits
	.weak		__nv_reservedSMEM_offset_0_alias
	.size		__nv_reservedSMEM_offset_0_alias, 0, 64
	.other		__nv_reservedSMEM_offset_0_alias,@"STO_CUDA_RESERVED_SHARED STV_DEFAULT"
__nv_reservedSMEM_offset_0_alias:
	.zero		0
	.zero		64


//--------------------- .nv.constant0.attn_fwd    --------------------------
	.section	.nv.constant0.attn_fwd,"a",@progbits
	.sectionflags	@""
	.align	4
.nv.constant0.attn_fwd:
	.zero		1032


//--------------------- SYMBOLS --------------------------

	.type		.nv.reservedSmem.offset0,@object
	.size		.nv.reservedSmem.offset0,0x4
	.type		.nv.reservedSmem.cap,@object
	.size		.nv.reservedSmem.cap,0x4
